	.target	sm_90a

	.elftype	@"ET_EXEC"


//--------------------- .note.nv.tkinfo           --------------------------
	.section	.note.nv.tkinfo,"",@"SHT_NOTE"
	.sectionflags	@"SHF_NOTE_NV_TKINFO"
	.tkinfo
        /*0018*/ 	.word	0x00000002
        /*0030*/ 	.string	""
        /*0030*/ 	.string	"ptxas"
        /*0030*/ 	.string	"Cuda compilation tools, release 13.0, V13.0.88"
        /*0030*/ 	.string	"Build cuda_13.0.r13.0/compiler.36424714_0"
        /*0030*/ 	.string	"-arch sm_90a -m 64 "



//--------------------- .note.nv.cuinfo           --------------------------
	.section	.note.nv.cuinfo,"",@"SHT_NOTE"
	.sectionflags	@"SHF_NOTE_NV_CUINFO"
        /*0018*/ 	.short	0x0002
        /*001a*/ 	.short	0x005a
        /*001c*/ 	.short	0x0082
	.zero		2


//--------------------- .nv.info                  --------------------------
	.section	.nv.info,"",@"SHT_CUDA_INFO"
	.align	4


	//----- nvinfo : EIATTR_REGCOUNT
	.align		4
        /*0000*/ 	.byte	0x04, 0x2f
        /*0002*/ 	.short	(.L_16 - .L_15)
	.align		4
.L_15:
        /*0004*/ 	.word	index@(_ZN7cutlass13device_kernelINS_4fmha6kernel28FmhaKernelTmaWarpSpecializedINS1_10collective33FmhaBwdMainloopTmaWarpSpecializedINS_6half_tEfN4cute5tupleIJNS7_1CILi128EEESA_SA_EEENS4_16FusionBwdAdapterINS4_14ResidualFusionEEEJEEENS4_17FmhaBwdEpilogueKVIS6_fNS8_IJNS9_ILi64EEESA_SA_EEEEENS2_23TileSchedulerBwdAdapterINS2_23IndividualTileSchedulerEEEJEEEEEvNT_6ParamsE)
        /*0008*/ 	.word	0x000000a8


	//----- nvinfo : EIATTR_FRAME_SIZE
	.align		4
.L_16:
        /*000c*/ 	.byte	0x04, 0x11
        /*000e*/ 	.short	(.L_18 - .L_17)
	.align		4
.L_17:
        /*0010*/ 	.word	index@(_ZN7cutlass13device_kernelINS_4fmha6kernel28FmhaKernelTmaWarpSpecializedINS1_10collective33FmhaBwdMainloopTmaWarpSpecializedINS_6half_tEfN4cute5tupleIJNS7_1CILi128EEESA_SA_EEENS4_16FusionBwdAdapterINS4_14ResidualFusionEEEJEEENS4_17FmhaBwdEpilogueKVIS6_fNS8_IJNS9_ILi64EEESA_SA_EEEEENS2_23TileSchedulerBwdAdapterINS2_23IndividualTileSchedulerEEEJEEEEEvNT_6ParamsE)
        /*0014*/ 	.word	0x00000320


	//----- nvinfo : EIATTR_MIN_STACK_SIZE
	.align		4
.L_18:
        /*0018*/ 	.byte	0x04, 0x12
        /*001a*/ 	.short	(.L_20 - .L_19)
	.align		4
.L_19:
        /*001c*/ 	.word	index@(_ZN7cutlass13device_kernelINS_4fmha6kernel28FmhaKernelTmaWarpSpecializedINS1_10collective33FmhaBwdMainloopTmaWarpSpecializedINS_6half_tEfN4cute5tupleIJNS7_1CILi128EEESA_SA_EEENS4_16FusionBwdAdapterINS4_14ResidualFusionEEEJEEENS4_17FmhaBwdEpilogueKVIS6_fNS8_IJNS9_ILi64EEESA_SA_EEEEENS2_23TileSchedulerBwdAdapterINS2_23IndividualTileSchedulerEEEJEEEEEvNT_6ParamsE)
        /*0020*/ 	.word	0x00000320
.L_20:


//--------------------- .nv.compat                --------------------------
	.section	.nv.compat,"",@"SHT_CUDA_COMPAT_INFO"
	.align	4
        /*0000*/ 	.byte	0x02, 0x09, 0x01, 0x00, 0x02, 0x02, 0x04, 0x00, 0x02, 0x05, 0x05, 0x00, 0x03, 0x07, 0x01, 0x01
        /*0010*/ 	.byte	0x02, 0x03, 0x01, 0x00, 0x02, 0x06, 0x01, 0x00, 0x04, 0x0b, 0x08, 0x00, 0x00, 0x00, 0x00, 0x00
        /*0020*/ 	.byte	0x00, 0x00, 0x00, 0x00


//--------------------- .nv.info._ZN7cutlass13device_kernelINS_4fmha6kernel28FmhaKernelTmaWarpSpecializedINS1_10collective33FmhaBwdMainloopTmaWarpSpecializedINS_6half_tEfN4cute5tupleIJNS7_1CILi128EEESA_SA_EEENS4_16FusionBwdAdapterINS4_14ResidualFusionEEEJEEENS4_17FmhaBwdEpilogueKVIS6_fNS8_IJNS9_ILi64EEESA_SA_EEEEENS2_23TileSchedulerBwdAdapterINS2_23IndividualTileSchedulerEEEJEEEEEvNT_6ParamsE --------------------------
	.section	.nv.info._ZN7cutlass13device_kernelINS_4fmha6kernel28FmhaKernelTmaWarpSpecializedINS1_10collective33FmhaBwdMainloopTmaWarpSpecializedINS_6half_tEfN4cute5tupleIJNS7_1CILi128EEESA_SA_EEENS4_16FusionBwdAdapterINS4_14ResidualFusionEEEJEEENS4_17FmhaBwdEpilogueKVIS6_fNS8_IJNS9_ILi64EEESA_SA_EEEEENS2_23TileSchedulerBwdAdapterINS2_23IndividualTileSchedulerEEEJEEEEEvNT_6ParamsE,"",@"SHT_CUDA_INFO"
	.sectionflags	@""
	.align	4


	//----- nvinfo : EIATTR_CUDA_API_VERSION
	.align		4
        /*0000*/ 	.byte	0x04, 0x37
        /*0002*/ 	.short	(.L_22 - .L_21)
.L_21:
        /*0004*/ 	.word	0x00000082


	//----- nvinfo : EIATTR_KPARAM_INFO
	.align		4
.L_22:
        /*0008*/ 	.byte	0x04, 0x17
        /*000a*/ 	.short	(.L_24 - .L_23)
.L_23:
        /*000c*/ 	.word	0x00000000
        /*0010*/ 	.short	0x0000
        /*0012*/ 	.short	0x0070
        /*0014*/ 	.byte	0x00, 0xf0, 0x01, 0x3a


	//----- nvinfo : EIATTR_SPARSE_MMA_MASK
	.align		4
.L_24:
        /*0018*/ 	.byte	0x03, 0x50
        /*001a*/ 	.short	0x0000


	//----- nvinfo : EIATTR_MAXREG_COUNT
	.align		4
        /*001c*/ 	.byte	0x03, 0x1b
        /*001e*/ 	.short	0x00a8


	//----- nvinfo : EIATTR_NUM_BARRIERS
	.align		4
        /*0020*/ 	.byte	0x02, 0x4c
        /*0022*/ 	.byte	0x02
	.zero		1


	//----- nvinfo : EIATTR_EXTERNS
	.align		4
        /*0024*/ 	.byte	0x04, 0x0f
        /*0026*/ 	.short	(.L_26 - .L_25)


	//   ....[0]....
	.align		4
.L_25:
        /*0028*/ 	.word	index@(__assertfail)


	//----- nvinfo : EIATTR_ANNOTATIONS
	.align		4
.L_26:
        /*002c*/ 	.byte	0x04, 0x55
        /*002e*/ 	.short	(.L_28 - .L_27)


	//   ....[0]....
.L_27:
        /*0030*/ 	.word	0x00000001
        /*0034*/ 	.byte	0x10, 0x0f, 0x00, 0x00, 0x01, 0x00, 0x00, 0x00, 0x50, 0x0f, 0x00, 0x00, 0x01, 0x00, 0x00, 0x00
        /* <DEDUP_REMOVED lines=120> */
        /*07c4*/ 	.byte	0x20, 0xc5, 0x00, 0x00, 0x01, 0x00, 0x00, 0x00, 0xd0, 0xcc, 0x00, 0x00


	//----- nvinfo : EIATTR_MERCURY_ISA_VERSION
	.align		4
.L_28:
        /*07d0*/ 	.byte	0x03, 0x5f
        /*07d2*/ 	.short	0x0101


	//----- nvinfo : EIATTR_INT_WARP_WIDE_INSTR_OFFSETS
	.align		4
        /*07d4*/ 	.byte	0x04, 0x31
        /*07d6*/ 	.short	(.L_30 - .L_29)


	//   ....[0]....
.L_29:
        /*07d8*/ 	.word	0x000007e0


	//   ....[1]....
        /*07dc*/ 	.word	0x000007f0


	//   ....[2]....
        /*07e0*/ 	.word	0x00000800


	//   ....[3]....
        /*07e4*/ 	.word	0x00000810


	//   ....[4]....
        /*07e8*/ 	.word	0x00000820


	//----- nvinfo : EIATTR_COOP_GROUP_MASK_REGIDS
	.align		4
.L_30:
        /*07ec*/ 	.byte	0x04, 0x29
        /*07ee*/ 	.short	(.L_32 - .L_31)


	//   ....[0]....
.L_31:
        /*07f0*/ 	.word	0xffffffff


	//   ....[1]....
        /*07f4*/ 	.word	0xffffffff


	//   ....[2]....
        /*07f8*/ 	.word	0xffffffff


	//   ....[3]....
        /*07fc*/ 	.word	0xffffffff


	//   ....[4]....
        /*0800*/ 	.word	0xffffffff


	//   ....[5]....
        /*0804*/ 	.word	0xffffffff


	//----- nvinfo : EIATTR_COOP_GROUP_INSTR_OFFSETS
	.align		4
.L_32:
        /*0808*/ 	.byte	0x04, 0x28
        /*080a*/ 	.short	(.L_34 - .L_33)


	//   ....[0]....
.L_33:
        /*080c*/ 	.word	0x00000060


	//   ....[1]....
        /*0810*/ 	.word	0x00000090


	//   ....[2]....
        /*0814*/ 	.word	0x00000250


	//   ....[3]....
        /*0818*/ 	.word	0x00000480


	//   ....[4]....
        /*081c*/ 	.word	0x00000620


	//   ....[5]....
        /*0820*/ 	.word	0x00000780


	//----- nvinfo : EIATTR_REG_RECONFIG
	.align		4
.L_34:
        /*0824*/ 	.byte	0x01, 0x54
	.zero		2


	//----- nvinfo : EIATTR_SYSCALL_OFFSETS
	.align		4
        /*0828*/ 	.byte	0x04, 0x46
        /*082a*/ 	.short	(.L_36 - .L_35)


	//   ....[0]....
.L_35:
        /*082c*/ 	.word	0x00009770


	//   ....[1]....
        /*0830*/ 	.word	0x000098c0


	//   ....[2]....
        /*0834*/ 	.word	0x0000a790


	//   ....[3]....
        /*0838*/ 	.word	0x0000a8c0


	//----- nvinfo : EIATTR_MBARRIER_INSTR_OFFSETS
	.align		4
.L_36:
        /*083c*/ 	.byte	0x04, 0x39
        /*083e*/ 	.short	(.L_38 - .L_37)


	//   ....[0]....
.L_37:
        /*0840*/ 	.word	0x000003f0
        /*0844*/ 	.word	0x000000ff
        /*0848*/ 	.word	0x00058840
        /*084c*/ 	.short	0x0100
        /*084e*/ 	.byte	0x0a
	.zero		1


	//   ....[1]....
        /*0850*/ 	.word	0x00000400
        /*0854*/ 	.word	0x000000ff
        /*0858*/ 	.word	0x00058860
        /*085c*/ 	.short	0x0100
        /*085e*/ 	.byte	0x0a
	.zero		1


	//   ....[2]....
        /*0860*/ 	.word	0x00000410
        /*0864*/ 	.word	0x000000ff
        /*0868*/ 	.word	0x00058848
        /*086c*/ 	.short	0x0100
        /*086e*/ 	.byte	0x0a
	.zero		1


	//   ....[3]....
        /*0870*/ 	.word	0x00000420
        /*0874*/ 	.word	0x000000ff
        /*0878*/ 	.word	0x00058868
        /*087c*/ 	.short	0x0100
        /*087e*/ 	.byte	0x0a
	.zero		1


	//   ....[4]....
        /*0880*/ 	.word	0x00000430
        /*0884*/ 	.word	0x000000ff
        /*0888*/ 	.word	0x00058850
        /*088c*/ 	.short	0x0100
        /*088e*/ 	.byte	0x0a
	.zero		1


	//   ....[5]....
        /*0890*/ 	.word	0x00000440
        /*0894*/ 	.word	0x000000ff
        /*0898*/ 	.word	0x00058870
        /*089c*/ 	.short	0x0100
        /*089e*/ 	.byte	0x0a
	.zero		1


	//   ....[6]....
        /*08a0*/ 	.word	0x00000450
        /*08a4*/ 	.word	0x000000ff
        /*08a8*/ 	.word	0x00058858
        /*08ac*/ 	.short	0x0100
        /*08ae*/ 	.byte	0x0a
	.zero		1


	//   ....[7]....
        /*08b0*/ 	.word	0x00000460
        /*08b4*/ 	.word	0x000000ff
        /*08b8*/ 	.word	0x00058878
        /*08bc*/ 	.short	0x0100
        /*08be*/ 	.byte	0x0a
	.zero		1


	//   ....[8]....
        /*08c0*/ 	.word	0x00000590
        /*08c4*/ 	.word	0x000000ff
        /*08c8*/ 	.word	0x00058800
        /*08cc*/ 	.short	0x0100
        /*08ce*/ 	.byte	0x0a
	.zero		1


	//   ....[9]....
        /*08d0*/ 	.word	0x000005a0
        /*08d4*/ 	.word	0x000000ff
        /*08d8*/ 	.word	0x00058820
        /*08dc*/ 	.short	0x0100
        /*08de*/ 	.byte	0x0a
	.zero		1


	//   ....[10]....
        /*08e0*/ 	.word	0x000005b0
        /*08e4*/ 	.word	0x000000ff
        /*08e8*/ 	.word	0x00058808
        /*08ec*/ 	.short	0x0100
        /*08ee*/ 	.byte	0x0a
	.zero		1


	//   ....[11]....
        /*08f0*/ 	.word	0x000005c0
        /*08f4*/ 	.word	0x000000ff
        /*08f8*/ 	.word	0x00058828
        /*08fc*/ 	.short	0x0100
        /*08fe*/ 	.byte	0x0a
	.zero		1


	//   ....[12]....
        /*0900*/ 	.word	0x000005d0
        /*0904*/ 	.word	0x000000ff
        /*0908*/ 	.word	0x00058810
        /*090c*/ 	.short	0x0100
        /*090e*/ 	.byte	0x0a
	.zero		1


	//   ....[13]....
        /*0910*/ 	.word	0x000005e0
        /*0914*/ 	.word	0x000000ff
        /*0918*/ 	.word	0x00058830
        /*091c*/ 	.short	0x0100
        /*091e*/ 	.byte	0x0a
	.zero		1


	//   ....[14]....
        /*0920*/ 	.word	0x000005f0
        /*0924*/ 	.word	0x000000ff
        /*0928*/ 	.word	0x00058818
        /*092c*/ 	.short	0x0100
        /*092e*/ 	.byte	0x0a
	.zero		1


	//   ....[15]....
        /*0930*/ 	.word	0x00000600
        /*0934*/ 	.word	0x000000ff
        /*0938*/ 	.word	0x00058838
        /*093c*/ 	.short	0x0100
        /*093e*/ 	.byte	0x0a
	.zero		1


	//   ....[16]....
        /*0940*/ 	.word	0x00000730
        /*0944*/ 	.word	0x000000ff
        /*0948*/ 	.word	0x00058880
        /*094c*/ 	.short	0x0100
        /*094e*/ 	.byte	0x0a
	.zero		1


	//   ....[17]....
        /*0950*/ 	.word	0x00000740
        /*0954*/ 	.word	0x000000ff
        /*0958*/ 	.word	0x00058890
        /*095c*/ 	.short	0x0100
        /*095e*/ 	.byte	0x0a
	.zero		1


	//   ....[18]....
        /*0960*/ 	.word	0x00000750
        /*0964*/ 	.word	0x000000ff
        /*0968*/ 	.word	0x00058888
        /*096c*/ 	.short	0x0100
        /*096e*/ 	.byte	0x0a
	.zero		1


	//   ....[19]....
        /*0970*/ 	.word	0x00000760
        /*0974*/ 	.word	0x000000ff
        /*0978*/ 	.word	0x00058898
        /*097c*/ 	.short	0x0100
        /*097e*/ 	.byte	0x0a
	.zero		1


	//   ....[20]....
        /*0980*/ 	.word	0x000008c0
        /*0984*/ 	.word	0x000000ff
        /*0988*/ 	.word	0x000588a0
        /*098c*/ 	.short	0x0100
        /*098e*/ 	.byte	0x08
	.zero		1


	//   ....[21]....
        /*0990*/ 	.word	0x000008d0
        /*0994*/ 	.word	0x000000ff
        /*0998*/ 	.word	0x000588a8
        /*099c*/ 	.short	0x0100
        /*099e*/ 	.byte	0x08
	.zero		1


	//   ....[22]....
        /*09a0*/ 	.word	0x000008e0
        /*09a4*/ 	.word	0x000000ff
        /*09a8*/ 	.word	0x000588b0
        /*09ac*/ 	.short	0x0100
        /*09ae*/ 	.byte	0x08
	.zero		1


	//   ....[23]....
        /*09b0*/ 	.word	0x000008f0
        /*09b4*/ 	.word	0x000000ff
        /*09b8*/ 	.word	0x000588b8
        /*09bc*/ 	.short	0x0100
        /*09be*/ 	.byte	0x08
	.zero		1


	//   ....[24]....
        /*09c0*/ 	.word	0x000009f0
        /*09c4*/ 	.word	0x000000ff
        /*09c8*/ 	.word	0x000588d0
        /*09cc*/ 	.short	0x0100
        /*09ce*/ 	.byte	0x0a
	.zero		1


	//   ....[25]....
        /*09d0*/ 	.word	0x00000a00
        /*09d4*/ 	.word	0x000000ff
        /*09d8*/ 	.word	0x000588f0
        /*09dc*/ 	.short	0x0100
        /*09de*/ 	.byte	0x0a
	.zero		1


	//   ....[26]....
        /*09e0*/ 	.word	0x00000a10
        /*09e4*/ 	.word	0x000000ff
        /*09e8*/ 	.word	0x000588d8
        /*09ec*/ 	.short	0x0100
        /*09ee*/ 	.byte	0x0a
	.zero		1


	//   ....[27]....
        /*09f0*/ 	.word	0x00000a20
        /*09f4*/ 	.word	0x000000ff
        /*09f8*/ 	.word	0x000588f8
        /*09fc*/ 	.short	0x0100
        /*09fe*/ 	.byte	0x0a
	.zero		1


	//   ....[28]....
        /*0a00*/ 	.word	0x00000a30
        /*0a04*/ 	.word	0x000000ff
        /*0a08*/ 	.word	0x000588e0
        /*0a0c*/ 	.short	0x0100
        /*0a0e*/ 	.byte	0x0a
	.zero		1


	//   ....[29]....
        /*0a10*/ 	.word	0x00000a40
        /*0a14*/ 	.word	0x000000ff
        /*0a18*/ 	.word	0x00058900
        /*0a1c*/ 	.short	0x0100
        /*0a1e*/ 	.byte	0x0a
	.zero		1


	//   ....[30]....
        /*0a20*/ 	.word	0x00000a50
        /*0a24*/ 	.word	0x000000ff
        /*0a28*/ 	.word	0x000588e8
        /*0a2c*/ 	.short	0x0100
        /*0a2e*/ 	.byte	0x0a
	.zero		1


	//   ....[31]....
        /*0a30*/ 	.word	0x00000a60
        /*0a34*/ 	.word	0x000000ff
        /*0a38*/ 	.word	0x00058908
        /*0a3c*/ 	.short	0x0100
        /*0a3e*/ 	.byte	0x0a
	.zero		1


	//   ....[32]....
        /*0a40*/ 	.word	0x00000e50
        /*0a44*/ 	.word	0x000000ff
        /*0a48*/ 	.word	0x00058840
        /*0a4c*/ 	.short	0x010a
        /*0a4e*/ 	.byte	0x06
	.zero		1


	//   ....[33]....
        /*0a50*/ 	.word	0x00000e90
        /*0a54*/ 	.word	0x000000ff
        /*0a58*/ 	.word	0x00058848
        /*0a5c*/ 	.short	0x010a
        /*0a5e*/ 	.byte	0x06
	.zero		1


	//   ....[34]....
        /*0a60*/ 	.word	0x00001830
        /*0a64*/ 	.word	0x000000ff
        /*0a68*/ 	.word	0x00058800
        /*0a6c*/ 	.short	0x010a
        /*0a6e*/ 	.byte	0x10
	.zero		1


	//   ....[35]....
        /*0a70*/ 	.word	0x00001d00
        /*0a74*/ 	.word	0x000000ff
        /*0a78*/ 	.word	0x00058800
        /*0a7c*/ 	.short	0x010a
        /*0a7e*/ 	.byte	0x10
	.zero		1


	//   ....[36]....
        /*0a80*/ 	.word	0x00002be0
        /*0a84*/ 	.word	0x000000ff
        /*0a88*/ 	.word	0x00000000
        /*0a8c*/ 	.short	0x010a
        /*0a8e*/ 	.byte	0x18
	.zero		1


	//   ....[37]....
        /*0a90*/ 	.word	0x00003630
        /*0a94*/ 	.word	0x000000ff
        /*0a98*/ 	.word	0x00000000
        /*0a9c*/ 	.short	0x0101
        /*0a9e*/ 	.byte	0x10
	.zero		1


	//   ....[38]....
        /*0aa0*/ 	.word	0x00005a40
        /*0aa4*/ 	.word	0x000000ff
        /*0aa8*/ 	.word	0x000588a0
        /*0aac*/ 	.short	0x010a
        /*0aae*/ 	.byte	0x10
	.zero		1


	//   ....[39]....
        /*0ab0*/ 	.word	0x00005d30
        /*0ab4*/ 	.word	0x000000ff
        /*0ab8*/ 	.word	0x000588a0
        /*0abc*/ 	.short	0x0101
        /*0abe*/ 	.byte	0x10
	.zero		1


	//   ....[40]....
        /*0ac0*/ 	.word	0x000063f0
        /*0ac4*/ 	.word	0x000000ff
        /*0ac8*/ 	.word	0x00058890
        /*0acc*/ 	.short	0x010a
        /*0ace*/ 	.byte	0x10
	.zero		1


	//   ....[41]....
        /*0ad0*/ 	.word	0x00006430
        /*0ad4*/ 	.word	0x000000ff
        /*0ad8*/ 	.word	0x00058880
        /*0adc*/ 	.short	0x0101
        /*0ade*/ 	.byte	0x10
	.zero		1


	//   ....[42]....
        /*0ae0*/ 	.word	0x000064a0
        /*0ae4*/ 	.word	0x000000ff
        /*0ae8*/ 	.word	0x00000000
        /*0aec*/ 	.short	0x010a
        /*0aee*/ 	.byte	0x10
	.zero		1


	//   ....[43]....
        /*0af0*/ 	.word	0x00007310
        /*0af4*/ 	.word	0x000000ff
        /*0af8*/ 	.word	0x00000000
        /*0afc*/ 	.short	0x0101
        /*0afe*/ 	.byte	0x17
	.zero		1


	//   ....[44]....
        /*0b00*/ 	.word	0x00007370
        /*0b04*/ 	.word	0x000000ff
        /*0b08*/ 	.word	0x00058890
        /*0b0c*/ 	.short	0x010a
        /*0b0e*/ 	.byte	0x16
	.zero		1


	//   ....[45]....
        /*0b10*/ 	.word	0x000090b0
        /*0b14*/ 	.word	0x000000ff
        /*0b18*/ 	.word	0x00058880
        /*0b1c*/ 	.short	0x0101
        /*0b1e*/ 	.byte	0x16
	.zero		1


	//   ....[46]....
        /*0b20*/ 	.word	0x000091e0
        /*0b24*/ 	.word	0x000000ff
        /*0b28*/ 	.word	0x00000000
        /*0b2c*/ 	.short	0x0101
        /*0b2e*/ 	.byte	0x10
	.zero		1


	//   ....[47]....
        /*0b30*/ 	.word	0x00009290
        /*0b34*/ 	.word	0x000000ff
        /*0b38*/ 	.word	0x00000000
        /*0b3c*/ 	.short	0x0101
        /*0b3e*/ 	.byte	0x05
	.zero		1


	//   ....[48]....
        /*0b40*/ 	.word	0x000093f0
        /*0b44*/ 	.word	0x000000ff
        /*0b48*/ 	.word	0x00000000
        /*0b4c*/ 	.short	0x0101
        /*0b4e*/ 	.byte	0x05
	.zero		1


	//   ....[49]....
        /*0b50*/ 	.word	0x00009460
        /*0b54*/ 	.word	0x000000ff
        /*0b58*/ 	.word	0x00000000
        /*0b5c*/ 	.short	0x0101
        /*0b5e*/ 	.byte	0x04
	.zero		1


	//   ....[50]....
        /*0b60*/ 	.word	0x00009510
        /*0b64*/ 	.word	0x000000ff
        /*0b68*/ 	.word	0x00058890
        /*0b6c*/ 	.short	0x010a
        /*0b6e*/ 	.byte	0x04
	.zero		1


	//   ....[51]....
        /*0b70*/ 	.word	0x000095d0
        /*0b74*/ 	.word	0x000000ff
        /*0b78*/ 	.word	0x00058890
        /*0b7c*/ 	.short	0x010a
        /*0b7e*/ 	.byte	0x06
	.zero		1


	//   ....[52]....
        /*0b80*/ 	.word	0x00009650
        /*0b84*/ 	.word	0x000000ff
        /*0b88*/ 	.word	0x000588a0
        /*0b8c*/ 	.short	0x010a
        /*0b8e*/ 	.byte	0x04
	.zero		1


	//   ....[53]....
        /*0b90*/ 	.word	0x0000b1e0
        /*0b94*/ 	.word	0x000000ff
        /*0b98*/ 	.word	0x000588a0
        /*0b9c*/ 	.short	0x0101
        /*0b9e*/ 	.byte	0x25
	.zero		1


	//   ....[54]....
        /*0ba0*/ 	.word	0x0000b440
        /*0ba4*/ 	.word	0x000000ff
        /*0ba8*/ 	.word	0x00058880
        /*0bac*/ 	.short	0x010a
        /*0bae*/ 	.byte	0x08
	.zero		1


	//   ....[55]....
        /*0bb0*/ 	.word	0x0000b530
        /*0bb4*/ 	.word	0x000000ff
        /*0bb8*/ 	.word	0x00000000
        /*0bbc*/ 	.short	0x0101
        /*0bbe*/ 	.byte	0x08
	.zero		1


	//   ....[56]....
        /*0bc0*/ 	.word	0x0000d3e0
        /*0bc4*/ 	.word	0x000000ff
        /*0bc8*/ 	.word	0x00000000
        /*0bcc*/ 	.short	0x0101
        /*0bce*/ 	.byte	0x0d
	.zero		1


	//   ....[57]....
        /*0bd0*/ 	.word	0x0000d4e0
        /*0bd4*/ 	.word	0x00000004
        /*0bd8*/ 	.word	0x00058860
        /*0bdc*/ 	.short	0x010a
        /*0bde*/ 	.byte	0x3f
	.zero		1


	//   ....[58]....
        /*0be0*/ 	.word	0x0000d780
        /*0be4*/ 	.word	0x00000005
        /*0be8*/ 	.word	0x00058820
        /*0bec*/ 	.short	0x010a
        /*0bee*/ 	.byte	0x3f
	.zero		1


	//   ....[59]....
        /*0bf0*/ 	.word	0x0000dac0
        /*0bf4*/ 	.word	0x00000005
        /*0bf8*/ 	.word	0x00058860
        /*0bfc*/ 	.short	0x010a
        /*0bfe*/ 	.byte	0x3f
	.zero		1


	//   ....[60]....
        /*0c00*/ 	.word	0x0000dda0
        /*0c04*/ 	.word	0x00000006
        /*0c08*/ 	.word	0x00058860
        /*0c0c*/ 	.short	0x010a
        /*0c0e*/ 	.byte	0x3f
	.zero		1


	//   ....[61]....
        /*0c10*/ 	.word	0x0000e0d0
        /*0c14*/ 	.word	0x00000006
        /*0c18*/ 	.word	0x00058820
        /*0c1c*/ 	.short	0x010a
        /*0c1e*/ 	.byte	0x3f
	.zero		1


	//   ....[62]....
        /*0c20*/ 	.word	0x0000e440
        /*0c24*/ 	.word	0x00000006
        /*0c28*/ 	.word	0x00058860
        /*0c2c*/ 	.short	0x010a
        /*0c2e*/ 	.byte	0x3f
	.zero		1


	//   ....[63]....
        /*0c30*/ 	.word	0x0000e7d0
        /*0c34*/ 	.word	0x00000006
        /*0c38*/ 	.word	0x00058820
        /*0c3c*/ 	.short	0x010a
        /*0c3e*/ 	.byte	0x3f
	.zero		1


	//   ....[64]....
        /*0c40*/ 	.word	0x0000ec30
        /*0c44*/ 	.word	0x00000006
        /*0c48*/ 	.word	0x00058820
        /*0c4c*/ 	.short	0x010a
        /*0c4e*/ 	.byte	0x3f
	.zero		1


	//   ....[65]....
        /*0c50*/ 	.word	0x0000f080
        /*0c54*/ 	.word	0x00000003
        /*0c58*/ 	.word	0x00058840
        /*0c5c*/ 	.short	0x010a
        /*0c5e*/ 	.byte	0x3f
	.zero		1


	//   ....[66]....
        /*0c60*/ 	.word	0x0000f0e0
        /*0c64*/ 	.word	0x00000005
        /*0c68*/ 	.word	0x00058848
        /*0c6c*/ 	.short	0x010a
        /*0c6e*/ 	.byte	0x3f
	.zero		1


	//   ....[67]....
        /*0c70*/ 	.word	0x0000f140
        /*0c74*/ 	.word	0x00000005
        /*0c78*/ 	.word	0x00058800
        /*0c7c*/ 	.short	0x010a
        /*0c7e*/ 	.byte	0x3f
	.zero		1


	//   ....[68]....
        /*0c80*/ 	.word	0x0000f1a0
        /*0c84*/ 	.word	0x00000005
        /*0c88*/ 	.word	0x00058800
        /*0c8c*/ 	.short	0x010a
        /*0c8e*/ 	.byte	0x3f
	.zero		1


	//   ....[69]....
        /*0c90*/ 	.word	0x0000f200
        /*0c94*/ 	.word	0x00000005
        /*0c98*/ 	.word	0x00000000
        /*0c9c*/ 	.short	0x010a
        /*0c9e*/ 	.byte	0x3f
	.zero		1


	//   ....[70]....
        /*0ca0*/ 	.word	0x0000f260
        /*0ca4*/ 	.word	0x0000002c
        /*0ca8*/ 	.word	0x000588a0
        /*0cac*/ 	.short	0x010a
        /*0cae*/ 	.byte	0x3f
	.zero		1


	//   ....[71]....
        /*0cb0*/ 	.word	0x0000f2c0
        /*0cb4*/ 	.word	0x00000005
        /*0cb8*/ 	.word	0x00058890
        /*0cbc*/ 	.short	0x010a
        /*0cbe*/ 	.byte	0x3f
	.zero		1


	//   ....[72]....
        /*0cc0*/ 	.word	0x0000f320
        /*0cc4*/ 	.word	0x00000005
        /*0cc8*/ 	.word	0x00000000
        /*0ccc*/ 	.short	0x010a
        /*0cce*/ 	.byte	0x3f
	.zero		1


	//   ....[73]....
        /*0cd0*/ 	.word	0x0000f380
        /*0cd4*/ 	.word	0x00000002
        /*0cd8*/ 	.word	0x00058890
        /*0cdc*/ 	.short	0x010a
        /*0cde*/ 	.byte	0x3f
	.zero		1


	//   ....[74]....
        /*0ce0*/ 	.word	0x0000f3e0
        /*0ce4*/ 	.word	0x00000003
        /*0ce8*/ 	.word	0x00058890
        /*0cec*/ 	.short	0x010a
        /*0cee*/ 	.byte	0x3f
	.zero		1


	//   ....[75]....
        /*0cf0*/ 	.word	0x0000f440
        /*0cf4*/ 	.word	0x00000003
        /*0cf8*/ 	.word	0x00058890
        /*0cfc*/ 	.short	0x010a
        /*0cfe*/ 	.byte	0x3f
	.zero		1


	//   ....[76]....
        /*0d00*/ 	.word	0x0000f4a0
        /*0d04*/ 	.word	0x00000003
        /*0d08*/ 	.word	0x000588a0
        /*0d0c*/ 	.short	0x010a
        /*0d0e*/ 	.byte	0x3f
	.zero		1


	//   ....[77]....
        /*0d10*/ 	.word	0x0000f500
        /*0d14*/ 	.word	0x00000005
        /*0d18*/ 	.word	0x00058880
        /*0d1c*/ 	.short	0x010a
        /*0d1e*/ 	.byte	0x3f
	.zero		1


	//   ....[78]....
        /*0d20*/ 	.word	0x0000f550
        /*0d24*/ 	.word	0x00000004
        /*0d28*/ 	.word	0x00058860
        /*0d2c*/ 	.short	0x010a
        /*0d2e*/ 	.byte	0x3f
	.zero		1


	//   ....[79]....
        /*0d30*/ 	.word	0x0000f5a0
        /*0d34*/ 	.word	0x00000005
        /*0d38*/ 	.word	0x00058820
        /*0d3c*/ 	.short	0x010a
        /*0d3e*/ 	.byte	0x3f
	.zero		1


	//   ....[80]....
        /*0d40*/ 	.word	0x0000f5f0
        /*0d44*/ 	.word	0x00000005
        /*0d48*/ 	.word	0x00058860
        /*0d4c*/ 	.short	0x010a
        /*0d4e*/ 	.byte	0x3f
	.zero		1


	//   ....[81]....
        /*0d50*/ 	.word	0x0000f640
        /*0d54*/ 	.word	0x00000006
        /*0d58*/ 	.word	0x00058860
        /*0d5c*/ 	.short	0x010a
        /*0d5e*/ 	.byte	0x3f
	.zero		1


	//   ....[82]....
        /*0d60*/ 	.word	0x0000f690
        /*0d64*/ 	.word	0x00000006
        /*0d68*/ 	.word	0x00058820
        /*0d6c*/ 	.short	0x010a
        /*0d6e*/ 	.byte	0x3f
	.zero		1


	//   ....[83]....
        /*0d70*/ 	.word	0x0000f6e0
        /*0d74*/ 	.word	0x00000006
        /*0d78*/ 	.word	0x00058860
        /*0d7c*/ 	.short	0x010a
        /*0d7e*/ 	.byte	0x3f
	.zero		1


	//   ....[84]....
        /*0d80*/ 	.word	0x0000f730
        /*0d84*/ 	.word	0x00000006
        /*0d88*/ 	.word	0x00058820
        /*0d8c*/ 	.short	0x010a
        /*0d8e*/ 	.byte	0x3f
	.zero		1


	//   ....[85]....
        /*0d90*/ 	.word	0x0000f780
        /*0d94*/ 	.word	0x00000006
        /*0d98*/ 	.word	0x00058820
        /*0d9c*/ 	.short	0x010a
        /*0d9e*/ 	.byte	0x3f
	.zero		1


	//----- nvinfo : EIATTR_NUM_MBARRIERS
	.align		4
.L_38:
        /*0da0*/ 	.byte	0x03, 0x38
        /*0da2*/ 	.short	0x0020


	//----- nvinfo : EIATTR_EXIT_INSTR_OFFSETS
	.align		4
        /*0da4*/ 	.byte	0x04, 0x1c
        /*0da6*/ 	.short	(.L_40 - .L_39)


	//   ....[0]....
.L_39:
        /*0da8*/ 	.word	0x00000b00


	//   ....[1]....
        /*0dac*/ 	.word	0x0000b1f0


	//   ....[2]....
        /*0db0*/ 	.word	0x0000b250


	//   ....[3]....
        /*0db4*/ 	.word	0x0000d3f0


	//   ....[4]....
        /*0db8*/ 	.word	0x0000e6a0


	//   ....[5]....
        /*0dbc*/ 	.word	0x0000f060


	//----- nvinfo : EIATTR_MAX_THREADS
	.align		4
.L_40:
        /*0dc0*/ 	.byte	0x04, 0x05
        /*0dc2*/ 	.short	(.L_42 - .L_41)
.L_41:
        /*0dc4*/ 	.word	0x00000180
        /*0dc8*/ 	.word	0x00000001
        /*0dcc*/ 	.word	0x00000001


	//----- nvinfo : EIATTR_CRS_STACK_SIZE
	.align		4
.L_42:
        /*0dd0*/ 	.byte	0x04, 0x1e
        /*0dd2*/ 	.short	(.L_44 - .L_43)
.L_43:
        /*0dd4*/ 	.word	0x00000000


	//----- nvinfo : EIATTR_CBANK_PARAM_SIZE
	.align		4
.L_44:
        /*0dd8*/ 	.byte	0x03, 0x19
        /*0dda*/ 	.short	0x0ef0


	//----- nvinfo : EIATTR_PARAM_CBANK
	.align		4
        /*0ddc*/ 	.byte	0x04, 0x0a
        /*0dde*/ 	.short	(.L_46 - .L_45)
	.align		4
.L_45:
        /*0de0*/ 	.word	index@(.nv.constant0._ZN7cutlass13device_kernelINS_4fmha6kernel28FmhaKernelTmaWarpSpecializedINS1_10collective33FmhaBwdMainloopTmaWarpSpecializedINS_6half_tEfN4cute5tupleIJNS7_1CILi128EEESA_SA_EEENS4_16FusionBwdAdapterINS4_14ResidualFusionEEEJEEENS4_17FmhaBwdEpilogueKVIS6_fNS8_IJNS9_ILi64EEESA_SA_EEEEENS2_23TileSchedulerBwdAdapterINS2_23IndividualTileSchedulerEEEJEEEEEvNT_6ParamsE)
        /*0de4*/ 	.short	0x0210
        /*0de6*/ 	.short	0x0ef0


	//----- nvinfo : EIATTR_SW_WAR
	.align		4
.L_46:
        /*0de8*/ 	.byte	0x04, 0x36
        /*0dea*/ 	.short	(.L_48 - .L_47)
.L_47:
        /*0dec*/ 	.word	0x00000008
.L_48:


//--------------------- .nv.callgraph             --------------------------
	.section	.nv.callgraph,"",@"SHT_CUDA_CALLGRAPH"
	.align	4
	.sectionentsize	8
	.align		4
        /*0000*/ 	.word	0x00000000
	.align		4
        /*0004*/ 	.word	0xffffffff
	.align		4
        /*0008*/ 	.word	index@(_ZN7cutlass13device_kernelINS_4fmha6kernel28FmhaKernelTmaWarpSpecializedINS1_10collective33FmhaBwdMainloopTmaWarpSpecializedINS_6half_tEfN4cute5tupleIJNS7_1CILi128EEESA_SA_EEENS4_16FusionBwdAdapterINS4_14ResidualFusionEEEJEEENS4_17FmhaBwdEpilogueKVIS6_fNS8_IJNS9_ILi64EEESA_SA_EEEEENS2_23TileSchedulerBwdAdapterINS2_23IndividualTileSchedulerEEEJEEEEEvNT_6ParamsE)
	.align		4
        /*000c*/ 	.word	index@(__assertfail)
	.align		4
        /*0010*/ 	.word	0x00000000
	.align		4
        /*0014*/ 	.word	0xfffffffe
	.align		4
        /*0018*/ 	.word	0x00000000
	.align		4
        /*001c*/ 	.word	0xfffffffd
	.align		4
        /*0020*/ 	.word	0x00000000
	.align		4
        /*0024*/ 	.word	0xfffffffc


//--------------------- .nv.constant4             --------------------------
	.section	.nv.constant4,"a",@progbits
	.align	8
	.align		8
.nv.constant4:
        /*0000*/ 	.dword	__assertfail
	.align		8
        /*0008*/ 	.dword	__unnamed_1
	.align		8
        /*0010*/ 	.dword	__unnamed_2
	.align		8
        /*0018*/ 	.dword	_ZN39_INTERNAL_ecd4ddaa_4_k_cu_44ca6e7f_40514cuda3std3__45__cpo5beginE
	.align		8
        /*0020*/ 	.dword	_ZN39_INTERNAL_ecd4ddaa_4_k_cu_44ca6e7f_40514cuda3std3__45__cpo3endE
	.align		8
        /*0028*/ 	.dword	_ZN39_INTERNAL_ecd4ddaa_4_k_cu_44ca6e7f_40514cuda3std3__45__cpo6cbeginE
	.align		8
        /*0030*/ 	.dword	_ZN39_INTERNAL_ecd4ddaa_4_k_cu_44ca6e7f_40514cuda3std3__45__cpo4cendE
	.align		8
        /*0038*/ 	.dword	_ZN39_INTERNAL_ecd4ddaa_4_k_cu_44ca6e7f_40514cuda3std3__441_GLOBAL__N__ecd4ddaa_4_k_cu_44ca6e7f_40516ignoreE
	.align		8
        /*0040*/ 	.dword	_ZN39_INTERNAL_ecd4ddaa_4_k_cu_44ca6e7f_40514cuda3std3__419piecewise_constructE
	.align		8
        /*0048*/ 	.dword	_ZN39_INTERNAL_ecd4ddaa_4_k_cu_44ca6e7f_40514cuda3std3__48in_placeE
	.align		8
        /*0050*/ 	.dword	_ZN39_INTERNAL_ecd4ddaa_4_k_cu_44ca6e7f_40514cuda3std6ranges3__45__cpo4swapE
	.align		8
        /*0058*/ 	.dword	_ZN39_INTERNAL_ecd4ddaa_4_k_cu_44ca6e7f_40514cuda3std6ranges3__45__cpo9iter_moveE
	.align		8
        /*0060*/ 	.dword	_ZN39_INTERNAL_ecd4ddaa_4_k_cu_44ca6e7f_40514cute7productE
	.align		8
        /*0068*/ 	.dword	_ZN39_INTERNAL_ecd4ddaa_4_k_cu_44ca6e7f_40514cute1_E
	.align		8
        /*0070*/ 	.dword	$str$24
	.align		8
        /*0078*/ 	.dword	$str$25


//--------------------- .text._ZN7cutlass13device_kernelINS_4fmha6kernel28FmhaKernelTmaWarpSpecializedINS1_10collective33FmhaBwdMainloopTmaWarpSpecializedINS_6half_tEfN4cute5tupleIJNS7_1CILi128EEESA_SA_EEENS4_16FusionBwdAdapterINS4_14ResidualFusionEEEJEEENS4_17FmhaBwdEpilogueKVIS6_fNS8_IJNS9_ILi64EEESA_SA_EEEEENS2_23TileSchedulerBwdAdapterINS2_23IndividualTileSchedulerEEEJEEEEEvNT_6ParamsE --------------------------
	.section	.text._ZN7cutlass13device_kernelINS_4fmha6kernel28FmhaKernelTmaWarpSpecializedINS1_10collective33FmhaBwdMainloopTmaWarpSpecializedINS_6half_tEfN4cute5tupleIJNS7_1CILi128EEESA_SA_EEENS4_16FusionBwdAdapterINS4_14ResidualFusionEEEJEEENS4_17FmhaBwdEpilogueKVIS6_fNS8_IJNS9_ILi64EEESA_SA_EEEEENS2_23TileSchedulerBwdAdapterINS2_23IndividualTileSchedulerEEEJEEEEEvNT_6ParamsE,"ax",@progbits
	.align	128
.text._ZN7cutlass13device_kernelINS_4fmha6kernel28FmhaKernelTmaWarpSpecializedINS1_10collective33FmhaBwdMainloopTmaWarpSpecializedINS_6half_tEfN4cute5tupleIJNS7_1CILi128EEESA_SA_EEENS4_16FusionBwdAdapterINS4_14ResidualFusionEEEJEEENS4_17FmhaBwdEpilogueKVIS6_fNS8_IJNS9_ILi64EEESA_SA_EEEEENS2_23TileSchedulerBwdAdapterINS2_23IndividualTileSchedulerEEEJEEEEEvNT_6ParamsE:
        .type           _ZN7cutlass13device_kernelINS_4fmha6kernel28FmhaKernelTmaWarpSpecializedINS1_10collective33FmhaBwdMainloopTmaWarpSpecializedINS_6half_tEfN4cute5tupleIJNS7_1CILi128EEESA_SA_EEENS4_16FusionBwdAdapterINS4_14ResidualFusionEEEJEEENS4_17FmhaBwdEpilogueKVIS6_fNS8_IJNS9_ILi64EEESA_SA_EEEEENS2_23TileSchedulerBwdAdapterINS2_23IndividualTileSchedulerEEEJEEEEEvNT_6ParamsE,@function
        .size           _ZN7cutlass13device_kernelINS_4fmha6kernel28FmhaKernelTmaWarpSpecializedINS1_10collective33FmhaBwdMainloopTmaWarpSpecializedINS_6half_tEfN4cute5tupleIJNS7_1CILi128EEESA_SA_EEENS4_16FusionBwdAdapterINS4_14ResidualFusionEEEJEEENS4_17FmhaBwdEpilogueKVIS6_fNS8_IJNS9_ILi64EEESA_SA_EEEEENS2_23TileSchedulerBwdAdapterINS2_23IndividualTileSchedulerEEEJEEEEEvNT_6ParamsE,(.L_x_153 - _ZN7cutlass13device_kernelINS_4fmha6kernel28FmhaKernelTmaWarpSpecializedINS1_10collective33FmhaBwdMainloopTmaWarpSpecializedINS_6half_tEfN4cute5tupleIJNS7_1CILi128EEESA_SA_EEENS4_16FusionBwdAdapterINS4_14ResidualFusionEEEJEEENS4_17FmhaBwdEpilogueKVIS6_fNS8_IJNS9_ILi64EEESA_SA_EEEEENS2_23TileSchedulerBwdAdapterINS2_23IndividualTileSchedulerEEEJEEEEEvNT_6ParamsE)
        .other          _ZN7cutlass13device_kernelINS_4fmha6kernel28FmhaKernelTmaWarpSpecializedINS1_10collective33FmhaBwdMainloopTmaWarpSpecializedINS_6half_tEfN4cute5tupleIJNS7_1CILi128EEESA_SA_EEENS4_16FusionBwdAdapterINS4_14ResidualFusionEEEJEEENS4_17FmhaBwdEpilogueKVIS6_fNS8_IJNS9_ILi64EEESA_SA_EEEEENS2_23TileSchedulerBwdAdapterINS2_23IndividualTileSchedulerEEEJEEEEEvNT_6ParamsE,@"STO_CUDA_ENTRY STV_DEFAULT"
_ZN7cutlass13device_kernelINS_4fmha6kernel28FmhaKernelTmaWarpSpecializedINS1_10collective33FmhaBwdMainloopTmaWarpSpecializedINS_6half_tEfN4cute5tupleIJNS7_1CILi128EEESA_SA_EEENS4_16FusionBwdAdapterINS4_14ResidualFusionEEEJEEENS4_17FmhaBwdEpilogueKVIS6_fNS8_IJNS9_ILi64EEESA_SA_EEEEENS2_23TileSchedulerBwdAdapterINS2_23IndividualTileSchedulerEEEJEEEEEvNT_6ParamsE:
[----:B------:R-:W1:Y:S02]  /*0000*/  LDC R1, c[0x0][0x28] ;  /* 0x00000a00ff017b82 */ /* 0x000e640000000800 */
[----:B-1----:R-:W-:Y:S01]  /*0010*/  VIADD R1, R1, 0xfffffce0 ;  /* 0xfffffce001017836 */ /* 0x002fe20000000000 */
[----:B------:R-:W1:Y:S01]  /*0020*/  S2R R0, SR_TID.X ;  /* 0x0000000000007919 */ /* 0x000e620000002100 */
[----:B------:R-:W-:Y:S01]  /*0030*/  ELECT P1, URZ, PT ;  /* 0x00000000003f782f */ /* 0x000fe20003820000 */
[----:B------:R-:W-:Y:S01]  /*0040*/  BSSY B0, `(.L_x_0) ;  /* 0x0000020000007945 */ /* 0x000fe20003800000 */
[----:B-1----:R-:W-:-:S05]  /*0050*/  SHF.R.U32.HI R2, RZ, 0x5, R0 ;  /* 0x00000005ff027819 */ /* 0x002fca0000011600 */
[----:B------:R-:W1:Y:S02]  /*0060*/  SHFL.IDX PT, R3, R2, RZ, 0x1f ;  /* 0x00001fff02037589 */ /* 0x000e6400000e0000 */
[----:B-1----:R-:W-:Y:S02]  /*0070*/  R2UR UR5, R3 ;  /* 0x00000000030572ca */ /* 0x002fe400000e0000 */
[----:B------:R-:W-:-:S06]  /*0080*/  SHF.R.U32.HI R3, RZ, 0x7, R0 ;  /* 0x00000007ff037819 */ /* 0x000fcc0000011600 */
[----:B------:R-:W1:Y:S05]  /*0090*/  SHFL.IDX PT, R3, R3, RZ, 0x1f ;  /* 0x00001fff03037589 */ /* 0x000e6a00000e0000 */
[----:B------:R-:W-:Y:S02]  /*00a0*/  USHF.R.S32.HI UR4, URZ, 0x1f, UR5 ;  /* 0x0000001f3f047899 */ /* 0x000fe40008011405 */
[----:B------:R-:W-:Y:S02]  /*00b0*/  ISETP.NE.OR P0, PT, RZ, UR5, !P1 ;  /* 0x00000005ff007c0c */ /* 0x000fe4000cf05670 */
[----:B------:R-:W-:-:S04]  /*00c0*/  ULEA.HI UR4, UR4, UR5, URZ, 0x2 ;  /* 0x0000000504047291 */ /* 0x000fc8000f8f103f */
[----:B------:R-:W-:-:S04]  /*00d0*/  ULOP3.LUT UR4, UR4, 0xfffffffc, URZ, 0xc0, !UPT ;  /* 0xfffffffc04047892 */ /* 0x000fc8000f8ec03f */
[----:B------:R-:W-:-:S03]  /*00e0*/  UIADD3 UR5, UR5, -UR4, URZ ;  /* 0x8000000405057290 */ /* 0x000fc6000fffe03f */
[----:B------:R-:W-:Y:S09]  /*00f0*/  @P0 BRA `(.L_x_1) ;  /* 0x0000000000500947 */ /* 0x000ff20003800000 */
[----:B------:R-:W-:Y:S02]  /*0100*/  ULDC.64 UR6, c[0x0][0x198] ;  /* 0x0000660000067ab9 */ /* 0x000fe40000000a00 */
[----:B------:R-:W-:Y:S02]  /*0110*/  UIADD3 UR8, UP0, UR6, 0xf0, URZ ;  /* 0x000000f006087890 */ /* 0x000fe4000ff1e03f */
[----:B------:R-:W-:Y:S02]  /*0120*/  UIADD3 UR10, UP1, UR6, 0x1f0, URZ ;  /* 0x000001f0060a7890 */ /* 0x000fe4000ff3e03f */
[----:B------:R-:W-:Y:S02]  /*0130*/  UIADD3 UR12, UP2, UR6, 0x2f0, URZ ;  /* 0x000002f0060c7890 */ /* 0x000fe4000ff5e03f */
[----:B------:R-:W-:Y:S02]  /*0140*/  UIADD3 UR14, UP3, UR6, 0x3f0, URZ ;  /* 0x000003f0060e7890 */ /* 0x000fe4000ff7e03f */
[----:B------:R-:W-:-:S02]  /*0150*/  UIADD3 UR16, UP4, UR6, 0x5f0, URZ ;  /* 0x000005f006107890 */ /* 0x000fc4000ff9e03f */
[----:B------:R-:W-:Y:S02]  /*0160*/  UIADD3.X UR9, URZ, UR7, URZ, UP0, !UPT ;  /* 0x000000073f097290 */ /* 0x000fe400087fe43f */
[----:B------:R-:W-:Y:S02]  /*0170*/  UIADD3 UR6, UP5, UR6, 0x4f0, URZ ;  /* 0x000004f006067890 */ /* 0x000fe4000ffbe03f */
[----:B------:R-:W-:Y:S02]  /*0180*/  UIADD3.X UR11, URZ, UR7, URZ, UP1, !UPT ;  /* 0x000000073f0b7290 */ /* 0x000fe40008ffe43f */
[----:B------:R-:W-:Y:S02]  /*0190*/  UIADD3.X UR13, URZ, UR7, URZ, UP2, !UPT ;  /* 0x000000073f0d7290 */ /* 0x000fe400097fe43f */
[----:B------:R-:W-:Y:S01]  /*01a0*/  UIADD3.X UR15, URZ, UR7, URZ, UP3, !UPT ;  /* 0x000000073f0f7290 */ /* 0x000fe20009ffe43f */
[----:B------:R2:W-:Y:S01]  /*01b0*/  UTMACCTL.PF [UR8] ;  /* 0x00000000080079b9 */ /* 0x0005e20008040000 */
[----:B------:R-:W-:-:S03]  /*01c0*/  UIADD3.X UR17, URZ, UR7, URZ, UP4, !UPT ;  /* 0x000000073f117290 */ /* 0x000fc6000a7fe43f */
[----:B------:R2:W-:Y:S01]  /*01d0*/  UTMACCTL.PF [UR10] ;  /* 0x000000000a0079b9 */ /* 0x0005e20008040000 */
[----:B------:R-:W-:Y:S01]  /*01e0*/  UIADD3.X UR7, URZ, UR7, URZ, UP5, !UPT ;  /* 0x000000073f077290 */ /* 0x000fe2000affe43f */
[----:B------:R2:W-:Y:S02]  /*01f0*/  UTMACCTL.PF [UR12] ;  /* 0x000000000c0079b9 */ /* 0x0005e40008040000 */
[----:B------:R2:W-:Y:S02]  /*0200*/  UTMACCTL.PF [UR14] ;  /* 0x000000000e0079b9 */ /* 0x0005e40008040000 */
[----:B------:R2:W-:Y:S04]  /*0210*/  UTMACCTL.PF [UR16] ;  /* 0x00000000100079b9 */ /* 0x0005e80008040000 */
[----:B------:R2:W-:Y:S02]  /*0220*/  UTMACCTL.PF [UR6] ;  /* 0x00000000060079b9 */ /* 0x0005e40008040000 */
[----:B--2---:R-:W-:Y:S01]  /*0230*/  NOP ;  /* 0x0000000000007918 */ /* 0x004fe20000000000 */
.L_x_1:
[----:B------:R-:W-:Y:S05]  /*0240*/  BSYNC B0 ;  /* 0x0000000000007941 */ /* 0x000fea0003800000 */
.L_x_0:
[----:B------:R-:W2:Y:S01]  /*0250*/  SHFL.IDX PT, R4, R2, RZ, 0x1f ;  /* 0x00001fff02047589 */ /* 0x000ea200000e0000 */
[----:B-1----:R-:W-:Y:S01]  /*0260*/  R2UR UR12, R3 ;  /* 0x00000000030c72ca */ /* 0x002fe200000e0000 */
[----:B------:R-:W-:-:S12]  /*0270*/  UISETP.NE.AND UP0, UPT, UR5, 0x1, UPT ;  /* 0x000000010500788c */ /* 0x000fd8000bf05270 */
[----:B------:R-:W-:Y:S02]  /*0280*/  UIADD3 UR39, UR12, -0x1, URZ ;  /* 0xffffffff0c277890 */ /* 0x000fe4000fffe03f */
[----:B------:R-:W-:Y:S02]  /*0290*/  ULOP3.LUT UP2, URZ, UR12, UR5, URZ, 0xfc, !UPT ;  /* 0x000000050c3f7292 */ /* 0x000fe4000f84fc3f */
[----:B------:R-:W-:Y:S02]  /*02a0*/  UISETP.EQ.AND UP1, UPT, UR12, URZ, !UP0 ;  /* 0x0000003f0c00728c */ /* 0x000fe4000c722270 */
[----:B------:R-:W-:Y:S02]  /*02b0*/  UISETP.GE.U32.AND UP3, UPT, UR39, 0x4, UPT ;  /* 0x000000042700788c */ /* 0x000fe4000bf66070 */
[----:B------:R-:W-:Y:S01]  /*02c0*/  USEL UR14, URZ, 0x2, UP2 ;  /* 0x000000023f0e7887 */ /* 0x000fe20009000000 */
[----:B--2---:R-:W-:Y:S01]  /*02d0*/  ISETP.NE.AND P0, PT, R4, RZ, PT ;  /* 0x000000ff0400720c */ /* 0x004fe20003f05270 */
[----:B------:R-:W-:-:S02]  /*02e0*/  USEL UR4, URZ, 0x1, !UP1 ;  /* 0x000000013f047887 */ /* 0x000fc4000c800000 */
[----:B------:R-:W-:Y:S02]  /*02f0*/  USEL UR14, UR14, 0x1, UP3 ;  /* 0x000000010e0e7887 */ /* 0x000fe40009800000 */
[----:B------:R-:W-:-:S08]  /*0300*/  USEL UR4, UR4, 0x2, UP3 ;  /* 0x0000000204047887 */ /* 0x000fd00009800000 */
[----:B------:R-:W-:Y:S05]  /*0310*/  @P0 BRA `(.L_x_2) ;  /* 0x0000000000580947 */ /* 0x000fea0003800000 */
[----:B------:R-:W1:Y:S01]  /*0320*/  S2UR UR10, SR_CgaCtaId ;  /* 0x00000000000a79c3 */ /* 0x000e620000008800 */
[----:B------:R-:W-:Y:S01]  /*0330*/  UMOV UR6, 0x400 ;  /* 0x0000040000067882 */ /* 0x000fe20000000000 */
[----:B------:R-:W-:Y:S01]  /*0340*/  UMOV UR7, 0x1 ;  /* 0x0000000100077882 */ /* 0x000fe20000000000 */
[----:B------:R-:W-:Y:S01]  /*0350*/  UMOV UR8, 0x80 ;  /* 0x0000008000087882 */ /* 0x000fe20000000000 */
[----:B------:R-:W-:Y:S01]  /*0360*/  ELECT P0, URZ, PT ;  /* 0x00000000003f782f */ /* 0x000fe20003800000 */
[----:B------:R-:W-:-:S04]  /*0370*/  UIADD3 UR8, -UR8, 0x100000, URZ ;  /* 0x0010000008087890 */ /* 0x000fc8000fffe13f */
[----:B------:R-:W-:Y:S02]  /*0380*/  USHF.L.U32 UR9, UR8, 0xb, URZ ;  /* 0x0000000b08097899 */ /* 0x000fe4000800063f */
[----:B------:R-:W-:Y:S02]  /*0390*/  USHF.L.U32 UR8, UR8, 0x1, URZ ;  /* 0x0000000108087899 */ /* 0x000fe4000800063f */
[----:B-1----:R-:W-:Y:S02]  /*03a0*/  ULEA UR10, UR10, UR6, 0x18 ;  /* 0x000000060a0a7291 */ /* 0x002fe4000f8ec03f */
[----:B------:R-:W-:-:S04]  /*03b0*/  UIADD3 UR6, -UR7, 0x100000, URZ ;  /* 0x0010000007067890 */ /* 0x000fc8000fffe13f */
[----:B------:R-:W-:Y:S02]  /*03c0*/  USHF.L.U32 UR7, UR6, 0xb, URZ ;  /* 0x0000000b06077899 */ /* 0x000fe4000800063f */
[----:B------:R-:W-:Y:S01]  /*03d0*/  USHF.L.U32 UR6, UR6, 0x1, URZ ;  /* 0x0000000106067899 */ /* 0x000fe2000800063f */
[----:B------:R-:W1:Y:S11]  /*03e0*/  FENCE.VIEW.ASYNC.S ;  /* 0x00000000000073c6 */ /* 0x000e760000000000 */
[----:B-1----:R1:W2:Y:S01]  /*03f0*/  SYNCS.EXCH.64 URZ, [UR10+0x58840], UR6 ;  /* 0x058840060a3f75b2 */ /* 0x0022a20008000100 */
[----:B------:R1:W3:Y:S01]  /*0400*/  SYNCS.EXCH.64 URZ, [UR10+0x58860], UR8 ;  /* 0x058860080a3f75b2 */ /* 0x0002e20008000100 */
[----:B------:R1:W4:Y:S01]  /*0410*/  SYNCS.EXCH.64 URZ, [UR10+0x58848], UR6 ;  /* 0x058848060a3f75b2 */ /* 0x0003220008000100 */
[----:B------:R1:W1:Y:S01]  /*0420*/  SYNCS.EXCH.64 URZ, [UR10+0x58868], UR8 ;  /* 0x058868080a3f75b2 */ /* 0x0002620008000100 */
[----:B------:R1:W1:Y:S01]  /*0430*/  SYNCS.EXCH.64 URZ, [UR10+0x58850], UR6 ;  /* 0x058850060a3f75b2 */ /* 0x0002620008000100 */
[----:B------:R1:W1:Y:S01]  /*0440*/  SYNCS.EXCH.64 URZ, [UR10+0x58870], UR8 ;  /* 0x058870080a3f75b2 */ /* 0x0002620008000100 */
[----:B------:R1:W1:Y:S01]  /*0450*/  SYNCS.EXCH.64 URZ, [UR10+0x58858], UR6 ;  /* 0x058858060a3f75b2 */ /* 0x0002620008000100 */
[----:B------:R1:W1:Y:S01]  /*0460*/  SYNCS.EXCH.64 URZ, [UR10+0x58878], UR8 ;  /* 0x058878080a3f75b2 */ /* 0x0002620008000100 */
[----:B------:R-:W-:Y:S01]  /*0470*/  NOP ;  /* 0x0000000000007918 */ /* 0x000fe20000000000 */
.L_x_2:
[----:B------:R-:W5:Y:S01]  /*0480*/  SHFL.IDX PT, R3, R2, RZ, 0x1f ;  /* 0x00001fff02037589 */ /* 0x000f6200000e0000 */
[----:B------:R-:W-:Y:S01]  /*0490*/  NOP ;  /* 0x0000000000007918 */ /* 0x000fe20000000000 */
[----:B-----5:R-:W-:-:S13]  /*04a0*/  ISETP.NE.AND P0, PT, R3, RZ, PT ;  /* 0x000000ff0300720c */ /* 0x020fda0003f05270 */
[----:B------:R-:W-:Y:S05]  /*04b0*/  @P0 BRA `(.L_x_3) ;  /* 0x0000000000580947 */ /* 0x000fea0003800000 */
[----:B-1----:R-:W1:Y:S01]  /*04c0*/  S2UR UR7, SR_CgaCtaId ;  /* 0x00000000000779c3 */ /* 0x002e620000008800 */
[----:B------:R-:W-:Y:S01]  /*04d0*/  UMOV UR6, 0x400 ;  /* 0x0000040000067882 */ /* 0x000fe20000000000 */
[----:B------:R-:W-:Y:S01]  /*04e0*/  UMOV UR8, 0x1 ;  /* 0x0000000100087882 */ /* 0x000fe20000000000 */
[----:B------:R-:W-:Y:S01]  /*04f0*/  UMOV UR11, 0x100 ;  /* 0x00000100000b7882 */ /* 0x000fe20000000000 */
[----:B------:R-:W-:-:S04]  /*0500*/  UIADD3 UR8, -UR8, 0x100000, URZ ;  /* 0x0010000008087890 */ /* 0x000fc8000fffe13f */
[----:B------:R-:W-:Y:S02]  /*0510*/  USHF.L.U32 UR9, UR8, 0xb, URZ ;  /* 0x0000000b08097899 */ /* 0x000fe4000800063f */
[----:B------:R-:W-:Y:S01]  /*0520*/  USHF.L.U32 UR8, UR8, 0x1, URZ ;  /* 0x0000000108087899 */ /* 0x000fe2000800063f */
[----:B------:R-:W-:Y:S01]  /*0530*/  ELECT P0, URZ, PT ;  /* 0x00000000003f782f */ /* 0x000fe20003800000 */
[----:B-1----:R-:W-:Y:S02]  /*0540*/  ULEA UR10, UR7, UR6, 0x18 ;  /* 0x00000006070a7291 */ /* 0x002fe4000f8ec03f */
[----:B------:R-:W-:-:S04]  /*0550*/  UIADD3 UR6, -UR11, 0x100000, URZ ;  /* 0x001000000b067890 */ /* 0x000fc8000fffe13f */
[----:B------:R-:W-:Y:S02]  /*0560*/  USHF.L.U32 UR7, UR6, 0xb, URZ ;  /* 0x0000000b06077899 */ /* 0x000fe4000800063f */
[----:B------:R-:W-:Y:S01]  /*0570*/  USHF.L.U32 UR6, UR6, 0x1, URZ ;  /* 0x0000000106067899 */ /* 0x000fe2000800063f */
[----:B------:R-:W1:Y:S03]  /*0580*/  FENCE.VIEW.ASYNC.S ;  /* 0x00000000000073c6 */ /* 0x000e660000000000 */
[----:B-1----:R1:W1:Y:S08]  /*0590*/  SYNCS.EXCH.64 URZ, [UR10+0x58800], UR8 ;  /* 0x058800080a3f75b2 */ /* 0x0022700008000100 */
[----:B------:R1:W1:Y:S01]  /*05a0*/  SYNCS.EXCH.64 URZ, [UR10+0x58820], UR6 ;  /* 0x058820060a3f75b2 */ /* 0x0002620008000100 */
[----:B------:R1:W1:Y:S01]  /*05b0*/  SYNCS.EXCH.64 URZ, [UR10+0x58808], UR8 ;  /* 0x058808080a3f75b2 */ /* 0x0002620008000100 */
[----:B------:R1:W1:Y:S01]  /*05c0*/  SYNCS.EXCH.64 URZ, [UR10+0x58828], UR6 ;  /* 0x058828060a3f75b2 */ /* 0x0002620008000100 */
[----:B------:R1:W1:Y:S01]  /*05d0*/  SYNCS.EXCH.64 URZ, [UR10+0x58810], UR8 ;  /* 0x058810080a3f75b2 */ /* 0x0002620008000100 */
[----:B------:R1:W1:Y:S01]  /*05e0*/  SYNCS.EXCH.64 URZ, [UR10+0x58830], UR6 ;  /* 0x058830060a3f75b2 */ /* 0x0002620008000100 */
[----:B------:R1:W1:Y:S01]  /*05f0*/  SYNCS.EXCH.64 URZ, [UR10+0x58818], UR8 ;  /* 0x058818080a3f75b2 */ /* 0x0002620008000100 */
[----:B------:R1:W1:Y:S01]  /*0600*/  SYNCS.EXCH.64 URZ, [UR10+0x58838], UR6 ;  /* 0x058838060a3f75b2 */ /* 0x0002620008000100 */
[----:B------:R-:W-:Y:S01]  /*0610*/  NOP ;  /* 0x0000000000007918 */ /* 0x000fe20000000000 */
.L_x_3:
        /* <DEDUP_REMOVED lines=21> */
[----:B------:R-:W-:Y:S01]  /*0770*/  NOP ;  /* 0x0000000000007918 */ /* 0x000fe20000000000 */
.L_x_4:
[----:B------:R-:W5:Y:S01]  /*0780*/  SHFL.IDX PT, R3, R2, RZ, 0x1f ;  /* 0x00001fff02037589 */ /* 0x000f6200000e0000 */
[----:B------:R-:W-:Y:S01]  /*0790*/  ELECT P0, URZ, PT ;  /* 0x00000000003f782f */ /* 0x000fe20003800000 */
[----:B------:R-:W-:Y:S01]  /*07a0*/  NOP ;  /* 0x0000000000007918 */ /* 0x000fe20000000000 */
[----:B-1----:R-:W-:Y:S02]  /*07b0*/  UMOV UR6, 0x80 ;  /* 0x0000008000067882 */ /* 0x002fe40000000000 */
[C---:B-----5:R-:W-:Y:S02]  /*07c0*/  ISETP.NE.OR P0, PT, R3.reuse, RZ, !P0 ;  /* 0x000000ff0300720c */ /* 0x060fe40004705670 */
[----:B------:R-:W-:-:S11]  /*07d0*/  ISETP.NE.AND P2, PT, R3, RZ, PT ;  /* 0x000000ff0300720c */ /* 0x000fd60003f45270 */
[----:B------:R-:W-:Y:S01]  /*07e0*/  VOTEU.ALL UP1, P0 ;  /* 0x00000000003f7886 */ /* 0x000fe20000020000 */
[----:B------:R-:W-:Y:S01]  /*07f0*/  VOTEU.ALL UP2, P0 ;  /* 0x00000000003f7886 */ /* 0x000fe20000040000 */
[----:B------:R-:W-:Y:S01]  /*0800*/  VOTEU.ALL UP3, P0 ;  /* 0x00000000003f7886 */ /* 0x000fe20000060000 */
[----:B------:R-:W-:Y:S01]  /*0810*/  VOTEU.ALL UP4, P0 ;  /* 0x00000000003f7886 */ /* 0x000fe20000080000 */
[----:B------:R-:W-:Y:S01]  /*0820*/  VOTEU.ALL UP5, P0 ;  /* 0x00000000003f7886 */ /* 0x000fe200000a0000 */
[----:B------:R-:W1:Y:S01]  /*0830*/  @!UP1 S2UR UR9, SR_CgaCtaId ;  /* 0x00000000000999c3 */ /* 0x000e620000008800 */
[----:B------:R-:W-:Y:S01]  /*0840*/  @!UP1 UMOV UR8, 0x400 ;  /* 0x0000040000089882 */ /* 0x000fe20000000000 */
[----:B------:R-:W-:-:S04]  /*0850*/  @!UP1 UIADD3 UR6, -UR6, 0x100000, URZ ;  /* 0x0010000006069890 */ /* 0x000fc8000fffe13f */
[----:B------:R-:W-:Y:S02]  /*0860*/  @!UP1 USHF.L.U32 UR7, UR6, 0xb, URZ ;  /* 0x0000000b06079899 */ /* 0x000fe4000800063f */
[----:B------:R-:W-:Y:S02]  /*0870*/  @!UP1 USHF.L.U32 UR6, UR6, 0x1, URZ ;  /* 0x0000000106069899 */ /* 0x000fe4000800063f */
[----:B-1----:R-:W-:Y:S02]  /*0880*/  @!UP1 ULEA UR8, UR9, UR8, 0x18 ;  /* 0x0000000809089291 */ /* 0x002fe4000f8ec03f */
[----:B------:R-:W-:-:S04]  /*0890*/  UISETP.NE.AND UP1, UPT, UR39, URZ, UPT ;  /* 0x0000003f2700728c */ /* 0x000fc8000bf25270 */
[----:B------:R-:W-:Y:S01]  /*08a0*/  USEL UR15, URZ, 0x1, UP1 ;  /* 0x000000013f0f7887 */ /* 0x000fe20008800000 */
[----:B------:R-:W1:Y:S05]  /*08b0*/  FENCE.VIEW.ASYNC.S ;  /* 0x00000000000073c6 */ /* 0x000e6a0000000000 */
[----:B-1----:R1:W1:Y:S01]  /*08c0*/  @!UP2 SYNCS.EXCH.64 URZ, [UR8+0x588a0], UR6 ;  /* 0x0588a006083fa5b2 */ /* 0x0022620008000100 */
[----:B------:R1:W1:Y:S01]  /*08d0*/  @!UP3 SYNCS.EXCH.64 URZ, [UR8+0x588a8], UR6 ;  /* 0x0588a806083fb5b2 */ /* 0x0002620008000100 */
[----:B------:R1:W1:Y:S01]  /*08e0*/  @!UP4 SYNCS.EXCH.64 URZ, [UR8+0x588b0], UR6 ;  /* 0x0588b006083fc5b2 */ /* 0x0002620008000100 */
[----:B------:R1:W1:Y:S01]  /*08f0*/  @!UP5 SYNCS.EXCH.64 URZ, [UR8+0x588b8], UR6 ;  /* 0x0588b806083fd5b2 */ /* 0x0002620008000100 */
[----:B------:R-:W-:Y:S01]  /*0900*/  NOP ;  /* 0x0000000000007918 */ /* 0x000fe20000000000 */
[----:B------:R-:W-:Y:S05]  /*0910*/  @P2 BRA `(.L_x_5) ;  /* 0x0000000000582947 */ /* 0x000fea0003800000 */
[----:B-1----:R-:W1:Y:S01]  /*0920*/  S2UR UR7, SR_CgaCtaId ;  /* 0x00000000000779c3 */ /* 0x002e620000008800 */
[----:B------:R-:W-:Y:S01]  /*0930*/  UMOV UR6, 0x400 ;  /* 0x0000040000067882 */ /* 0x000fe20000000000 */
[----:B------:R-:W-:Y:S01]  /*0940*/  UMOV UR8, 0x20 ;  /* 0x0000002000087882 */ /* 0x000fe20000000000 */
[----:B------:R-:W-:Y:S01]  /*0950*/  UMOV UR9, 0x80 ;  /* 0x0000008000097882 */ /* 0x000fe20000000000 */
[----:B------:R-:W-:Y:S01]  /*0960*/  ELECT P0, URZ, PT ;  /* 0x00000000003f782f */ /* 0x000fe20003800000 */
[----:B-1----:R-:W-:Y:S02]  /*0970*/  ULEA UR10, UR7, UR6, 0x18 ;  /* 0x00000006070a7291 */ /* 0x002fe4000f8ec03f */
[----:B------:R-:W-:-:S04]  /*0980*/  UIADD3 UR6, -UR8, 0x100000, URZ ;  /* 0x0010000008067890 */ /* 0x000fc8000fffe13f */
[----:B------:R-:W-:Y:S02]  /*0990*/  USHF.L.U32 UR7, UR6, 0xb, URZ ;  /* 0x0000000b06077899 */ /* 0x000fe4000800063f */
[----:B------:R-:W-:Y:S02]  /*09a0*/  USHF.L.U32 UR6, UR6, 0x1, URZ ;  /* 0x0000000106067899 */ /* 0x000fe4000800063f */
        /* <DEDUP_REMOVED lines=13> */
.L_x_5:
[----:B------:R-:W-:Y:S01]  /*0a80*/  ISETP.NE.AND P0, PT, RZ, UR12, PT ;  /* 0x0000000cff007c0c */ /* 0x000fe2000bf05270 */
[----:B------:R-:W-:Y:S01]  /*0a90*/  IMAD.U32 R2, RZ, RZ, UR5 ;  /* 0x00000005ff027e24 */ /* 0x000fe2000f8e00ff */
[----:B------:R-:W-:Y:S01]  /*0aa0*/  NOP ;  /* 0x0000000000007918 */ /* 0x000fe20000000000 */
[----:B-1234-:R-:W-:Y:S03]  /*0ab0*/  BAR.SYNC.DEFER_BLOCKING 0x0 ;  /* 0x0000000000007b1d */ /* 0x01efe60000010000 */
[----:B------:R-:W-:-:S07]  /*0ac0*/  ISETP.EQ.AND P2, PT, R2, 0x1, P1 ;  /* 0x000000010200780c */ /* 0x000fce0000f42270 */
[----:B------:R-:W-:Y:S06]  /*0ad0*/  @!P0 BRA `(.L_x_6) ;  /* 0x000000a400c88947 */ /* 0x000fec0003800000 */
[----:B------:R-:W-:-:S06]  /*0ae0*/  UISETP.GT.U32.AND UP0, UPT, UR39, 0x3, UPT ;  /* 0x000000032700788c */ /* 0x000fcc000bf04070 */
[----:B------:R-:W-:-:S13]  /*0af0*/  PLOP3.LUT P0, PT, PT, PT, UP0, 0x80, 0x0 ;  /* 0x000000000000781c */ /* 0x000fda0003f0f008 */
[----:B------:R-:W-:Y:S05]  /*0b00*/  @P0 EXIT ;  /* 0x000000000000094d */ /* 0x000fea0003800000 */
.L_x_7:
[----:B------:R-:W-:-:S08]  /*0b10*/  NOP ;  /* 0x0000000000007918 */ /* 0x000fd00000000000 */
[----:B------:R-:W1:Y:S02]  /*0b20*/  USETMAXREG.TRY_ALLOC.CTAPOOL UP0, 0xf0 ;  /* 0x000000f0000079c8 */ /* 0x000e640008000600 */
[----:B-1----:R-:W-:-:S13]  /*0b30*/  PLOP3.LUT P0, PT, PT, PT, UP0, 0x80, 0x0 ;  /* 0x000000000000781c */ /* 0x002fda0003f0f008 */
[----:B------:R-:W-:Y:S05]  /*0b40*/  @!P0 BRA `(.L_x_7) ;  /* 0xfffffffc00f08947 */ /* 0x000fea000383ffff */
[----:B------:R-:W-:Y:S01]  /*0b50*/  UISETP.NE.AND UP0, UPT, UR12, 0x1, UPT ;  /* 0x000000010c00788c */ /* 0x000fe2000bf05270 */
[----:B------:R-:W1:Y:S01]  /*0b60*/  S2UR UR38, SR_CTAID.X ;  /* 0x00000000002679c3 */ /* 0x000e620000002500 */
[----:B------:R-:W-:Y:S01]  /*0b70*/  UMOV UR5, URZ ;  /* 0x0000003f00057c82 */ /* 0x000fe20008000000 */
[----:B------:R-:W-:-:S03]  /*0b80*/  UMOV UR13, URZ ;  /* 0x0000003f000d7c82 */ /* 0x000fc60008000000 */
[----:B------:R-:W-:-:S13]  /*0b90*/  PLOP3.LUT P0, PT, PT, PT, UP0, 0x80, 0x0 ;  /* 0x000000000000781c */ /* 0x000fda0003f0f008 */
[----:B------:R-:W-:Y:S05]  /*0ba0*/  @!P0 BRA `(.L_x_8) ;  /* 0x0000000000388947 */ /* 0x000fea0003800000 */
[----:B------:R-:W-:Y:S01]  /*0bb0*/  UISETP.NE.AND UP0, UPT, UR12, 0x2, UPT ;  /* 0x000000020c00788c */ /* 0x000fe2000bf05270 */
[----:B------:R-:W-:-:S05]  /*0bc0*/  UMOV UR13, 0x2 ;  /* 0x00000002000d7882 */ /* 0x000fca0000000000 */
[----:B------:R-:W-:-:S13]  /*0bd0*/  PLOP3.LUT P1, PT, PT, PT, UP0, 0x80, 0x0 ;  /* 0x000000000000781c */ /* 0x000fda0003f2f008 */
[----:B------:R-:W-:Y:S05]  /*0be0*/  @!P1 BRA `(.L_x_8) ;  /* 0x0000000000289947 */ /* 0x000fea0003800000 */
[----:B------:R-:W-:-:S06]  /*0bf0*/  UISETP.NE.AND UP0, UPT, UR12, 0x3, UPT ;  /* 0x000000030c00788c */ /* 0x000fcc000bf05270 */
[----:B------:R-:W-:-:S13]  /*0c00*/  PLOP3.LUT P1, PT, PT, PT, UP0, 0x80, 0x0 ;  /* 0x000000000000781c */ /* 0x000fda0003f2f008 */
[----:B------:R-:W-:Y:S05]  /*0c10*/  @!P1 BRA `(.L_x_9) ;  /* 0x0000000000149947 */ /* 0x000fea0003800000 */
[----:B------:R-:W-:-:S11]  /*0c20*/  UISETP.NE.AND UP0, UPT, UR12, 0x4, UPT ;  /* 0x000000040c00788c */ /* 0x000fd6000bf05270 */
[----:B------:R-:W-:Y:S01]  /*0c30*/  @!UP0 UMOV UR5, 0x1 ;  /* 0x0000000100058882 */ /* 0x000fe20000000000 */
[----:B------:R-:W-:Y:S01]  /*0c40*/  @UP0 UMOV UR13, URZ ;  /* 0x0000003f000d0c82 */ /* 0x000fe20008000000 */
[----:B------:R-:W-:Y:S01]  /*0c50*/  @UP0 UMOV UR5, URZ ;  /* 0x0000003f00050c82 */ /* 0x000fe20008000000 */
[----:B------:R-:W-:Y:S05]  /*0c60*/  BRA `(.L_x_8) ;  /* 0x0000000000087947 */ /* 0x000fea0003800000 */
.L_x_9:
[----:B------:R-:W-:Y:S01]  /*0c70*/  UMOV UR5, 0x1 ;  /* 0x0000000100057882 */ /* 0x000fe20000000000 */
[----:B------:R-:W-:-:S05]  /*0c80*/  UMOV UR13, URZ ;  /* 0x0000003f000d7c82 */ /* 0x000fca0008000000 */
.L_x_8:
[----:B------:R-:W-:Y:S05]  /*0c90*/  @!P0 BRA `(.L_x_10) ;  /* 0x00000000003c8947 */ /* 0x000fea0003800000 */
[----:B------:R-:W-:-:S06]  /*0ca0*/  UISETP.NE.AND UP0, UPT, UR12, 0x2, UPT ;  /* 0x000000020c00788c */ /* 0x000fcc000bf05270 */
[----:B------:R-:W-:-:S13]  /*0cb0*/  PLOP3.LUT P0, PT, PT, PT, UP0, 0x80, 0x0 ;  /* 0x000000000000781c */ /* 0x000fda0003f0f008 */
[----:B------:R-:W-:Y:S05]  /*0cc0*/  @!P0 BRA `(.L_x_11) ;  /* 0x0000000000288947 */ /* 0x000fea0003800000 */
[----:B------:R-:W-:-:S06]  /*0cd0*/  UISETP.NE.AND UP0, UPT, UR12, 0x3, UPT ;  /* 0x000000030c00788c */ /* 0x000fcc000bf05270 */
[----:B------:R-:W-:-:S13]  /*0ce0*/  PLOP3.LUT P0, PT, PT, PT, UP0, 0x80, 0x0 ;  /* 0x000000000000781c */ /* 0x000fda0003f0f008 */
[----:B------:R-:W-:Y:S05]  /*0cf0*/  @!P0 BRA `(.L_x_12) ;  /* 0x0000000000148947 */ /* 0x000fea0003800000 */
[----:B------:R-:W-:-:S06]  /*0d00*/  UISETP.NE.AND UP0, UPT, UR12, 0x4, UPT ;  /* 0x000000040c00788c */ /* 0x000fcc000bf05270 */
[----:B------:R-:W-:-:S13]  /*0d10*/  PLOP3.LUT P0, PT, PT, PT, UP0, 0x80, 0x0 ;  /* 0x000000000000781c */ /* 0x000fda0003f0f008 */
[----:B------:R-:W-:Y:S05]  /*0d20*/  @P0 BRA `(.L_x_13) ;  /* 0x00000000001c0947 */ /* 0x000fea0003800000 */
[----:B-1----:R-:W-:Y:S01]  /*0d30*/  ULEA UR38, UR38, 0x3, 0x1 ;  /* 0x0000000326267891 */ /* 0x002fe2000f8e083f */
[----:B------:R-:W-:Y:S11]  /*0d40*/  BRA `(.L_x_13) ;  /* 0x0000000000147947 */ /* 0x000ff60003800000 */
.L_x_12:
[----:B-1----:R-:W-:Y:S01]  /*0d50*/  ULEA UR38, UR38, 0x2, 0x1 ;  /* 0x0000000226267891 */ /* 0x002fe2000f8e083f */
[----:B------:R-:W-:Y:S11]  /*0d60*/  BRA `(.L_x_13) ;  /* 0x00000000000c7947 */ /* 0x000ff60003800000 */
.L_x_11:
[----:B-1----:R-:W-:Y:S01]  /*0d70*/  ULEA UR38, UR38, 0x1, 0x1 ;  /* 0x0000000126267891 */ /* 0x002fe2000f8e083f */
[----:B------:R-:W-:Y:S11]  /*0d80*/  BRA `(.L_x_13) ;  /* 0x0000000000047947 */ /* 0x000ff60003800000 */
.L_x_10:
[----:B-1----:R-:W-:-:S12]  /*0d90*/  USHF.L.U32 UR38, UR38, 0x1, URZ ;  /* 0x0000000126267899 */ /* 0x002fd8000800063f */
.L_x_13:
[----:B------:R-:W-:-:S04]  /*0da0*/  ULOP3.LUT UR6, UR4, 0x1, URZ, 0xfc, !UPT ;  /* 0x0000000104067892 */ /* 0x000fc8000f8efc3f */
[----:B------:R-:W-:-:S06]  /*0db0*/  UISETP.NE.AND UP0, UPT, UR6, 0x3, UPT ;  /* 0x000000030600788c */ /* 0x000fcc000bf05270 */
[----:B------:R-:W-:-:S13]  /*0dc0*/  PLOP3.LUT P0, PT, PT, PT, UP0, 0x80, 0x0 ;  /* 0x000000000000781c */ /* 0x000fda0003f0f008 */
[----:B------:R-:W-:Y:S05]  /*0dd0*/  @!P0 BRA `(.L_x_14) ;  /* 0x0000000000048947 */ /* 0x000fea0003800000 */
[----:B-1----:R-:W-:Y:S01]  /*0de0*/  BPT.TRAP 0x1 ;  /* 0x000000040000795c */ /* 0x002fe20000300000 */
.L_x_14:
[----:B------:R-:W2:Y:S01]  /*0df0*/  S2UR UR6, SR_CgaCtaId ;  /* 0x00000000000679c3 */ /* 0x000ea20000008800 */
[----:B------:R-:W-:Y:S01]  /*0e00*/  UMOV UR36, 0x400 ;  /* 0x0000040000247882 */ /* 0x000fe20000000000 */
[----:B------:R-:W-:-:S05]  /*0e10*/  IMAD.U32 R2, RZ, RZ, UR5 ;  /* 0x00000005ff027e24 */ /* 0x000fca000f8e00ff */
[----:B------:R-:W-:Y:S01]  /*0e20*/  SHF.L.U32 R2, R2, 0x1f, RZ ;  /* 0x0000001f02027819 */ /* 0x000fe200000006ff */
[----:B--2---:R-:W-:-:S04]  /*0e30*/  ULEA UR36, UR6, UR36, 0x18 ;  /* 0x0000002406247291 */ /* 0x004fc8000f8ec03f */
[----:B------:R-:W-:-:S09]  /*0e40*/  ULEA UR6, UR13, UR36, 0x3 ;  /* 0x000000240d067291 */ /* 0x000fd2000f8e183f */
[----:B------:R-:W2:Y:S02]  /*0e50*/  SYNCS.PHASECHK.TRANS64.TRYWAIT P1, [UR6+0x58840], R2 ;  /* 0x05884002ff0075a7 */ /* 0x000ea40008020146 */
[----:B--2---:R-:W-:Y:S05]  /*0e60*/  @!P1 BRA `(.L_x_15) ;  /* 0x000000e000809947 */ /* 0x004fea0003800000 */
.L_x_132:
[----:B------:R-:W-:Y:S05]  /*0e70*/  @!P0 BRA `(.L_x_16) ;  /* 0x0000000000048947 */ /* 0x000fea0003800000 */
[----:B-1----:R-:W-:Y:S01]  /*0e80*/  BPT.TRAP 0x1 ;  /* 0x000000040000795c */ /* 0x002fe20000300000 */
.L_x_16:
[----:B------:R-:W3:Y:S01]  /*0e90*/  SYNCS.PHASECHK.TRANS64.TRYWAIT P1, [UR6+0x58848], R2 ;  /* 0x05884802ff0075a7 */ /* 0x000ee20008020146 */
[----:B--2---:R-:W-:Y:S01]  /*0ea0*/  SHF.R.S32.HI R3, RZ, 0x1f, R0 ;  /* 0x0000001fff037819 */ /* 0x004fe20000011400 */
[----:B------:R-:W-:-:S03]  /*0eb0*/  UMOV UR12, 0x1 ;  /* 0x00000001000c7882 */ /* 0x000fc60000000000 */
[----:B------:R-:W-:-:S04]  /*0ec0*/  LEA.HI R3, R3, R0, RZ, 0x7 ;  /* 0x0000000003037211 */ /* 0x000fc800078f38ff */
[----:B------:R-:W-:-:S05]  /*0ed0*/  LOP3.LUT R3, R3, 0xffffff80, RZ, 0xc0, !PT ;  /* 0xffffff8003037812 */ /* 0x000fca00078ec0ff */
[----:B------:R-:W-:Y:S01]  /*0ee0*/  IMAD.IADD R3, R0, 0x1, -R3 ;  /* 0x0000000100037824 */ /* 0x000fe200078e0a03 */
[----:B---3--:R-:W-:Y:S06]  /*0ef0*/  @!P1 BRA `(.L_x_17) ;  /* 0x000000e000749947 */ /* 0x008fec0003800000 */
.L_x_133:
[----:B------:R-:W-:Y:S01]  /*0f00*/  ULDC UR5, c[0x0][0x288] ;  /* 0x0000a20000057ab9 */ /* 0x000fe20000000800 */
[----:B------:R3:W-:Y:S01]  /*0f10*/  STL [R1+0x100], RZ ;  /* 0x000100ff01007387 */ /* 0x0007e20000100800 */
[----:B------:R-:W-:Y:S01]  /*0f20*/  UISETP.GE.AND UP0, UPT, UR5, 0x1, UPT ;  /* 0x000000010500788c */ /* 0x000fe2000bf06270 */
[----:B------:R-:W-:Y:S01]  /*0f30*/  CS2R R152, SRZ ;  /* 0x0000000000987805 */ /* 0x000fe2000001ff00 */
[----:B------:R-:W-:Y:S01]  /*0f40*/  UMOV UR6, URZ ;  /* 0x0000003f00067c82 */ /* 0x000fe20008000000 */
[----:B------:R3:W-:Y:S01]  /*0f50*/  STL [R1+0x104], RZ ;  /* 0x000104ff01007387 */ /* 0x0007e20000100800 */
[----:B------:R-:W-:Y:S01]  /*0f60*/  UMOV UR37, URZ ;  /* 0x0000003f00257c82 */ /* 0x000fe20008000000 */
[----:B------:R-:W-:Y:S02]  /*0f70*/  CS2R R154, SRZ ;  /* 0x00000000009a7805 */ /* 0x000fe4000001ff00 */
[----:B------:R-:W-:Y:S01]  /*0f80*/  PLOP3.LUT P1, PT, PT, PT, UP0, 0x80, 0x0 ;  /* 0x000000000000781c */ /* 0x000fe20003f2f008 */
[----:B------:R3:W-:Y:S01]  /*0f90*/  STL [R1+0x108], RZ ;  /* 0x000108ff01007387 */ /* 0x0007e20000100800 */
[----:B------:R-:W-:-:S02]  /*0fa0*/  CS2R R156, SRZ ;  /* 0x00000000009c7805 */ /* 0x000fc4000001ff00 */
[----:B------:R-:W-:Y:S02]  /*0fb0*/  CS2R R158, SRZ ;  /* 0x00000000009e7805 */ /* 0x000fe4000001ff00 */
[----:B------:R-:W-:Y:S01]  /*0fc0*/  CS2R R160, SRZ ;  /* 0x0000000000a07805 */ /* 0x000fe2000001ff00 */
[----:B------:R3:W-:Y:S01]  /*0fd0*/  STL [R1+0x10c], RZ ;  /* 0x00010cff01007387 */ /* 0x0007e20000100800 */
[----:B------:R-:W-:Y:S02]  /*0fe0*/  CS2R R162, SRZ ;  /* 0x0000000000a27805 */ /* 0x000fe4000001ff00 */
[----:B------:R-:W-:Y:S02]  /*0ff0*/  CS2R R164, SRZ ;  /* 0x0000000000a47805 */ /* 0x000fe4000001ff00 */
[----:B------:R-:W-:Y:S01]  /*1000*/  CS2R R166, SRZ ;  /* 0x0000000000a67805 */ /* 0x000fe2000001ff00 */
        /* <DEDUP_REMOVED lines=32> */
[----:B------:R3:W-:Y:S04]  /*1210*/  STL [R1+0x130], RZ ;  /* 0x000130ff01007387 */ /* 0x0007e80000100800 */
        /* <DEDUP_REMOVED lines=50> */
[----:B------:R3:W-:Y:S01]  /*1540*/  STL [R1+0x1fc], RZ ;  /* 0x0001fcff01007387 */ /* 0x0007e20000100800 */
[----:B------:R-:W-:Y:S05]  /*1550*/  @!P1 BRA `(.L_x_18) ;  /* 0x0000007c00889947 */ /* 0x000fea0003800000 */
[----:B------:R-:W-:Y:S01]  /*1560*/  SHF.R.S32.HI R0, RZ, 0x1f, R3 ;  /* 0x0000001fff007819 */ /* 0x000fe20000011403 */
[----:B------:R-:W-:Y:S01]  /*1570*/  STL [R1+0x100], RZ ;  /* 0x000100ff01007387 */ /* 0x000fe20000100800 */
[----:B-1----:R-:W-:Y:S02]  /*1580*/  ULOP3.LUT UR7, UR38, 0x1, URZ, 0xc0, !UPT ;  /* 0x0000000126077892 */ /* 0x002fe4000f8ec03f */
[CC--:B--2---:R-:W-:Y:S01]  /*1590*/  LEA.HI R2, R0.reuse, R3.reuse, RZ, 0x2 ;  /* 0x0000000300027211 */ /* 0x0c4fe200078f10ff */
[----:B------:R-:W-:Y:S01]  /*15a0*/  UIADD3 UR6, UR5, 0x7f, URZ ;  /* 0x0000007f05067890 */ /* 0x000fe2000fffe03f */
[----:B------:R-:W-:Y:S01]  /*15b0*/  LEA.HI R0, R0, R3, RZ, 0x5 ;  /* 0x0000000300007211 */ /* 0x000fe200078f28ff */
[----:B------:R-:W-:Y:S01]  /*15c0*/  UMOV UR12, 0x1 ;  /* 0x00000001000c7882 */ /* 0x000fe20000000000 */
[--C-:B------:R-:W-:Y:S01]  /*15d0*/  SHF.R.S32.HI R4, RZ, 0x2, R2.reuse ;  /* 0x00000002ff047819 */ /* 0x100fe20000011402 */
[----:B------:R-:W-:Y:S01]  /*15e0*/  USHF.R.S32.HI UR8, URZ, 0x1f, UR6 ;  /* 0x0000001f3f087899 */ /* 0x000fe20008011406 */
[----:B------:R-:W-:Y:S01]  /*15f0*/  SHF.R.S32.HI R5, RZ, 0x1f, R2 ;  /* 0x0000001fff057819 */ /* 0x000fe20000011402 */
[----:B------:R-:W-:Y:S01]  /*1600*/  UMOV UR5, URZ ;  /* 0x0000003f00057c82 */ /* 0x000fe20008000000 */
[----:B------:R-:W-:Y:S01]  /*1610*/  LOP3.LUT R2, R2, 0x7ffffffc, RZ, 0xc0, !PT ;  /* 0x7ffffffc02027812 */ /* 0x000fe200078ec0ff */
[----:B------:R-:W-:Y:S01]  /*1620*/  ULEA.HI UR8, UR8, UR6, URZ, 0x7 ;  /* 0x0000000608087291 */ /* 0x000fe2000f8f383f */
[----:B------:R-:W-:Y:S01]  /*1630*/  LEA.HI R5, R5, R4, RZ, 0x3 ;  /* 0x0000000405057211 */ /* 0x000fe200078f18ff */
[----:B------:R-:W-:Y:S01]  /*1640*/  UMOV UR37, URZ ;  /* 0x0000003f00257c82 */ /* 0x000fe20008000000 */
[----:B------:R-:W-:Y:S01]  /*1650*/  SHF.R.S32.HI R0, RZ, 0x5, R0 ;  /* 0x00000005ff007819 */ /* 0x000fe20000011400 */
[----:B------:R-:W-:Y:S01]  /*1660*/  IMAD.IADD R2, R3, 0x1, -R2 ;  /* 0x0000000103027824 */ /* 0x000fe200078e0a02 */
[----:B------:R-:W-:Y:S01]  /*1670*/  LOP3.LUT R5, R5, 0xfffffff8, RZ, 0xc0, !PT ;  /* 0xfffffff805057812 */ /* 0x000fe200078ec0ff */
[----:B------:R-:W-:Y:S01]  /*1680*/  IMAD.U32 R3, RZ, RZ, UR38 ;  /* 0x00000026ff037e24 */ /* 0x000fe2000f8e00ff */
[----:B------:R-:W-:Y:S01]  /*1690*/  UMOV UR6, URZ ;  /* 0x0000003f00067c82 */ /* 0x000fe20008000000 */
[----:B------:R-:W-:Y:S01]  /*16a0*/  IMAD.SHL.U32 R6, R2, 0x2, RZ ;  /* 0x0000000202067824 */ /* 0x000fe200078e00ff */
[----:B------:R-:W-:Y:S01]  /*16b0*/  USHF.R.S32.HI UR8, URZ, 0x7, UR8 ;  /* 0x000000073f087899 */ /* 0x000fe20008011408 */
[----:B------:R-:W-:Y:S01]  /*16c0*/  IMAD.IADD R5, R4, 0x1, -R5 ;  /* 0x0000000104057824 */ /* 0x000fe200078e0a05 */
[----:B------:R-:W-:Y:S01]  /*16d0*/  UMOV UR22, URZ ;  /* 0x0000003f00167c82 */ /* 0x000fe20008000000 */
[C---:B------:R-:W-:Y:S01]  /*16e0*/  IMAD R2, R0.reuse, 0x800, R6 ;  /* 0x0000080000027824 */ /* 0x040fe200078e0206 */
[----:B------:R-:W-:Y:S01]  /*16f0*/  STL [R1+0x20c], R6 ;  /* 0x00020c0601007387 */ /* 0x000fe20000100800 */
[----:B------:R-:W-:Y:S01]  /*1700*/  IMAD R0, R0, 0x10, R5 ;  /* 0x0000001000007824 */ /* 0x000fe200078e0205 */
[----:B------:R-:W-:Y:S01]  /*1710*/  UMOV UR21, URZ ;  /* 0x0000003f00157c82 */ /* 0x000fe20008000000 */
[----:B------:R-:W-:Y:S01]  /*1720*/  IMAD R2, R5, 0x8, R2 ;  /* 0x0000000805027824 */ /* 0x000fe200078e0202 */
[----:B------:R-:W-:Y:S01]  /*1730*/  ULDC.64 UR26, c[0x0][0x208] ;  /* 0x00008200001a7ab9 */ /* 0x000fe20000000a00 */
[----:B------:R-:W-:Y:S01]  /*1740*/  IMAD R3, R3, 0x40, R0 ;  /* 0x0000004003037824 */ /* 0x000fe200078e0200 */
[----:B------:R-:W-:Y:S01]  /*1750*/  ULDC UR9, c[0x0][0x28c] ;  /* 0x0000a30000097ab9 */ /* 0x000fe20000000800 */
[----:B------:R-:W-:Y:S01]  /*1760*/  IMAD R4, R5, 0x18, R2 ;  /* 0x0000001805047824 */ /* 0x000fe200078e0202 */
[----:B------:R-:W-:Y:S01]  /*1770*/  ULDC UR10, c[0x0][0xa04] ;  /* 0x00028100000a7ab9 */ /* 0x000fe20000000800 */
[----:B------:R-:W-:Y:S01]  /*1780*/  IMAD.U32 R0, RZ, RZ, UR7 ;  /* 0x00000007ff007e24 */ /* 0x000fe2000f8e00ff */
[----:B------:R1:W-:Y:S01]  /*1790*/  STL [R1+0x208], R3 ;  /* 0x0002080301007387 */ /* 0x0003e20000100800 */
[----:B------:R-:W-:-:S03]  /*17a0*/  ULDC UR11, c[0x0][0xa00] ;  /* 0x00028000000b7ab9 */ /* 0x000fc60000000800 */
[----:B------:R2:W-:Y:S01]  /*17b0*/  STL [R1+0x210], R4 ;  /* 0x0002100401007387 */ /* 0x0005e20000100800 */
[----:B-1----:R-:W-:-:S05]  /*17c0*/  LEA R3, R2, UR36, 0x1 ;  /* 0x0000002402037c11 */ /* 0x002fca000f8e08ff */
[----:B--2---:R-:W-:-:S07]  /*17d0*/  IMAD R3, R0, 0x4000, R3 ;  /* 0x0000400000037824 */ /* 0x004fce00078e0203 */
.L_x_40:
[----:B-12-45:R-:W-:Y:S05]  /*17e0*/  @!P0 BRA `(.L_x_19) ;  /* 0x0000000000048947 */ /* 0x036fea0003800000 */
[----:B------:R-:W-:Y:S01]  /*17f0*/  BPT.TRAP 0x1 ;  /* 0x000000040000795c */ /* 0x000fe20000300000 */
.L_x_19:
[----:B------:R-:W-:Y:S01]  /*1800*/  ULEA UR16, UR22, UR36, 0x3 ;  /* 0x0000002416107291 */ /* 0x000fe2000f8e183f */
[----:B------:R-:W-:-:S05]  /*1810*/  IMAD.U32 R0, RZ, RZ, UR21 ;  /* 0x00000015ff007e24 */ /* 0x000fca000f8e00ff */
[----:B------:R-:W-:-:S04]  /*1820*/  SHF.L.U32 R0, R0, 0x1f, RZ ;  /* 0x0000001f00007819 */ /* 0x000fc800000006ff */
[----:B------:R-:W1:Y:S02]  /*1830*/  SYNCS.PHASECHK.TRANS64.TRYWAIT P1, [UR16+0x58800], R0 ;  /* 0x05880000ff0075a7 */ /* 0x000e640008020150 */
[----:B-1----:R-:W-:Y:S05]  /*1840*/  @!P1 BRA `(.L_x_20) ;  /* 0x000000d800389947 */ /* 0x002fea0003800000 */
.L_x_134:
[----:B------:R-:W-:Y:S01]  /*1850*/  UIADD3 UR16, UR36, 0x18000, URZ ;  /* 0x0001800024107890 */ /* 0x000fe2000fffe03f */
[----:B------:R-:W-:Y:S01]  /*1860*/  WARPGROUP.ARRIVE ;  /* 0x00000000000079c5 */ /* 0x000fe20000000000 */
[----:B------:R-:W-:Y:S02]  /*1870*/  USHF.R.U32.HI UR28, URZ, 0x4, UR36 ;  /* 0x000000043f1c7899 */ /* 0x000fe40008011624 */
[----:B------:R-:W-:Y:S02]  /*1880*/  USHF.R.U32.HI UR16, URZ, 0x4, UR16 ;  /* 0x000000043f107899 */ /* 0x000fe40008011610 */
[----:B------:R-:W-:Y:S02]  /*1890*/  ULOP3.LUT UR28, UR28, 0x3fff, URZ, 0xc0, !UPT ;  /* 0x00003fff1c1c7892 */ /* 0x000fe4000f8ec03f */
[----:B------:R-:W-:Y:S02]  /*18a0*/  ULOP3.LUT UR25, UR16, 0x3fff, URZ, 0xc0, !UPT ;  /* 0x00003fff10197892 */ /* 0x000fe4000f8ec03f */
[----:B------:R-:W-:-:S02]  /*18b0*/  ULOP3.LUT UR24, UR28, 0x10000, URZ, 0xfc, !UPT ;  /* 0x000100001c187892 */ /* 0x000fc4000f8efc3f */
[----:B------:R-:W-:Y:S02]  /*18c0*/  ULOP3.LUT UR23, UR25, 0x10000, URZ, 0xfc, !UPT ;  /* 0x0001000019177892 */ /* 0x000fe4000f8efc3f */
[----:B------:R-:W-:Y:S02]  /*18d0*/  ULEA UR24, UR13, UR24, 0xa ;  /* 0x000000180d187291 */ /* 0x000fe4000f8e503f */
[----:B------:R-:W-:Y:S01]  /*18e0*/  ULEA UR20, UR22, UR23, 0xb ;  /* 0x0000001716147291 */ /* 0x000fe2000f8e583f */
[----:B------:R-:W-:Y:S01]  /*18f0*/  UMOV UR17, 0x40000040 ;  /* 0x4000004000117882 */ /* 0x000fe20000000000 */
[----:B------:R-:W-:-:S03]  /*1900*/  UMOV UR19, 0x40000040 ;  /* 0x4000004000137882 */ /* 0x000fc60000000000 */
[----:B------:R-:W-:Y:S02]  /*1910*/  UMOV UR16, UR24 ;  /* 0x0000001800107c82 */ /* 0x000fe40008000000 */
[----:B------:R-:W-:Y:S02]  /*1920*/  UMOV UR18, UR20 ;  /* 0x0000001400127c82 */ /* 0x000fe40008000000 */
[----:B------:R-:W-:Y:S01]  /*1930*/  HGMMA.64x128x16.F32 R88, gdesc[UR16], RZ, !UPT, gsb0 ;  /* 0x01e00000105879f0 */ /* 0x000fe2000c0008ff */
[----:B------:R-:W-:Y:S02]  /*1940*/  UIADD3 UR16, UR24, 0x2, URZ ;  /* 0x0000000218107890 */ /* 0x000fe4000fffe03f */
[----:B------:R-:W-:Y:S01]  /*1950*/  UIADD3 UR18, UR20, 0x2, URZ ;  /* 0x0000000214127890 */ /* 0x000fe2000fffe03f */
[----:B------:R-:W-:Y:S01]  /*1960*/  UMOV UR17, 0x40000040 ;  /* 0x4000004000117882 */ /* 0x000fe20000000000 */
[----:B------:R-:W-:Y:S01]  /*1970*/  UMOV UR19, 0x40000040 ;  /* 0x4000004000137882 */ /* 0x000fe20000000000 */
[----:B------:R-:W-:-:S02]  /*1980*/  WARPGROUP.DEPBAR.LE gsb0, 0x0 ;  /* 0x00008000000079c5 */ /* 0x000fc40000010000 */
[----:B------:R-:W-:-:S06]  /*1990*/  WARPGROUP.ARRIVE ;  /* 0x00000000000079c5 */ /* 0x000fcc0000000000 */
[----:B------:R-:W-:Y:S01]  /*19a0*/  HGMMA.64x128x16.F32 R88, gdesc[UR16], R88, gsb0 ;  /* 0x01e00000105879f0 */ /* 0x000fe20008000858 */
[----:B------:R-:W-:Y:S02]  /*19b0*/  UIADD3 UR16, UR24, 0x4, URZ ;  /* 0x0000000418107890 */ /* 0x000fe4000fffe03f */
[----:B------:R-:W-:Y:S01]  /*19c0*/  UIADD3 UR18, UR20, 0x4, URZ ;  /* 0x0000000414127890 */ /* 0x000fe2000fffe03f */
[----:B------:R-:W-:Y:S01]  /*19d0*/  UMOV UR17, 0x40000040 ;  /* 0x4000004000117882 */ /* 0x000fe20000000000 */
[----:B------:R-:W-:Y:S01]  /*19e0*/  UMOV UR19, 0x40000040 ;  /* 0x4000004000137882 */ /* 0x000fe20000000000 */
[----:B------:R-:W-:Y:S02]  /*19f0*/  WARPGROUP.DEPBAR.LE gsb0, 0x0 ;  /* 0x00008000000079c5 */ /* 0x000fe40000010000 */
        /* <DEDUP_REMOVED lines=34> */
[----:B------:R-:W-:-:S04]  /*1c20*/  UIADD3 UR20, UR22, 0x1, URZ ;  /* 0x0000000116147890 */ /* 0x000fc8000fffe03f */
[----:B------:R-:W-:-:S04]  /*1c30*/  UISETP.NE.AND UP0, UPT, UR20, 0x4, UPT ;  /* 0x000000041400788c */ /* 0x000fc8000bf05270 */
[----:B------:R-:W-:Y:S01]  /*1c40*/  USEL UR20, UR20, URZ, UP0 ;  /* 0x0000003f14147287 */ /* 0x000fe20008000000 */
[----:B------:R-:W-:Y:S02]  /*1c50*/  WARPGROUP.DEPBAR.LE gsb0, 0x0 ;  /* 0x00008000000079c5 */ /* 0x000fe40000010000 */
[----:B------:R-:W-:-:S06]  /*1c60*/  WARPGROUP.ARRIVE ;  /* 0x00000000000079c5 */ /* 0x000fcc0000000000 */
[----:B------:R-:W-:Y:S01]  /*1c70*/  HGMMA.64x128x16.F32 R88, gdesc[UR16], R88, gsb0 ;  /* 0x01e00000105879f0 */ /* 0x000fe20008000858 */
[----:B------:R-:W-:-:S04]  /*1c80*/  USEL UR16, URZ, 0x1, UP0 ;  /* 0x000000013f107887 */ /* 0x000fc80008000000 */
[----:B------:R-:W-:Y:S01]  /*1c90*/  ULOP3.LUT UR21, UR21, UR16, URZ, 0x3c, !UPT ;  /* 0x0000001015157292 */ /* 0x000fe2000f8e3c3f */
[----:B------:R-:W-:Y:S02]  /*1ca0*/  WARPGROUP.DEPBAR.LE gsb0, 0x0 ;  /* 0x00008000000079c5 */ /* 0x000fe40000010000 */
[----:B------:R-:W-:Y:S09]  /*1cb0*/  @!P0 BRA `(.L_x_21) ;  /* 0x0000000000048947 */ /* 0x000ff20003800000 */
[----:B------:R-:W-:Y:S01]  /*1cc0*/  BPT.TRAP 0x1 ;  /* 0x000000040000795c */ /* 0x000fe20000300000 */
.L_x_21:
[----:B------:R-:W-:Y:S01]  /*1cd0*/  ULEA UR16, UR20, UR36, 0x3 ;  /* 0x0000002414107291 */ /* 0x000fe2000f8e183f */
[----:B-1----:R-:W-:-:S05]  /*1ce0*/  IMAD.U32 R0, RZ, RZ, UR21 ;  /* 0x00000015ff007e24 */ /* 0x002fca000f8e00ff */
[----:B------:R-:W-:-:S04]  /*1cf0*/  SHF.L.U32 R0, R0, 0x1f, RZ ;  /* 0x0000001f00007819 */ /* 0x000fc800000006ff */
[----:B------:R-:W1:Y:S02]  /*1d00*/  SYNCS.PHASECHK.TRANS64.TRYWAIT P1, [UR16+0x58800], R0 ;  /* 0x05880000ff0075a7 */ /* 0x000e640008020150 */
[----:B-1----:R-:W-:Y:S05]  /*1d10*/  @!P1 BRA `(.L_x_22) ;  /* 0x000000d4001c9947 */ /* 0x002fea0003800000 */
.L_x_135:
[----:B------:R-:W-:Y:S01]  /*1d20*/  ULEA UR29, UR20, UR23, 0xb ;  /* 0x00000017141d7291 */ /* 0x000fe2000f8e583f */
[----:B------:R-:W2:Y:S01]  /*1d30*/  LDL R2, [R1+0x20c] ;  /* 0x00020c0001027983 */ /* 0x000ea20000100800 */
[----:B------:R-:W-:Y:S01]  /*1d40*/  UIADD3 UR16, UR24, 0x400, URZ ;  /* 0x0000040018107890 */ /* 0x000fe2000fffe03f */
[----:B------:R-:W-:Y:S01]  /*1d50*/  WARPGROUP.ARRIVE ;  /* 0x00000000000079c5 */ /* 0x000fe20000000000 */
[----:B------:R-:W-:Y:S01]  /*1d60*/  UMOV UR19, 0x40000040 ;  /* 0x4000004000137882 */ /* 0x000fe20000000000 */
[----:B------:R-:W-:Y:S01]  /*1d70*/  UMOV UR17, 0x40000040 ;  /* 0x4000004000117882 */ /* 0x000fe20000000000 */
[----:B-1----:R-:W1:Y:S01]  /*1d80*/  MUFU.RCP64H R5, 2.3591403961181640625 ;  /* 0x4002df8500057908 */ /* 0x002e620000001800 */
[----:B------:R-:W-:Y:S01]  /*1d90*/  UMOV UR18, UR29 ;  /* 0x0000001d00127c82 */ /* 0x000fe20008000000 */
[----:B------:R-:W-:Y:S01]  /*1da0*/  IMAD.MOV.U32 R8, RZ, RZ, 0x458a2bb4 ;  /* 0x458a2bb4ff087424 */ /* 0x000fe200078e00ff */
[----:B------:R-:W-:Y:S01]  /*1db0*/  UMOV UR30, 0x2c515da4 ;  /* 0x2c515da4001e7882 */ /* 0x000fe20000000000 */
[----:B------:R-:W-:Y:S01]  /*1dc0*/  IMAD.MOV.U32 R9, RZ, RZ, 0x4002df85 ;  /* 0x4002df85ff097424 */ /* 0x000fe200078e00ff */
[----:B------:R-:W-:Y:S01]  /*1dd0*/  HGMMA.64x128x16.F32 R24, gdesc[UR16], RZ, !UPT, gsb0 ;  /* 0x01e00000101879f0 */ /* 0x000fe2000c0008ff */
[----:B------:R-:W-:Y:S01]  /*1de0*/  UIADD3 UR16, UR24, 0x402, URZ ;  /* 0x0000040218107890 */ /* 0x000fe2000fffe03f */
[----:B------:R-:W-:Y:S01]  /*1df0*/  IMAD.MOV.U32 R4, RZ, RZ, RZ ;  /* 0x000000ffff047224 */ /* 0x000fe200078e00ff */
[----:B------:R-:W-:Y:S01]  /*1e00*/  UIADD3 UR18, UR29, 0x2, URZ ;  /* 0x000000021d127890 */ /* 0x000fe2000fffe03f */
[----:B------:R-:W-:Y:S01]  /*1e10*/  IMAD.MOV.U32 R10, RZ, RZ, -0x748574fc ;  /* 0x8b7a8b04ff0a7424 */ /* 0x000fe200078e00ff */
[----:B------:R-:W-:Y:S01]  /*1e20*/  UMOV UR17, 0x40000040 ;  /* 0x4000004000117882 */ /* 0x000fe20000000000 */
[----:B------:R-:W-:Y:S01]  /*1e30*/  UMOV UR19, 0x40000040 ;  /* 0x4000004000137882 */ /* 0x000fe20000000000 */
[----:B------:R-:W-:Y:S01]  /*1e40*/  UMOV UR31, 0x3fd6fc2a ;  /* 0x3fd6fc2a001f7882 */ /* 0x000fe20000000000 */
[----:B------:R-:W-:Y:S01]  /*1e50*/  IMAD.MOV.U32 R11, RZ, RZ, 0x3ed0ee25 ;  /* 0x3ed0ee25ff0b7424 */ /* 0x000fe200078e00ff */
[----:B------:R-:W-:Y:S01]  /*1e60*/  STL.128 [R1], RZ ;  /* 0x000000ff01007387 */ /* 0x000fe20000100c00 */
[----:B------:R-:W-:Y:S01]  /*1e70*/  IMAD.U32 R0, RZ, RZ, UR22 ;  /* 0x00000016ff007e24 */ /* 0x000fe2000f8e00ff */
[----:B------:R-:W-:Y:S01]  /*1e80*/  UIADD3 UR23, UR36, 0x588a0, URZ ;  /* 0x000588a024177890 */ /* 0x000fe2000fffe03f */
[----:B-1----:R-:W-:Y:S01]  /*1e90*/  DFMA R8, R4, -R8, 1 ;  /* 0x3ff000000408742b */ /* 0x002fe20000000808 */
[----:B------:R-:W-:Y:S04]  /*1ea0*/  STL.128 [R1+0x10], RZ ;  /* 0x000010ff01007387 */ /* 0x000fe80000100c00 */
[----:B------:R-:W-:Y:S03]  /*1eb0*/  STL.128 [R1+0x20], RZ ;  /* 0x000020ff01007387 */ /* 0x000fe60000100c00 */
[----:B------:R-:W-:Y:S01]  /*1ec0*/  DFMA R8, R8, R8, R8 ;  /* 0x000000080808722b */ /* 0x000fe20000000008 */
[----:B------:R-:W-:Y:S04]  /*1ed0*/  STL.128 [R1+0x40], RZ ;  /* 0x000040ff01007387 */ /* 0x000fe80000100c00 */
[----:B------:R-:W-:Y:S03]  /*1ee0*/  STL.128 [R1+0x30], RZ ;  /* 0x000030ff01007387 */ /* 0x000fe60000100c00 */
[----:B------:R-:W-:Y:S01]  /*1ef0*/  DFMA R8, R4, R8, R4 ;  /* 0x000000080408722b */ /* 0x000fe20000000004 */
[----:B------:R-:W-:Y:S04]  /*1f00*/  STL.128 [R1+0x50], RZ ;  /* 0x000050ff01007387 */ /* 0x000fe80000100c00 */
[----:B------:R-:W-:Y:S03]  /*1f10*/  STL.128 [R1+0x60], RZ ;  /* 0x000060ff01007387 */ /* 0x000fe60000100c00 */
[C---:B------:R-:W-:Y:S01]  /*1f20*/  DMUL R6, R8.reuse, UR30 ;  /* 0x0000001e08067c28 */ /* 0x040fe20008000000 */
[----:B------:R-:W-:Y:S04]  /*1f30*/  STL.128 [R1+0x70], RZ ;  /* 0x000070ff01007387 */ /* 0x000fe80000100c00 */
[----:B------:R-:W-:Y:S03]  /*1f40*/  STL.128 [R1+0x80], RZ ;  /* 0x000080ff01007387 */ /* 0x000fe60000100c00 */
[----:B------:R-:W-:Y:S01]  /*1f50*/  DFMA R6, R8, UR30, R6 ;  /* 0x0000001e08067c2b */ /* 0x000fe20008000006 */
[----:B------:R-:W-:Y:S04]  /*1f60*/  STL.128 [R1+0xa0], RZ ;  /* 0x0000a0ff01007387 */ /* 0x000fe80000100c00 */
[----:B------:R-:W-:Y:S03]  /*1f70*/  STL.128 [R1+0x90], RZ ;  /* 0x000090ff01007387 */ /* 0x000fe60000100c00 */
[----:B------:R-:W-:Y:S01]  /*1f80*/  DMUL R4, R6, R6 ;  /* 0x0000000606047228 */ /* 0x000fe20000000000 */
[----:B------:R-:W-:Y:S04]  /*1f90*/  STL.128 [R1+0xb0], RZ ;  /* 0x0000b0ff01007387 */ /* 0x000fe80000100c00 */
[----:B------:R-:W-:Y:S04]  /*1fa0*/  STL.128 [R1+0xc0], RZ ;  /* 0x0000c0ff01007387 */ /* 0x000fe80000100c00 */
[----:B------:R-:W-:Y:S04]  /*1fb0*/  STL.128 [R1+0xe0], RZ ;  /* 0x0000e0ff01007387 */ /* 0x000fe80000100c00 */
[----:B------:R-:W-:Y:S04]  /*1fc0*/  STL.128 [R1+0xd0], RZ ;  /* 0x0000d0ff01007387 */ /* 0x000fe80000100c00 */
[----:B------:R-:W-:Y:S01]  /*1fd0*/  STL.128 [R1+0xf0], RZ ;  /* 0x0000f0ff01007387 */ /* 0x000fe20000100c00 */
        /* <DEDUP_REMOVED lines=10> */
[----:B------:R-:W-:Y:S01]  /*2080*/  UMOV UR16, 0x3ae80f1e ;  /* 0x3ae80f1e00107882 */ /* 0x000fe20000000000 */
[----:B------:R-:W-:Y:S01]  /*2090*/  UMOV UR17, 0x3eb1380b ;  /* 0x3eb1380b00117882 */ /* 0x000fe20000000000 */
[----:B------:R-:W-:-:S09]  /*20a0*/  UIADD3 UR18, UR29, 0x6, URZ ;  /* 0x000000061d127890 */ /* 0x000fd2000fffe03f */
[----:B------:R-:W-:Y:S01]  /*20b0*/  DFMA R10, R4, UR16, R10 ;  /* 0x00000010040a7c2b */ /* 0x000fe2000800000a */
[----:B------:R-:W-:Y:S01]  /*20c0*/  UMOV UR16, 0x9f02676f ;  /* 0x9f02676f00107882 */ /* 0x000fe20000000000 */
[----:B------:R-:W-:Y:S01]  /*20d0*/  UMOV UR17, 0x3ef3b266 ;  /* 0x3ef3b26600117882 */ /* 0x000fe20000000000 */
[----:B------:R-:W-:Y:S01]  /*20e0*/  UMOV UR19, 0x40000040 ;  /* 0x4000004000137882 */ /* 0x000fe20000000000 */
[----:B--2---:R-:W-:-:S04]  /*20f0*/  IMAD R0, R0, 0x80, R2 ;  /* 0x0000008000007824 */ /* 0x004fc800078e0202 */
[----:B------:R-:W-:Y:S01]  /*2100*/  DFMA R10, R4, R10, UR16 ;  /* 0x00000010040a7e2b */ /* 0x000fe2000800000a */
[----:B------:R-:W-:Y:S01]  /*2110*/  UMOV UR16, 0xa9ab0956 ;  /* 0xa9ab095600107882 */ /* 0x000fe20000000000 */
[----:B------:R-:W-:Y:S01]  /*2120*/  UMOV UR17, 0x3f1745cb ;  /* 0x3f1745cb00117882 */ /* 0x000fe20000000000 */
[----:B------:R-:W-:-:S05]  /*2130*/  LEA R2, R0, UR36, 0x2 ;  /* 0x0000002400027c11 */ /* 0x000fca000f8e10ff */
[----:B------:R-:W-:Y:S01]  /*2140*/  DFMA R10, R4, R10, UR16 ;  /* 0x00000010040a7e2b */ /* 0x000fe2000800000a */
[----:B------:R-:W-:Y:S01]  /*2150*/  UMOV UR16, 0x2d1b5154 ;  /* 0x2d1b515400107882 */ /* 0x000fe20000000000 */
[----:B------:R-:W-:-:S06]  /*2160*/  UMOV UR17, 0x3f3c71c7 ;  /* 0x3f3c71c700117882 */ /* 0x000fcc0000000000 */
[----:B------:R-:W-:Y:S01]  /*2170*/  DFMA R10, R4, R10, UR16 ;  /* 0x00000010040a7e2b */ /* 0x000fe2000800000a */
[----:B------:R-:W-:Y:S01]  /*2180*/  UMOV UR16, 0x923be72d ;  /* 0x923be72d00107882 */ /* 0x000fe20000000000 */
[----:B------:R-:W-:-:S06]  /*2190*/  UMOV UR17, 0x3f624924 ;  /* 0x3f62492400117882 */ /* 0x000fcc0000000000 */
[----:B------:R-:W-:Y:S01]  /*21a0*/  DFMA R12, R4, R10, UR16 ;  /* 0x00000010040c7e2b */ /* 0x000fe2000800000a */
[----:B------:R-:W-:Y:S01]  /*21b0*/  UMOV UR16, 0x9999a3c4 ;  /* 0x9999a3c400107882 */ /* 0x000fe20000000000 */
[----:B------:R-:W-:Y:S01]  /*21c0*/  UMOV UR17, 0x3f899999 ;  /* 0x3f89999900117882 */ /* 0x000fe20000000000 */
[----:B------:R-:W-:-:S05]  /*21d0*/  DADD R10, -R6, UR30 ;  /* 0x0000001e060a7e29 */ /* 0x000fca0008000100 */
[----:B------:R-:W-:Y:S01]  /*21e0*/  DFMA R12, R4, R12, UR16 ;  /* 0x00000010040c7e2b */ /* 0x000fe2000800000c */
[----:B------:R-:W-:Y:S01]  /*21f0*/  UMOV UR16, 0x55555554 ;  /* 0x5555555400107882 */ /* 0x000fe20000000000 */
[----:B------:R-:W-:Y:S01]  /*2200*/  UMOV UR17, 0x3fb55555 ;  /* 0x3fb5555500117882 */ /* 0x000fe20000000000 */
[----:B------:R-:W-:-:S05]  /*2210*/  DADD R10, R10, R10 ;  /* 0x000000000a0a7229 */ /* 0x000fca000000000a */
[----:B------:R-:W-:Y:S01]  /*2220*/  DFMA R12, R4, R12, UR16 ;  /* 0x00000010040c7e2b */ /* 0x000fe2000800000c */
[----:B------:R-:W-:Y:S01]  /*2230*/  UIADD3 UR16, UR24, 0x406, URZ ;  /* 0x0000040618107890 */ /* 0x000fe2000fffe03f */
[----:B------:R-:W-:Y:S01]  /*2240*/  UMOV UR17, 0x40000040 ;  /* 0x4000004000117882 */ /* 0x000fe20000000000 */
[----:B------:R-:W-:-:S08]  /*2250*/  DFMA R10, -R6, UR30, R10 ;  /* 0x0000001e060a7c2b */ /* 0x000fd0000800010a */
[----:B------:R-:W-:Y:S01]  /*2260*/  DMUL R14, R8, R10 ;  /* 0x0000000a080e7228 */ /* 0x000fe20000000000 */
[----:B------:R-:W-:Y:S01]  /*2270*/  IMAD.MOV.U32 R8, RZ, RZ, -0x105c611 ;  /* 0xfefa39efff087424 */ /* 0x000fe200078e00ff */
[----:B------:R-:W-:Y:S01]  /*2280*/  DMUL R10, R4, R12 ;  /* 0x0000000c040a7228 */ /* 0x000fe20000000000 */
[----:B------:R-:W-:-:S06]  /*2290*/  IMAD.MOV.U32 R9, RZ, RZ, 0x3fe62e42 ;  /* 0x3fe62e42ff097424 */ /* 0x000fcc00078e00ff */
[----:B------:R-:W-:Y:S02]  /*22a0*/  DFMA R4, R8, 1, R6 ;  /* 0x3ff000000804782b */ /* 0x000fe40000000006 */
[----:B------:R-:W-:-:S06]  /*22b0*/  DFMA R10, R6, R10, R14 ;  /* 0x0000000a060a722b */ /* 0x000fcc000000000e */
[----:B------:R-:W-:-:S08]  /*22c0*/  DFMA R8, R8, -1, R4 ;  /* 0xbff000000808782b */ /* 0x000fd00000000004 */
[----:B------:R-:W-:Y:S01]  /*22d0*/  DADD R6, -R6, R8 ;  /* 0x0000000006067229 */ /* 0x000fe20000000108 */
[----:B------:R-:W-:Y:S02]  /*22e0*/  IMAD.MOV.U32 R8, RZ, RZ, 0x3b39803f ;  /* 0x3b39803fff087424 */ /* 0x000fe400078e00ff */
[----:B------:R-:W-:-:S05]  /*22f0*/  IMAD.MOV.U32 R9, RZ, RZ, 0x3c7abc9e ;  /* 0x3c7abc9eff097424 */ /* 0x000fca00078e00ff */
[----:B------:R-:W-:-:S08]  /*2300*/  DADD R6, R10, -R6 ;  /* 0x000000000a067229 */ /* 0x000fd00000000806 */
[----:B------:R-:W-:-:S08]  /*2310*/  DFMA R6, R8, 1, R6 ;  /* 0x3ff000000806782b */ /* 0x000fd00000000006 */
[----:B------:R-:W-:Y:S01]  /*2320*/  DADD R4, R4, R6 ;  /* 0x0000000004047229 */ /* 0x000fe20000000006 */
[----:B------:R-:W-:Y:S02]  /*2330*/  WARPGROUP.DEPBAR.LE gsb0, 0x0 ;  /* 0x00008000000079c5 */ /* 0x000fe40000010000 */
[----:B------:R-:W-:-:S06]  /*2340*/  WARPGROUP.ARRIVE ;  /* 0x00000000000079c5 */ /* 0x000fcc0000000000 */
[----:B------:R-:W-:Y:S01]  /*2350*/  HGMMA.64x128x16.F32 R24, gdesc[UR16], R24, gsb0 ;  /* 0x01e00000101879f0 */ /* 0x000fe20008000818 */
[----:B------:R-:W-:Y:S01]  /*2360*/  UMOV UR16, 0xffda0d24 ;  /* 0xffda0d2400107882 */ /* 0x000fe20000000000 */
[----:B------:R-:W-:Y:S01]  /*2370*/  UMOV UR17, 0x3c7777d0 ;  /* 0x3c7777d000117882 */ /* 0x000fe20000000000 */
[----:B------:R-:W-:-:S09]  /*2380*/  UIADD3 UR18, UR29, 0x400, URZ ;  /* 0x000004001d127890 */ /* 0x000fd2000fffe03f */
[----:B------:R-:W-:Y:S01]  /*2390*/  DMUL R8, R4, UR16 ;  /* 0x0000001004087c28 */ /* 0x000fe20008000000 */
[----:B------:R-:W-:Y:S01]  /*23a0*/  UMOV UR16, 0x652b82fe ;  /* 0x652b82fe00107882 */ /* 0x000fe20000000000 */
[----:B------:R-:W-:Y:S01]  /*23b0*/  UMOV UR17, 0x3ff71547 ;  /* 0x3ff7154700117882 */ /* 0x000fe20000000000 */
[----:B------:R-:W-:-:S05]  /*23c0*/  UMOV UR19, 0x40000040 ;  /* 0x4000004000137882 */ /* 0x000fca0000000000 */
[----:B------:R-:W-:Y:S01]  /*23d0*/  DFMA R4, R4, UR16, R8 ;  /* 0x0000001004047c2b */ /* 0x000fe20008000008 */
[----:B------:R-:W-:Y:S01]  /*23e0*/  UIADD3 UR16, UR24, 0x600, URZ ;  /* 0x0000060018107890 */ /* 0x000fe2000fffe03f */
[----:B------:R-:W-:-:S04]  /*23f0*/  UMOV UR17, 0x40000040 ;  /* 0x4000004000117882 */ /* 0x000fc80000000000 */
[----:B------:R-:W1:Y:S01]  /*2400*/  F2F.F32.F64 R0, R4 ;  /* 0x0000000400007310 */ /* 0x000e620000301000 */
[----:B------:R-:W-:Y:S02]  /*2410*/  WARPGROUP.DEPBAR.LE gsb0, 0x0 ;  /* 0x00008000000079c5 */ /* 0x000fe40000010000 */
[----:B------:R-:W1:Y:S04]  /*2420*/  LDS.64 R6, [R2+0x58000] ;  /* 0x0580000002067984 */ /* 0x000e680000000a00 */
[----:B------:R-:W2:Y:S04]  /*2430*/  LDS.64 R8, [R2+0x58020] ;  /* 0x0580200002087984 */ /* 0x000ea80000000a00 */
[----:B------:R-:W4:Y:S04]  /*2440*/  LDS.64 R10, [R2+0x58040] ;  /* 0x05804000020a7984 */ /* 0x000f280000000a00 */
[----:B------:R-:W-:Y:S01]  /*2450*/  LDS.64 R14, [R2+0x58080] ;  /* 0x05808000020e7984 */ /* 0x000fe20000000a00 */
[C---:B-1----:R-:W-:Y:S01]  /*2460*/  FMUL R4, R0.reuse, R6 ;  /* 0x0000000600047220 */ /* 0x042fe20000400000 */
[----:B------:R-:W-:-:S03]  /*2470*/  FMUL R5, R0, R7 ;  /* 0x0000000700057220 */ /* 0x000fc60000400000 */
[----:B------:R-:W-:Y:S02]  /*2480*/  IMAD.MOV.U32 R6, RZ, RZ, R4 ;  /* 0x000000ffff067224 */ /* 0x000fe400078e0004 */
[----:B------:R-:W-:-:S05]  /*2490*/  IMAD.MOV.U32 R7, RZ, RZ, R5 ;  /* 0x000000ffff077224 */ /* 0x000fca00078e0005 */
[----:B------:R2:W-:Y:S02]  /*24a0*/  STL.128 [R1], R4 ;  /* 0x0000000401007387 */ /* 0x0005e40000100c00 */
[C---:B--2---:R-:W-:Y:S01]  /*24b0*/  FMUL R4, R0.reuse, R8 ;  /* 0x0000000800047220 */ /* 0x044fe20000400000 */
[----:B------:R-:W-:Y:S02]  /*24c0*/  FMUL R5, R0, R9 ;  /* 0x0000000900057220 */ /* 0x000fe40000400000 */
[----:B------:R-:W1:Y:S01]  /*24d0*/  LDS.64 R8, [R2+0x58060] ;  /* 0x0580600002087984 */ /* 0x000e620000000a00 */
[----:B------:R-:W-:Y:S01]  /*24e0*/  WARPGROUP.ARRIVE ;  /* 0x00000000000079c5 */ /* 0x000fe20000000000 */
[----:B------:R-:W-:Y:S02]  /*24f0*/  IMAD.MOV.U32 R6, RZ, RZ, R4 ;  /* 0x000000ffff067224 */ /* 0x000fe400078e0004 */
[----:B------:R-:W-:-:S03]  /*2500*/  IMAD.MOV.U32 R7, RZ, RZ, R5 ;  /* 0x000000ffff077224 */ /* 0x000fc600078e0005 */
[----:B------:R-:W-:Y:S01]  /*2510*/  HGMMA.64x128x16.F32 R24, gdesc[UR16], R24, gsb0 ;  /* 0x01e00000101879f0 */ /* 0x000fe20008000818 */
[----:B------:R-:W-:Y:S01]  /*2520*/  UIADD3 UR16, UR24, 0x602, URZ ;  /* 0x0000060218107890 */ /* 0x000fe2000fffe03f */
[----:B------:R4:W-:Y:S01]  /*2530*/  STL.128 [R1+0x10], R4 ;  /* 0x0000100401007387 */ /* 0x0009e20000100c00 */
[----:B------:R-:W-:Y:S01]  /*2540*/  UIADD3 UR18, UR29, 0x402, URZ ;  /* 0x000004021d127890 */ /* 0x000fe2000fffe03f */
[----:B------:R-:W-:Y:S01]  /*2550*/  UMOV UR17, 0x40000040 ;  /* 0x4000004000117882 */ /* 0x000fe20000000000 */
[----:B------:R-:W-:Y:S01]  /*2560*/  UMOV UR19, 0x40000040 ;  /* 0x4000004000137882 */ /* 0x000fe20000000000 */
[C---:B----4-:R-:W-:Y:S01]  /*2570*/  FMUL R4, R0.reuse, R10 ;  /* 0x0000000a00047220 */ /* 0x050fe20000400000 */
[----:B------:R-:W-:-:S03]  /*2580*/  FMUL R5, R0, R11 ;  /* 0x0000000b00057220 */ /* 0x000fc60000400000 */
[----:B------:R-:W-:Y:S02]  /*2590*/  IMAD.MOV.U32 R6, RZ, RZ, R4 ;  /* 0x000000ffff067224 */ /* 0x000fe400078e0004 */
[----:B------:R-:W-:-:S05]  /*25a0*/  IMAD.MOV.U32 R7, RZ, RZ, R5 ;  /* 0x000000ffff077224 */ /* 0x000fca00078e0005 */
[----:B------:R2:W-:Y:S01]  /*25b0*/  STL.128 [R1+0x20], R4 ;  /* 0x0000200401007387 */ /* 0x0005e20000100c00 */
[C---:B-1----:R-:W-:Y:S01]  /*25c0*/  FMUL R8, R0.reuse, R8 ;  /* 0x0000000800087220 */ /* 0x042fe20000400000 */
[----:B------:R-:W-:-:S03]  /*25d0*/  FMUL R9, R0, R9 ;  /* 0x0000000900097220 */ /* 0x000fc60000400000 */
[----:B------:R-:W-:Y:S02]  /*25e0*/  IMAD.MOV.U32 R10, RZ, RZ, R8 ;  /* 0x000000ffff0a7224 */ /* 0x000fe400078e0008 */
[----:B------:R-:W-:-:S05]  /*25f0*/  IMAD.MOV.U32 R11, RZ, RZ, R9 ;  /* 0x000000ffff0b7224 */ /* 0x000fca00078e0009 */
[----:B------:R-:W-:Y:S01]  /*2600*/  STL.128 [R1+0x30], R8 ;  /* 0x0000300801007387 */ /* 0x000fe20000100c00 */
[C---:B--2---:R-:W-:Y:S01]  /*2610*/  FMUL R4, R0.reuse, R14 ;  /* 0x0000000e00047220 */ /* 0x044fe20000400000 */
[----:B------:R-:W-:-:S03]  /*2620*/  FMUL R5, R0, R15 ;  /* 0x0000000f00057220 */ /* 0x000fc60000400000 */
[----:B------:R-:W-:Y:S02]  /*2630*/  IMAD.MOV.U32 R6, RZ, RZ, R4 ;  /* 0x000000ffff067224 */ /* 0x000fe400078e0004 */
[----:B------:R-:W-:-:S05]  /*2640*/  IMAD.MOV.U32 R7, RZ, RZ, R5 ;  /* 0x000000ffff077224 */ /* 0x000fca00078e0005 */
[----:B------:R-:W-:Y:S01]  /*2650*/  STL.128 [R1+0x40], R4 ;  /* 0x0000400401007387 */ /* 0x000fe20000100c00 */
[----:B------:R-:W-:-:S03]  /*2660*/  WARPGROUP.DEPBAR.LE gsb0, 0x0 ;  /* 0x00008000000079c5 */ /* 0x000fc60000010000 */
[----:B------:R-:W1:Y:S04]  /*2670*/  LDS.64 R12, [R2+0x580a0] ;  /* 0x0580a000020c7984 */ /* 0x000e680000000a00 */
[----:B------:R-:W2:Y:S04]  /*2680*/  LDS.64 R10, [R2+0x580c0] ;  /* 0x0580c000020a7984 */ /* 0x000ea80000000a00 */
[----:B------:R-:W4:Y:S01]  /*2690*/  LDS.64 R8, [R2+0x580e0] ;  /* 0x0580e00002087984 */ /* 0x000f220000000a00 */
[C---:B-1----:R-:W-:Y:S01]  /*26a0*/  FMUL R4, R0.reuse, R12 ;  /* 0x0000000c00047220 */ /* 0x042fe20000400000 */
[----:B------:R-:W-:-:S02]  /*26b0*/  FMUL R5, R0, R13 ;  /* 0x0000000d00057220 */ /* 0x000fc40000400000 */
        /* <DEDUP_REMOVED lines=10> */
[C---:B--2---:R-:W-:Y:S01]  /*2760*/  FMUL R4, R0.reuse, R10 ;  /* 0x0000000a00047220 */ /* 0x044fe20000400000 */
[----:B------:R-:W-:-:S03]  /*2770*/  FMUL R5, R0, R11 ;  /* 0x0000000b00057220 */ /* 0x000fc60000400000 */
[----:B------:R-:W-:Y:S02]  /*2780*/  IMAD.MOV.U32 R6, RZ, RZ, R4 ;  /* 0x000000ffff067224 */ /* 0x000fe400078e0004 */
[----:B------:R-:W-:-:S05]  /*2790*/  IMAD.MOV.U32 R7, RZ, RZ, R5 ;  /* 0x000000ffff077224 */ /* 0x000fca00078e0005 */
[----:B------:R4:W-:Y:S02]  /*27a0*/  STL.128 [R1+0x60], R4 ;  /* 0x0000600401007387 */ /* 0x0009e40000100c00 */
[C---:B----4-:R-:W-:Y:S01]  /*27b0*/  FMUL R4, R0.reuse, R8 ;  /* 0x0000000800047220 */ /* 0x050fe20000400000 */
[----:B------:R-:W-:-:S03]  /*27c0*/  FMUL R5, R0, R9 ;  /* 0x0000000900057220 */ /* 0x000fc60000400000 */
[----:B------:R-:W-:Y:S02]  /*27d0*/  IMAD.MOV.U32 R6, RZ, RZ, R4 ;  /* 0x000000ffff067224 */ /* 0x000fe400078e0004 */
[----:B------:R-:W-:-:S05]  /*27e0*/  IMAD.MOV.U32 R7, RZ, RZ, R5 ;  /* 0x000000ffff077224 */ /* 0x000fca00078e0005 */
[----:B------:R1:W-:Y:S02]  /*27f0*/  STL.128 [R1+0x70], R4 ;  /* 0x0000700401007387 */ /* 0x0003e40000100c00 */
[C---:B-1----:R-:W-:Y:S01]  /*2800*/  FMUL R4, R0.reuse, R12 ;  /* 0x0000000c00047220 */ /* 0x042fe20000400000 */
        /* <DEDUP_REMOVED lines=8> */
[----:B------:R-:W-:-:S06]  /*2890*/  WARPGROUP.ARRIVE ;  /* 0x00000000000079c5 */ /* 0x000fcc0000000000 */
[----:B------:R-:W-:Y:S01]  /*28a0*/  HGMMA.64x128x16.F32 R24, gdesc[UR16], R24, gsb0 ;  /* 0x01e00000101879f0 */ /* 0x000fe20008000818 */
[----:B------:R-:W-:Y:S02]  /*28b0*/  ULEA UR17, UR37, UR39, 0x1 ;  /* 0x0000002725117291 */ /* 0x000fe4000f8e083f */
[----:B------:R-:W-:Y:S02]  /*28c0*/  UIADD3 UR16, UR24, 0x606, URZ ;  /* 0x0000060618107890 */ /* 0x000fe4000fffe03f */
[----:B------:R-:W-:Y:S02]  /*28d0*/  UIADD3 UR18, UR29, 0x406, URZ ;  /* 0x000004061d127890 */ /* 0x000fe4000fffe03f */
[----:B------:R-:W-:Y:S01]  /*28e0*/  ULEA UR24, UR17, UR23, 0x3 ;  /* 0x0000001711187291 */ /* 0x000fe2000f8e183f */
[----:B------:R-:W-:Y:S02]  /*28f0*/  UMOV UR19, 0x40000040 ;  /* 0x4000004000137882 */ /* 0x000fe40000000000 */
[----:B------:R-:W-:Y:S01]  /*2900*/  UMOV UR17, 0x40000040 ;  /* 0x4000004000117882 */ /* 0x000fe20000000000 */
[C---:B-1----:R-:W-:Y:S01]  /*2910*/  FMUL R8, R0.reuse, R8 ;  /* 0x0000000800087220 */ /* 0x042fe20000400000 */
[C---:B------:R-:W-:Y:S01]  /*2920*/  FMUL R9, R0.reuse, R9 ;  /* 0x0000000900097220 */ /* 0x040fe20000400000 */
[C---:B--2---:R-:W-:Y:S01]  /*2930*/  FMUL R4, R0.reuse, R4 ;  /* 0x0000000400047220 */ /* 0x044fe20000400000 */
[----:B------:R-:W-:Y:S01]  /*2940*/  FMUL R5, R0, R5 ;  /* 0x0000000500057220 */ /* 0x000fe20000400000 */
[----:B------:R-:W-:-:S02]  /*2950*/  IMAD.MOV.U32 R10, RZ, RZ, R8 ;  /* 0x000000ffff0a7224 */ /* 0x000fc400078e0008 */
[----:B------:R-:W-:Y:S02]  /*2960*/  IMAD.MOV.U32 R6, RZ, RZ, R4 ;  /* 0x000000ffff067224 */ /* 0x000fe400078e0004 */
[----:B------:R-:W-:Y:S02]  /*2970*/  IMAD.MOV.U32 R7, RZ, RZ, R5 ;  /* 0x000000ffff077224 */ /* 0x000fe400078e0005 */
[----:B------:R-:W-:-:S03]  /*2980*/  IMAD.MOV.U32 R11, RZ, RZ, R9 ;  /* 0x000000ffff0b7224 */ /* 0x000fc600078e0009 */
[----:B------:R4:W-:Y:S04]  /*2990*/  STL.128 [R1+0xa0], R4 ;  /* 0x0000a00401007387 */ /* 0x0009e80000100c00 */
[----:B------:R-:W-:Y:S01]  /*29a0*/  STL.128 [R1+0x90], R8 ;  /* 0x0000900801007387 */ /* 0x000fe20000100c00 */
[C---:B----4-:R-:W-:Y:S01]  /*29b0*/  FMUL R4, R0.reuse, R12 ;  /* 0x0000000c00047220 */ /* 0x050fe20000400000 */
[----:B------:R-:W-:-:S03]  /*29c0*/  FMUL R5, R0, R13 ;  /* 0x0000000d00057220 */ /* 0x000fc60000400000 */
[----:B------:R-:W-:Y:S02]  /*29d0*/  IMAD.MOV.U32 R6, RZ, RZ, R4 ;  /* 0x000000ffff067224 */ /* 0x000fe400078e0004 */
[----:B------:R-:W-:-:S05]  /*29e0*/  IMAD.MOV.U32 R7, RZ, RZ, R5 ;  /* 0x000000ffff077224 */ /* 0x000fca00078e0005 */
[----:B------:R-:W-:Y:S01]  /*29f0*/  STL.128 [R1+0xb0], R4 ;  /* 0x0000b00401007387 */ /* 0x000fe20000100c00 */
[----:B------:R-:W-:-:S03]  /*2a00*/  WARPGROUP.DEPBAR.LE gsb0, 0x0 ;  /* 0x00008000000079c5 */ /* 0x000fc60000010000 */
[----:B------:R-:W1:Y:S04]  /*2a10*/  LDS.64 R4, [R2+0x58180] ;  /* 0x0581800002047984 */ /* 0x000e680000000a00 */
[----:B------:R-:W2:Y:S04]  /*2a20*/  LDS.64 R8, [R2+0x581a0] ;  /* 0x0581a00002087984 */ /* 0x000ea80000000a00 */
[----:B------:R-:W4:Y:S04]  /*2a30*/  LDS.64 R12, [R2+0x581c0] ;  /* 0x0581c000020c7984 */ /* 0x000f280000000a00 */
[----:B------:R-:W5:Y:S01]  /*2a40*/  LDS.64 R14, [R2+0x581e0] ;  /* 0x0581e000020e7984 */ /* 0x000f620000000a00 */
[----:B------:R-:W-:-:S06]  /*2a50*/  WARPGROUP.ARRIVE ;  /* 0x00000000000079c5 */ /* 0x000fcc0000000000 */
[----:B------:R-:W-:Y:S01]  /*2a60*/  HGMMA.64x128x16.F32 R24, gdesc[UR16], R24, gsb0 ;  /* 0x01e00000101879f0 */ /* 0x000fe20008000818 */
[C---:B-1----:R-:W-:Y:S01]  /*2a70*/  FMUL R4, R0.reuse, R4 ;  /* 0x0000000400047220 */ /* 0x042fe20000400000 */
[----:B------:R-:W-:-:S03]  /*2a80*/  FMUL R5, R0, R5 ;  /* 0x0000000500057220 */ /* 0x000fc60000400000 */
[----:B------:R-:W-:Y:S02]  /*2a90*/  IMAD.MOV.U32 R6, RZ, RZ, R4 ;  /* 0x000000ffff067224 */ /* 0x000fe400078e0004 */
[C---:B--2---:R-:W-:Y:S01]  /*2aa0*/  FMUL R8, R0.reuse, R8 ;  /* 0x0000000800087220 */ /* 0x044fe20000400000 */
[----:B------:R-:W-:Y:S02]  /*2ab0*/  IMAD.MOV.U32 R7, RZ, RZ, R5 ;  /* 0x000000ffff077224 */ /* 0x000fe400078e0005 */
[----:B------:R-:W-:Y:S01]  /*2ac0*/  FMUL R9, R0, R9 ;  /* 0x0000000900097220 */ /* 0x000fe20000400000 */
[----:B------:R-:W-:Y:S02]  /*2ad0*/  IMAD.MOV.U32 R10, RZ, RZ, R8 ;  /* 0x000000ffff0a7224 */ /* 0x000fe400078e0008 */
[----:B------:R4:W-:Y:S01]  /*2ae0*/  STL.128 [R1+0xc0], R4 ;  /* 0x0000c00401007387 */ /* 0x0009e20000100c00 */
[----:B------:R-:W-:-:S05]  /*2af0*/  IMAD.MOV.U32 R11, RZ, RZ, R9 ;  /* 0x000000ffff0b7224 */ /* 0x000fca00078e0009 */
[----:B------:R-:W-:Y:S01]  /*2b00*/  STL.128 [R1+0xd0], R8 ;  /* 0x0000d00801007387 */ /* 0x000fe20000100c00 */
[C---:B----4-:R-:W-:Y:S01]  /*2b10*/  FMUL R4, R0.reuse, R12 ;  /* 0x0000000c00047220 */ /* 0x050fe20000400000 */
[----:B------:R-:W-:-:S03]  /*2b20*/  FMUL R5, R0, R13 ;  /* 0x0000000d00057220 */ /* 0x000fc60000400000 */
[----:B------:R-:W-:Y:S02]  /*2b30*/  IMAD.MOV.U32 R6, RZ, RZ, R4 ;  /* 0x000000ffff067224 */ /* 0x000fe400078e0004 */
[----:B------:R-:W-:-:S05]  /*2b40*/  IMAD.MOV.U32 R7, RZ, RZ, R5 ;  /* 0x000000ffff077224 */ /* 0x000fca00078e0005 */
[----:B------:R5:W-:Y:S02]  /*2b50*/  STL.128 [R1+0xe0], R4 ;  /* 0x0000e00401007387 */ /* 0x000be40000100c00 */
[C---:B-----5:R-:W-:Y:S01]  /*2b60*/  FMUL R4, R0.reuse, R14 ;  /* 0x0000000e00047220 */ /* 0x060fe20000400000 */
[----:B------:R-:W-:Y:S01]  /*2b70*/  FMUL R5, R0, R15 ;  /* 0x0000000f00057220 */ /* 0x000fe20000400000 */
[----:B------:R-:W-:Y:S02]  /*2b80*/  IMAD.U32 R0, RZ, RZ, UR15 ;  /* 0x0000000fff007e24 */ /* 0x000fe4000f8e00ff */
[----:B------:R-:W-:Y:S02]  /*2b90*/  IMAD.MOV.U32 R6, RZ, RZ, R4 ;  /* 0x000000ffff067224 */ /* 0x000fe400078e0004 */
[----:B------:R-:W-:Y:S01]  /*2ba0*/  IMAD.MOV.U32 R7, RZ, RZ, R5 ;  /* 0x000000ffff077224 */ /* 0x000fe200078e0005 */
[----:B------:R-:W-:-:S04]  /*2bb0*/  SHF.L.U32 R0, R0, 0x1f, RZ ;  /* 0x0000001f00007819 */ /* 0x000fc800000006ff */
[----:B------:R1:W-:Y:S01]  /*2bc0*/  STL.128 [R1+0xf0], R4 ;  /* 0x0000f00401007387 */ /* 0x0003e20000100c00 */
[----:B------:R-:W-:Y:S02]  /*2bd0*/  WARPGROUP.DEPBAR.LE gsb0, 0x0 ;  /* 0x00008000000079c5 */ /* 0x000fe40000010000 */
[----:B------:R-:W2:Y:S02]  /*2be0*/  SYNCS.PHASECHK.TRANS64.TRYWAIT P1, [UR24], R0 ;  /* 0x00000000ff0075a7 */ /* 0x000ea40008020158 */
[----:B-12---:R-:W-:Y:S05]  /*2bf0*/  @!P1 BRA `(.L_x_23) ;  /* 0x000000c4007c9947 */ /* 0x006fea0003800000 */
.L_x_136:
[----:B------:R-:W2:Y:S04]  /*2c00*/  LDL R2, [R1+0x208] ;  /* 0x0002080001027983 */ /* 0x000ea80000100800 */
[----:B------:R-:W4:Y:S04]  /*2c10*/  LDL.128 R8, [R1] ;  /* 0x0000000001087983 */ /* 0x000f280000100c00 */
[----:B-1----:R-:W5:Y:S04]  /*2c20*/  LDL.128 R4, [R1+0x10] ;  /* 0x0000100001047983 */ /* 0x002f680000100c00 */
[----:B------:R-:W3:Y:S04]  /*2c30*/  LDL.128 R16, [R1+0x20] ;  /* 0x0000200001107983 */ /* 0x000ee80000100c00 */
[----:B------:R-:W3:Y:S04]  /*2c40*/  LDL.128 R12, [R1+0x50] ;  /* 0x00005000010c7983 */ /* 0x000ee80000100c00 */
[----:B------:R-:W3:Y:S04]  /*2c50*/  LDL.128 R216, [R1+0x30] ;  /* 0x0000300001d87983 */ /* 0x000ee80000100c00 */
[----:B------:R-:W3:Y:S01]  /*2c60*/  LDL.128 R20, [R1+0x40] ;  /* 0x0000400001147983 */ /* 0x000ee20000100c00 */
[C---:B--2---:R-:W-:Y:S01]  /*2c70*/  VIADD R0, R2.reuse, 0x8 ;  /* 0x0000000802007836 */ /* 0x044fe20000000000 */
[----:B------:R-:W-:-:S04]  /*2c80*/  ISETP.GE.AND P2, PT, R2, UR9, PT ;  /* 0x0000000902007c0c */ /* 0x000fc8000bf46270 */
[----:B------:R-:W-:Y:S02]  /*2c90*/  ISETP.GE.AND P1, PT, R0, UR9, PT ;  /* 0x0000000900007c0c */ /* 0x000fe4000bf26270 */
[----:B------:R-:W-:Y:S02]  /*2ca0*/  FSEL R2, R88, -INF , !P2 ;  /* 0xff80000058027808 */ /* 0x000fe40005000000 */
[----:B------:R-:W-:Y:S02]  /*2cb0*/  FSEL R90, R90, -INF , !P1 ;  /* 0xff8000005a5a7808 */ /* 0x000fe40004800000 */
[----:B------:R-:W-:Y:S02]  /*2cc0*/  FSEL R91, R91, -INF , !P1 ;  /* 0xff8000005b5b7808 */ /* 0x000fe40004800000 */
[----:B------:R-:W-:Y:S01]  /*2cd0*/  FSEL R0, R89, -INF , !P2 ;  /* 0xff80000059007808 */ /* 0x000fe20005000000 */
[----:B----4-:R-:W-:Y:S01]  /*2ce0*/  FFMA R234, R90, UR10, -R10 ;  /* 0x0000000a5aea7c23 */ /* 0x010fe2000800080a */
[----:B------:R-:W-:Y:S01]  /*2cf0*/  FFMA R2, R2, UR10, -R8 ;  /* 0x0000000a02027c23 */ /* 0x000fe20008000808 */
[----:B------:R-:W-:-:S02]  /*2d00*/  FFMA R230, R91, UR10, -R11 ;  /* 0x0000000a5be67c23 */ /* 0x000fc4000800080b */
[----:B------:R-:W-:Y:S02]  /*2d10*/  FFMA R0, R0, UR10, -R9 ;  /* 0x0000000a00007c23 */ /* 0x000fe40008000809 */
[----:B------:R-:W2:Y:S01]  /*2d20*/  LDL.128 R8, [R1+0x60] ;  /* 0x0000600001087983 */ /* 0x000ea20000100c00 */
[----:B------:R-:W-:Y:S02]  /*2d30*/  FSEL R91, R92, -INF , !P2 ;  /* 0xff8000005c5b7808 */ /* 0x000fe40005000000 */
[----:B------:R-:W-:Y:S02]  /*2d40*/  FSEL R90, R93, -INF , !P2 ;  /* 0xff8000005d5a7808 */ /* 0x000fe40005000000 */
[----:B------:R-:W-:Y:S02]  /*2d50*/  FSEL R89, R94, -INF , !P1 ;  /* 0xff8000005e597808 */ /* 0x000fe40004800000 */
[----:B------:R-:W-:Y:S01]  /*2d60*/  FSEL R88, R95, -INF , !P1 ;  /* 0xff8000005f587808 */ /* 0x000fe20004800000 */
[----:B-----5:R-:W-:Y:S01]  /*2d70*/  FFMA R91, R91, UR10, -R4 ;  /* 0x0000000a5b5b7c23 */ /* 0x020fe20008000804 */
[----:B------:R-:W-:Y:S01]  /*2d80*/  FFMA R90, R90, UR10, -R5 ;  /* 0x0000000a5a5a7c23 */ /* 0x000fe20008000805 */
[----:B------:R-:W-:-:S02]  /*2d90*/  FFMA R89, R89, UR10, -R6 ;  /* 0x0000000a59597c23 */ /* 0x000fc40008000806 */
[----:B------:R-:W-:Y:S02]  /*2da0*/  FFMA R88, R88, UR10, -R7 ;  /* 0x0000000a58587c23 */ /* 0x000fe40008000807 */
[----:B------:R-:W4:Y:S01]  /*2db0*/  LDL.128 R4, [R1+0x80] ;  /* 0x0000800001047983 */ /* 0x000f220000100c00 */
[----:B------:R-:W-:Y:S02]  /*2dc0*/  FSEL R96, R96, -INF , !P2 ;  /* 0xff80000060607808 */ /* 0x000fe40005000000 */
[----:B------:R-:W-:Y:S02]  /*2dd0*/  FSEL R97, R97, -INF , !P2 ;  /* 0xff80000061617808 */ /* 0x000fe40005000000 */
[----:B------:R-:W-:Y:S02]  /*2de0*/  FSEL R93, R98, -INF , !P1 ;  /* 0xff800000625d7808 */ /* 0x000fe40004800000 */
[----:B------:R-:W-:Y:S01]  /*2df0*/  FSEL R92, R99, -INF , !P1 ;  /* 0xff800000635c7808 */ /* 0x000fe20004800000 */
[----:B---3--:R-:W-:Y:S01]  /*2e00*/  FFMA R227, R96, UR10, -R16 ;  /* 0x0000000a60e37c23 */ /* 0x008fe20008000810 */
[----:B------:R-:W-:Y:S01]  /*2e10*/  FFMA R222, R97, UR10, -R17 ;  /* 0x0000000a61de7c23 */ /* 0x000fe20008000811 */
[----:B------:R-:W-:-:S02]  /*2e20*/  FFMA R93, R93, UR10, -R18 ;  /* 0x0000000a5d5d7c23 */ /* 0x000fc40008000812 */
[----:B------:R-:W-:Y:S02]  /*2e30*/  FFMA R92, R92, UR10, -R19 ;  /* 0x0000000a5c5c7c23 */ /* 0x000fe40008000813 */
[----:B------:R-:W3:Y:S01]  /*2e40*/  LDL.128 R16, [R1+0x70] ;  /* 0x0000700001107983 */ /* 0x000ee20000100c00 */
[----:B------:R-:W-:Y:S02]  /*2e50*/  FSEL R108, R108, -INF , !P2 ;  /* 0xff8000006c6c7808 */ /* 0x000fe40005000000 */
[----:B------:R-:W-:Y:S02]  /*2e60*/  FSEL R109, R109, -INF , !P2 ;  /* 0xff8000006d6d7808 */ /* 0x000fe40005000000 */
[----:B------:R-:W-:Y:S02]  /*2e70*/  FSEL R110, R110, -INF , !P1 ;  /* 0xff8000006e6e7808 */ /* 0x000fe40004800000 */
[----:B------:R-:W-:Y:S01]  /*2e80*/  FSEL R111, R111, -INF , !P1 ;  /* 0xff8000006f6f7808 */ /* 0x000fe20004800000 */
[----:B------:R-:W-:Y:S01]  /*2e90*/  FFMA R233, R108, UR10, -R12 ;  /* 0x0000000a6ce97c23 */ /* 0x000fe2000800080c */
[----:B------:R-:W-:Y:S01]  /*2ea0*/  FFMA R229, R109, UR10, -R13 ;  /* 0x0000000a6de57c23 */ /* 0x000fe2000800080d */
[----:B------:R-:W-:-:S02]  /*2eb0*/  FFMA R226, R110, UR10, -R14 ;  /* 0x0000000a6ee27c23 */ /* 0x000fc4000800080e */
[----:B------:R-:W-:Y:S02]  /*2ec0*/  FFMA R221, R111, UR10, -R15 ;  /* 0x0000000a6fdd7c23 */ /* 0x000fe4000800080f */
[----:B------:R-:W5:Y:S01]  /*2ed0*/  LDL.128 R12, [R1+0x90] ;  /* 0x00009000010c7983 */ /* 0x000f620000100c00 */
[----:B------:R-:W-:Y:S02]  /*2ee0*/  FSEL R112, R112, -INF , !P2 ;  /* 0xff80000070707808 */ /* 0x000fe40005000000 */
[----:B------:R-:W-:Y:S02]  /*2ef0*/  FSEL R113, R113, -INF , !P2 ;  /* 0xff80000071717808 */ /* 0x000fe40005000000 */
[----:B------:R-:W-:Y:S02]  /*2f00*/  FSEL R114, R114, -INF , !P1 ;  /* 0xff80000072727808 */ /* 0x000fe40004800000 */
[----:B------:R-:W-:Y:S02]  /*2f10*/  FSEL R115, R115, -INF , !P1 ;  /* 0xff80000073737808 */ /* 0x000fe40004800000 */
[----:B------:R-:W-:-:S02]  /*2f20*/  FSEL R97, R103, -INF , !P1 ;  /* 0xff80000067617808 */ /* 0x000fc40004800000 */
[----:B------:R-:W-:Y:S02]  /*2f30*/  FSEL R120, R120, -INF , !P2 ;  /* 0xff80000078787808 */ /* 0x000fe40005000000 */
[----:B------:R-:W-:Y:S02]  /*2f40*/  FSEL R121, R121, -INF , !P2 ;  /* 0xff80000079797808 */ /* 0x000fe40005000000 */
[----:B------:R-:W-:Y:S02]  /*2f50*/  FSEL R122, R122, -INF , !P1 ;  /* 0xff8000007a7a7808 */ /* 0x000fe40004800000 */
[----:B------:R-:W-:Y:S01]  /*2f60*/  FSEL R123, R123, -INF , !P1 ;  /* 0xff8000007b7b7808 */ /* 0x000fe20004800000 */
[----:B------:R-:W-:Y:S01]  /*2f70*/  FFMA R97, R97, UR10, -R219 ;  /* 0x0000000a61617c23 */ /* 0x000fe200080008db */
[----:B------:R-:W-:Y:S02]  /*2f80*/  FSEL R96, R100, -INF , !P2 ;  /* 0xff80000064607808 */ /* 0x000fe40005000000 */
[----:B------:R-:W-:-:S02]  /*2f90*/  FSEL R98, R102, -INF , !P1 ;  /* 0xff80000066627808 */ /* 0x000fc40004800000 */
[----:B------:R-:W-:Y:S02]  /*2fa0*/  FSEL R116, R116, -INF , !P2 ;  /* 0xff80000074747808 */ /* 0x000fe40005000000 */
[----:B------:R-:W-:Y:S02]  /*2fb0*/  FSEL R94, R117, -INF , !P2 ;  /* 0xff800000755e7808 */ /* 0x000fe40005000000 */
[----:B------:R-:W-:Y:S02]  /*2fc0*/  FSEL R118, R118, -INF , !P1 ;  /* 0xff80000076767808 */ /* 0x000fe40004800000 */
[----:B------:R-:W-:Y:S01]  /*2fd0*/  FSEL R119, R119, -INF , !P1 ;  /* 0xff80000077777808 */ /* 0x000fe20004800000 */
[----:B------:R-:W-:Y:S01]  /*2fe0*/  FFMA R96, R96, UR10, -R216 ;  /* 0x0000000a60607c23 */ /* 0x000fe200080008d8 */
[----:B------:R-:W-:Y:S01]  /*2ff0*/  FFMA R98, R98, UR10, -R218 ;  /* 0x0000000a62627c23 */ /* 0x000fe200080008da */
[----:B------:R-:W-:Y:S01]  /*3000*/  FSEL R95, R127, -INF , !P1 ;  /* 0xff8000007f5f7808 */ /* 0x000fe20004800000 */
[----:B--2---:R-:W-:Y:S01]  /*3010*/  FFMA R232, R112, UR10, -R8 ;  /* 0x0000000a70e87c23 */ /* 0x004fe20008000808 */
[----:B------:R-:W-:Y:S01]  /*3020*/  FFMA R235, R113, UR10, -R9 ;  /* 0x0000000a71eb7c23 */ /* 0x000fe20008000809 */
[----:B------:R-:W-:Y:S01]  /*3030*/  FFMA R231, R114, UR10, -R10 ;  /* 0x0000000a72e77c23 */ /* 0x000fe2000800080a */
[----:B------:R-:W-:-:S02]  /*3040*/  FFMA R228, R115, UR10, -R11 ;  /* 0x0000000a73e47c23 */ /* 0x000fc4000800080b */
[----:B------:R-:W2:Y:S01]  /*3050*/  LDL.128 R8, [R1+0xa0] ;  /* 0x0000a00001087983 */ /* 0x000ea20000100c00 */
[----:B----4-:R-:W-:Y:S01]  /*3060*/  FFMA R224, R120, UR10, -R4 ;  /* 0x0000000a78e07c23 */ /* 0x010fe20008000804 */
[----:B------:R-:W-:Y:S01]  /*3070*/  FFMA R220, R121, UR10, -R5 ;  /* 0x0000000a79dc7c23 */ /* 0x000fe20008000805 */
[----:B------:R-:W-:Y:S01]  /*3080*/  FFMA R223, R122, UR10, -R6 ;  /* 0x0000000a7adf7c23 */ /* 0x000fe20008000806 */
[----:B------:R-:W-:Y:S02]  /*3090*/  FFMA R219, R123, UR10, -R7 ;  /* 0x0000000a7bdb7c23 */ /* 0x000fe40008000807 */
[----:B------:R-:W4:Y:S01]  /*30a0*/  LDL.128 R4, [R1+0xc0] ;  /* 0x0000c00001047983 */ /* 0x000f220000100c00 */
[----:B---3--:R-:W-:Y:S01]  /*30b0*/  FFMA R225, R116, UR10, -R16 ;  /* 0x0000000a74e17c23 */ /* 0x008fe20008000810 */
[----:B------:R-:W-:Y:S01]  /*30c0*/  FFMA R94, R94, UR10, -R17 ;  /* 0x0000000a5e5e7c23 */ /* 0x000fe20008000811 */
[----:B------:R-:W-:Y:S01]  /*30d0*/  FFMA R218, R118, UR10, -R18 ;  /* 0x0000000a76da7c23 */ /* 0x000fe20008000812 */
[----:B------:R-:W-:-:S02]  /*30e0*/  FFMA R216, R119, UR10, -R19 ;  /* 0x0000000a77d87c23 */ /* 0x000fc40008000813 */
[----:B------:R-:W3:Y:S01]  /*30f0*/  LDL.128 R16, [R1+0xb0] ;  /* 0x0000b00001107983 */ /* 0x000ee20000100c00 */
[----:B------:R-:W-:Y:S02]  /*3100*/  FSEL R123, R124, -INF , !P2 ;  /* 0xff8000007c7b7808 */ /* 0x000fe40005000000 */
[----:B------:R-:W-:Y:S02]  /*3110*/  FSEL R120, R125, -INF , !P2 ;  /* 0xff8000007d787808 */ /* 0x000fe40005000000 */
[----:B------:R-:W-:Y:S01]  /*3120*/  FSEL R116, R126, -INF , !P1 ;  /* 0xff8000007e747808 */ /* 0x000fe20004800000 */
[----:B-----5:R-:W-:Y:S02]  /*3130*/  FFMA R123, R123, UR10, -R12 ;  /* 0x0000000a7b7b7c23 */ /* 0x020fe4000800080c */
[----:B------:R-:W-:Y:S02]  /*3140*/  FFMA R120, R120, UR10, -R13 ;  /* 0x0000000a78787c23 */ /* 0x000fe4000800080d */
[----:B------:R-:W-:Y:S01]  /*3150*/  FFMA R116, R116, UR10, -R14 ;  /* 0x0000000a74747c23 */ /* 0x000fe2000800080e */
[----:B------:R-:W-:-:S02]  /*3160*/  FFMA R95, R95, UR10, -R15 ;  /* 0x0000000a5f5f7c23 */ /* 0x000fc4000800080f */
[----:B------:R-:W5:Y:S01]  /*3170*/  LDL.128 R12, [R1+0xd0] ;  /* 0x0000d000010c7983 */ /* 0x000f620000100c00 */
[----:B------:R-:W-:Y:S02]  /*3180*/  FSEL R122, R128, -INF , !P2 ;  /* 0xff800000807a7808 */ /* 0x000fe40005000000 */
[----:B------:R-:W-:Y:S02]  /*3190*/  FSEL R119, R129, -INF , !P2 ;  /* 0xff80000081777808 */ /* 0x000fe40005000000 */
[----:B------:R-:W-:Y:S02]  /*31a0*/  FSEL R121, R130, -INF , !P1 ;  /* 0xff80000082797808 */ /* 0x000fe40004800000 */
[----:B------:R-:W-:Y:S02]  /*31b0*/  FSEL R118, R131, -INF , !P1 ;  /* 0xff80000083767808 */ /* 0x000fe40004800000 */
[----:B------:R-:W-:-:S05]  /*31c0*/  FSEL R107, R107, -INF , !P1 ;  /* 0xff8000006b6b7808 */ /* 0x000fca0004800000 */
[----:B------:R-:W-:Y:S02]  /*31d0*/  FFMA R236, R107, UR10, -R23 ;  /* 0x0000000a6bec7c23 */ /* 0x000fe40008000817 */
[----:B------:R-:W5:Y:S01]  /*31e0*/  LDL R23, [R1+0x20c] ;  /* 0x00020c0001177983 */ /* 0x000f620000100800 */
[----:B------:R-:W-:Y:S02]  /*31f0*/  FSETP.GEU.AND P5, PT, R2, -126, PT ;  /* 0xc2fc00000200780b */ /* 0x000fe40003fae000 */
[----:B------:R-:W-:Y:S02]  /*3200*/  FSETP.GEU.AND P6, PT, R0, -126, PT ;  /* 0xc2fc00000000780b */ /* 0x000fe40003fce000 */
[----:B------:R-:W-:Y:S02]  /*3210*/  FSETP.GEU.AND P3, PT, R234, -126, PT ;  /* 0xc2fc0000ea00780b */ /* 0x000fe40003f6e000 */
[----:B------:R-:W-:Y:S02]  /*3220*/  FSETP.GEU.AND P4, PT, R230, -126, PT ;  /* 0xc2fc0000e600780b */ /* 0x000fe40003f8e000 */
[----:B------:R-:W-:-:S02]  /*3230*/  FSEL R113, R138, -INF , !P1 ;  /* 0xff8000008a717808 */ /* 0x000fc40004800000 */
[----:B------:R-:W-:Y:S02]  /*3240*/  FSEL R114, R136, -INF , !P2 ;  /* 0xff80000088727808 */ /* 0x000fe40005000000 */
[----:B------:R-:W-:Y:S01]  /*3250*/  FSEL R110, R139, -INF , !P1 ;  /* 0xff8000008b6e7808 */ /* 0x000fe20004800000 */
[----:B------:R-:W-:Y:S02]  /*3260*/  @!P5 FMUL R2, R2, 0.5 ;  /* 0x3f0000000202d820 */ /* 0x000fe40000400000 */
[----:B------:R-:W-:Y:S02]  /*3270*/  @!P6 FMUL R0, R0, 0.5 ;  /* 0x3f0000000000e820 */ /* 0x000fe40000400000 */
[----:B------:R-:W-:Y:S02]  /*3280*/  @!P3 FMUL R234, R234, 0.5 ;  /* 0x3f000000eaeab820 */ /* 0x000fe40000400000 */
[----:B------:R-:W-:Y:S01]  /*3290*/  @!P4 FMUL R230, R230, 0.5 ;  /* 0x3f000000e6e6c820 */ /* 0x000fe20000400000 */
[----:B------:R-:W-:-:S02]  /*32a0*/  FSEL R115, R132, -INF , !P2 ;  /* 0xff80000084737808 */ /* 0x000fc40005000000 */
[----:B------:R-:W-:Y:S02]  /*32b0*/  FSEL R111, R133, -INF , !P2 ;  /* 0xff800000856f7808 */ /* 0x000fe40005000000 */
[----:B------:R-:W-:Y:S02]  /*32c0*/  FSEL R109, R134, -INF , !P1 ;  /* 0xff800000866d7808 */ /* 0x000fe40004800000 */
[----:B------:R-:W-:Y:S01]  /*32d0*/  FSEL R107, R135, -INF , !P1 ;  /* 0xff800000876b7808 */ /* 0x000fe20004800000 */
[----:B--2---:R-:W-:Y:S01]  /*32e0*/  FFMA R122, R122, UR10, -R8 ;  /* 0x0000000a7a7a7c23 */ /* 0x004fe20008000808 */
[----:B------:R-:W-:Y:S01]  /*32f0*/  FFMA R119, R119, UR10, -R9 ;  /* 0x0000000a77777c23 */ /* 0x000fe20008000809 */
[----:B------:R-:W-:Y:S01]  /*3300*/  FFMA R121, R121, UR10, -R10 ;  /* 0x0000000a79797c23 */ /* 0x000fe2000800080a */
[----:B------:R-:W-:Y:S02]  /*3310*/  FFMA R118, R118, UR10, -R11 ;  /* 0x0000000a76767c23 */ /* 0x000fe4000800080b */
[----:B------:R-:W2:Y:S01]  /*3320*/  LDL.128 R8, [R1+0xe0] ;  /* 0x0000e00001087983 */ /* 0x000ea20000100c00 */
[----:B----4-:R-:W-:Y:S01]  /*3330*/  FFMA R113, R113, UR10, -R6 ;  /* 0x0000000a71717c23 */ /* 0x010fe20008000806 */
[----:B------:R-:W-:Y:S01]  /*3340*/  FFMA R114, R114, UR10, -R4 ;  /* 0x0000000a72727c23 */ /* 0x000fe20008000804 */
[----:B------:R-:W-:Y:S01]  /*3350*/  FFMA R110, R110, UR10, -R7 ;  /* 0x0000000a6e6e7c23 */ /* 0x000fe20008000807 */
[----:B------:R-:W1:Y:S08]  /*3360*/  MUFU.EX2 R6, R2 ;  /* 0x0000000200067308 */ /* 0x000e700000000800 */
[----:B------:R-:W4:Y:S08]  /*3370*/  MUFU.EX2 R7, R0 ;  /* 0x0000000000077308 */ /* 0x000f300000000800 */
[----:B------:R-:W4:Y:S08]  /*3380*/  MUFU.EX2 R4, R234 ;  /* 0x000000ea00047308 */ /* 0x000f300000000800 */
[----:B------:R-:W5:Y:S01]  /*3390*/  MUFU.EX2 R2, R230 ;  /* 0x000000e600027308 */ /* 0x000f620000000800 */
[----:B---3--:R-:W-:Y:S01]  /*33a0*/  FFMA R115, R115, UR10, -R16 ;  /* 0x0000000a73737c23 */ /* 0x008fe20008000810 */
[----:B------:R-:W-:Y:S01]  /*33b0*/  FFMA R111, R111, UR10, -R17 ;  /* 0x0000000a6f6f7c23 */ /* 0x000fe20008000811 */
[----:B------:R-:W-:Y:S01]  /*33c0*/  FFMA R109, R109, UR10, -R18 ;  /* 0x0000000a6d6d7c23 */ /* 0x000fe20008000812 */
[----:B------:R-:W-:Y:S01]  /*33d0*/  FFMA R107, R107, UR10, -R19 ;  /* 0x0000000a6b6b7c23 */ /* 0x000fe20008000813 */
[----:B-1----:R-:W-:Y:S01]  /*33e0*/  @!P5 FMUL R6, R6, R6 ;  /* 0x000000060606d220 */ /* 0x002fe20000400000 */
[----:B------:R-:W3:Y:S01]  /*33f0*/  LDL.128 R16, [R1+0xf0] ;  /* 0x0000f00001107983 */ /* 0x000ee20000100c00 */
[----:B----4-:R-:W-:Y:S01]  /*3400*/  @!P6 FMUL R7, R7, R7 ;  /* 0x000000070707e220 */ /* 0x010fe20000400000 */
[----:B------:R-:W-:Y:S01]  /*3410*/  FSETP.GEU.AND P5, PT, R91, -126, PT ;  /* 0xc2fc00005b00780b */ /* 0x000fe20003fae000 */
[----:B------:R-:W-:Y:S01]  /*3420*/  @!P3 FMUL R4, R4, R4 ;  /* 0x000000040404b220 */ /* 0x000fe20000400000 */
[----:B------:R-:W-:-:S02]  /*3430*/  FSETP.GEU.AND P6, PT, R90, -126, PT ;  /* 0xc2fc00005a00780b */ /* 0x000fc40003fce000 */
[----:B------:R-:W-:Y:S01]  /*3440*/  FSETP.GEU.AND P3, PT, R89, -126, PT ;  /* 0xc2fc00005900780b */ /* 0x000fe20003f6e000 */
[----:B-----5:R-:W-:Y:S01]  /*3450*/  @!P4 FMUL R2, R2, R2 ;  /* 0x000000020202c220 */ /* 0x020fe20000400000 */
[----:B------:R-:W-:Y:S02]  /*3460*/  FSETP.GEU.AND P4, PT, R88, -126, PT ;  /* 0xc2fc00005800780b */ /* 0x000fe40003f8e000 */
[----:B------:R-:W-:Y:S02]  /*3470*/  FSEL R106, R106, -INF , !P1 ;  /* 0xff8000006a6a7808 */ /* 0x000fe40004800000 */
[----:B------:R-:W-:Y:S02]  /*3480*/  FSEL R117, R137, -INF , !P2 ;  /* 0xff80000089757808 */ /* 0x000fe40005000000 */
[----:B------:R-:W-:Y:S01]  /*3490*/  FSEL R108, R140, -INF , !P2 ;  /* 0xff8000008c6c7808 */ /* 0x000fe20005000000 */
[----:B------:R-:W-:Y:S01]  /*34a0*/  FFMA R237, R106, UR10, -R22 ;  /* 0x0000000a6aed7c23 */ /* 0x000fe20008000816 */
[----:B------:R-:W-:Y:S01]  /*34b0*/  FSEL R106, R141, -INF , !P2 ;  /* 0xff8000008d6a7808 */ /* 0x000fe20005000000 */
[----:B------:R-:W-:Y:S01]  /*34c0*/  @!P5 FMUL R91, R91, 0.5 ;  /* 0x3f0000005b5bd820 */ /* 0x000fe20000400000 */
[----:B------:R-:W-:Y:S01]  /*34d0*/  @!P6 FMUL R90, R90, 0.5 ;  /* 0x3f0000005a5ae820 */ /* 0x000fe20000400000 */
[----:B------:R-:W-:-:S02]  /*34e0*/  @!P3 FMUL R89, R89, 0.5 ;  /* 0x3f0000005959b820 */ /* 0x000fc40000400000 */
[----:B------:R-:W-:Y:S01]  /*34f0*/  @!P4 FMUL R88, R88, 0.5 ;  /* 0x3f0000005858c820 */ /* 0x000fe20000400000 */
[----:B------:R-:W-:Y:S01]  /*3500*/  FFMA R117, R117, UR10, -R5 ;  /* 0x0000000a75757c23 */ /* 0x000fe20008000805 */
[----:B------:R-:W-:Y:S01]  /*3510*/  FFMA R108, R108, UR10, -R12 ;  /* 0x0000000a6c6c7c23 */ /* 0x000fe2000800080c */
[----:B------:R-:W-:Y:S01]  /*3520*/  FFMA R106, R106, UR10, -R13 ;  /* 0x0000000a6a6a7c23 */ /* 0x000fe2000800080d */
[----:B------:R-:W1:Y:S08]  /*3530*/  MUFU.EX2 R0, R91 ;  /* 0x0000005b00007308 */ /* 0x000e700000000800 */
[----:B------:R-:W4:Y:S08]  /*3540*/  MUFU.EX2 R5, R90 ;  /* 0x0000005a00057308 */ /* 0x000f300000000800 */
[----:B------:R-:W5:Y:S08]  /*3550*/  MUFU.EX2 R12, R89 ;  /* 0x00000059000c7308 */ /* 0x000f700000000800 */
[----:B------:R-:W5:Y:S01]  /*3560*/  MUFU.EX2 R13, R88 ;  /* 0x00000058000d7308 */ /* 0x000f620000000800 */
[----:B------:R-:W-:-:S02]  /*3570*/  ULOP3.LUT UR24, UR39, 0x1, URZ, 0xc, !UPT ;  /* 0x0000000127187892 */ /* 0x000fc4000f8e0c3f */
[----:B------:R-:W-:-:S04]  /*3580*/  USHF.L.U32 UR16, UR37, 0x1, URZ ;  /* 0x0000000125107899 */ /* 0x000fc8000800063f */
[----:B------:R-:W-:Y:S01]  /*3590*/  ULOP3.LUT UR16, UR16, 0xfffffffe, UR24, 0xe2, !UPT ;  /* 0xfffffffe10107892 */ /* 0x000fe2000f8ee218 */
[----:B-1----:R-:W-:Y:S01]  /*35a0*/  @!P5 FMUL R0, R0, R0 ;  /* 0x000000000000d220 */ /* 0x002fe20000400000 */
[----:B----4-:R-:W-:Y:S01]  /*35b0*/  @!P6 FMUL R5, R5, R5 ;  /* 0x000000050505e220 */ /* 0x010fe20000400000 */
[----:B-----5:R-:W-:Y:S01]  /*35c0*/  @!P3 FMUL R12, R12, R12 ;  /* 0x0000000c0c0cb220 */ /* 0x020fe20000400000 */
[----:B------:R-:W-:Y:S02]  /*35d0*/  ULEA UR16, UR16, UR23, 0x3 ;  /* 0x0000001710107291 */ /* 0x000fe4000f8e183f */
[----:B------:R-:W-:Y:S01]  /*35e0*/  ULOP3.LUT UR25, UR25, 0x4000000, URZ, 0xfc, !UPT ;  /* 0x0400000019197892 */ /* 0x000fe2000f8efc3f */
[----:B------:R-:W-:Y:S01]  /*35f0*/  @!P4 FMUL R13, R13, R13 ;  /* 0x0000000d0d0dc220 */ /* 0x000fe20000400000 */
[----:B------:R-:W-:Y:S02]  /*3600*/  F2FP.F16.F32.PACK_AB R88, R7, R6 ;  /* 0x000000060758723e */ /* 0x000fe400000000ff */
[----:B------:R-:W-:Y:S01]  /*3610*/  ULEA UR17, UR20, UR25, 0xb ;  /* 0x0000001914117291 */ /* 0x000fe2000f8e583f */
[----:B------:R-:W-:-:S02]  /*3620*/  F2FP.F16.F32.PACK_AB R89, R2, R4 ;  /* 0x000000040259723e */ /* 0x000fc400000000ff */
[----:B------:R-:W-:Y:S01]  /*3630*/  SYNCS.ARRIVE.TRANS64.A1T0 RZ, [UR16], RZ ;  /* 0x000000ffffff79a7 */ /* 0x000fe20008100010 */
[----:B------:R-:W-:Y:S02]  /*3640*/  F2FP.F16.F32.PACK_AB R90, R5, R0 ;  /* 0x00000000055a723e */ /* 0x000fe400000000ff */
[----:B------:R-:W-:-:S04]  /*3650*/  F2FP.F16.F32.PACK_AB R91, R13, R12 ;  /* 0x0000000c0d5b723e */ /* 0x000fc800000000ff */
[----:B------:R-:W-:Y:S01]  /*3660*/  WARPGROUP.ARRIVE ;  /* 0x00000000000079c5 */ /* 0x000fe20000000000 */
[----:B------:R-:W-:Y:S01]  /*3670*/  UMOV UR18, UR17 ;  /* 0x0000001100127c82 */ /* 0x000fe20008000000 */
[----:B------:R-:W-:-:S04]  /*3680*/  UMOV UR19, 0x40000040 ;  /* 0x4000004000137882 */ /* 0x000fc80000000000 */
[----:B------:R-:W-:Y:S01]  /*3690*/  HGMMA.64x128x16.F32 R152, R88, gdesc[UR16].tnspB, R152, gsb0 ;  /* 0x41e0001058987df0 */ /* 0x000fe20008000898 */
[----:B------:R-:W-:Y:S02]  /*36a0*/  FSETP.GEU.AND P5, PT, R227, -126, PT ;  /* 0xc2fc0000e300780b */ /* 0x000fe40003fae000 */
[----:B------:R-:W-:Y:S02]  /*36b0*/  FSETP.GEU.AND P3, PT, R93, -126, PT ;  /* 0xc2fc00005d00780b */ /* 0x000fe40003f6e000 */
[----:B------:R-:W-:Y:S02]  /*36c0*/  FSETP.GEU.AND P4, PT, R92, -126, PT ;  /* 0xc2fc00005c00780b */ /* 0x000fe40003f8e000 */
[----:B------:R-:W-:Y:S02]  /*36d0*/  FSETP.GEU.AND P6, PT, R222, -126, PT ;  /* 0xc2fc0000de00780b */ /* 0x000fe40003fce000 */
[----:B------:R-:W-:Y:S02]  /*36e0*/  FSEL R104, R104, -INF , !P2 ;  /* 0xff80000068687808 */ /* 0x000fe40005000000 */
[----:B------:R-:W-:-:S02]  /*36f0*/  FSEL R105, R105, -INF , !P2 ;  /* 0xff80000069697808 */ /* 0x000fc40005000000 */
[----:B------:R-:W-:Y:S01]  /*3700*/  FSEL R112, R144, -INF , !P2 ;  /* 0xff80000090707808 */ /* 0x000fe20005000000 */
[----:B------:R-:W-:Y:S01]  /*3710*/  FFMA R20, R104, UR10, -R20 ;  /* 0x0000000a68147c23 */ /* 0x000fe20008000814 */
[----:B------:R-:W-:Y:S01]  /*3720*/  FSEL R104, R143, -INF , !P1 ;  /* 0xff8000008f687808 */ /* 0x000fe20004800000 */
[----:B------:R-:W-:Y:S01]  /*3730*/  FFMA R21, R105, UR10, -R21 ;  /* 0x0000000a69157c23 */ /* 0x000fe20008000815 */
[----:B------:R-:W-:Y:S01]  /*3740*/  @!P5 FMUL R227, R227, 0.5 ;  /* 0x3f000000e3e3d820 */ /* 0x000fe20000400000 */
[----:B------:R-:W-:Y:S01]  /*3750*/  @!P3 FMUL R93, R93, 0.5 ;  /* 0x3f0000005d5db820 */ /* 0x000fe20000400000 */
[----:B------:R-:W-:Y:S01]  /*3760*/  @!P4 FMUL R92, R92, 0.5 ;  /* 0x3f0000005c5cc820 */ /* 0x000fe20000400000 */
[----:B------:R-:W-:Y:S01]  /*3770*/  @!P6 FMUL R222, R222, 0.5 ;  /* 0x3f000000dedee820 */ /* 0x000fe20000400000 */
[----:B------:R-:W-:Y:S02]  /*3780*/  IMAD.MOV.U32 R22, RZ, RZ, R20 ;  /* 0x000000ffff167224 */ /* 0x000fe400078e0014 */
[----:B------:R-:W-:Y:S01]  /*3790*/  FFMA R104, R104, UR10, -R15 ;  /* 0x0000000a68687c23 */ /* 0x000fe2000800080f */
[----:B------:R-:W1:Y:S01]  /*37a0*/  MUFU.EX2 R20, R227 ;  /* 0x000000e300147308 */ /* 0x000e620000000800 */
[----:B------:R-:W-:-:S07]  /*37b0*/  IMAD.MOV.U32 R124, RZ, RZ, R21 ;  /* 0x000000ffff7c7224 */ /* 0x000fce00078e0015 */
[----:B------:R-:W4:Y:S08]  /*37c0*/  MUFU.EX2 R15, R92 ;  /* 0x0000005c000f7308 */ /* 0x000f300000000800 */
[----:B------:R-:W5:Y:S01]  /*37d0*/  MUFU.EX2 R21, R222 ;  /* 0x000000de00157308 */ /* 0x000f620000000800 */
[----:B------:R-:W-:Y:S01]  /*37e0*/  FSEL R101, R101, -INF , !P2 ;  /* 0xff80000065657808 */ /* 0x000fe20005000000 */
[----:B-1----:R-:W-:Y:S01]  /*37f0*/  @!P5 FMUL R20, R20, R20 ;  /* 0x000000141414d220 */ /* 0x002fe20000400000 */
[----:B------:R-:W-:-:S03]  /*3800*/  FSETP.GEU.AND P5, PT, R96, -126, PT ;  /* 0xc2fc00006000780b */ /* 0x000fc60003fae000 */
[----:B------:R-:W-:Y:S01]  /*3810*/  FFMA R217, R101, UR10, -R217 ;  /* 0x0000000a65d97c23 */ /* 0x000fe200080008d9 */
[----:B----4-:R-:W-:Y:S01]  /*3820*/  @!P4 FMUL R15, R15, R15 ;  /* 0x0000000f0f0fc220 */ /* 0x010fe20000400000 */
[----:B------:R-:W-:Y:S01]  /*3830*/  FSETP.GEU.AND P4, PT, R97, -126, PT ;  /* 0xc2fc00006100780b */ /* 0x000fe20003f8e000 */
[----:B-----5:R-:W-:Y:S02]  /*3840*/  @!P6 FMUL R21, R21, R21 ;  /* 0x000000151515e220 */ /* 0x020fe40000400000 */
[----:B------:R-:W-:-:S05]  /*3850*/  FSETP.GEU.AND P6, PT, R217, -126, PT ;  /* 0xc2fc0000d900780b */ /* 0x000fca0003fce000 */
[----:B------:R-:W-:Y:S01]  /*3860*/  @!P5 FMUL R96, R96, 0.5 ;  /* 0x3f0000006060d820 */ /* 0x000fe20000400000 */
[----:B------:R-:W-:-:S04]  /*3870*/  FSEL R105, R142, -INF , !P1 ;  /* 0xff8000008e697808 */ /* 0x000fc80004800000 */
[----:B------:R-:W-:Y:S01]  /*3880*/  @!P4 FMUL R97, R97, 0.5 ;  /* 0x3f0000006161c820 */ /* 0x000fe20000400000 */
[----:B------:R-:W-:Y:S01]  /*3890*/  FFMA R105, R105, UR10, -R14 ;  /* 0x0000000a69697c23 */ /* 0x000fe2000800080e */
[----:B------:R-:W1:Y:S01]  /*38a0*/  MUFU.EX2 R96, R96 ;  /* 0x0000006000607308 */ /* 0x000e620000000800 */
[----:B------:R-:W-:-:S07]  /*38b0*/  @!P6 FMUL R217, R217, 0.5 ;  /* 0x3f000000d9d9e820 */ /* 0x000fce0000400000 */
[----:B------:R-:W4:Y:S08]  /*38c0*/  MUFU.EX2 R97, R97 ;  /* 0x0000006100617308 */ /* 0x000f300000000800 */
[----:B------:R-:W5:Y:S01]  /*38d0*/  MUFU.EX2 R14, R217 ;  /* 0x000000d9000e7308 */ /* 0x000f620000000800 */
[----:B-1----:R-:W-:Y:S01]  /*38e0*/  @!P5 FMUL R96, R96, R96 ;  /* 0x000000606060d220 */ /* 0x002fe20000400000 */
[----:B------:R-:W-:Y:S01]  /*38f0*/  UIADD3 UR18, UR17, 0x80, URZ ;  /* 0x0000008011127890 */ /* 0x000fe2000fffe03f */
[----:B----4-:R-:W-:Y:S01]  /*3900*/  @!P4 FMUL R97, R97, R97 ;  /* 0x000000616161c220 */ /* 0x010fe20000400000 */
[----:B-----5:R-:W-:Y:S01]  /*3910*/  @!P6 FMUL R14, R14, R14 ;  /* 0x0000000e0e0ee220 */ /* 0x020fe20000400000 */
[----:B------:R-:W-:Y:S01]  /*3920*/  UMOV UR19, 0x40000040 ;  /* 0x4000004000137882 */ /* 0x000fe20000000000 */
[----:B--2---:R-:W-:-:S02]  /*3930*/  FFMA R112, R112, UR10, -R8 ;  /* 0x0000000a70707c23 */ /* 0x004fc40008000808 */
[----:B------:R-:W1:Y:S02]  /*3940*/  MUFU.EX2 R8, R93 ;  /* 0x0000005d00087308 */ /* 0x000e640000000800 */
[----:B-1----:R-:W-:Y:S01]  /*3950*/  @!P3 FMUL R8, R8, R8 ;  /* 0x000000080808b220 */ /* 0x002fe20000400000 */
[----:B------:R-:W-:-:S13]  /*3960*/  FSETP.GEU.AND P3, PT, R98, -126, PT ;  /* 0xc2fc00006200780b */ /* 0x000fda0003f6e000 */
[----:B------:R-:W-:-:S06]  /*3970*/  @!P3 FMUL R98, R98, 0.5 ;  /* 0x3f0000006262b820 */ /* 0x000fcc0000400000 */
[----:B------:R-:W1:Y:S01]  /*3980*/  MUFU.EX2 R98, R98 ;  /* 0x0000006200627308 */ /* 0x000e620000000800 */
[----:B------:R-:W-:Y:S02]  /*3990*/  WARPGROUP.DEPBAR.LE gsb0, 0x0 ;  /* 0x00008000000079c5 */ /* 0x000fe40000010000 */
[----:B------:R-:W-:Y:S02]  /*39a0*/  F2FP.F16.F32.PACK_AB R88, R21, R20 ;  /* 0x000000141558723e */ /* 0x000fe400000000ff */
[----:B------:R-:W-:Y:S02]  /*39b0*/  F2FP.F16.F32.PACK_AB R89, R15, R8 ;  /* 0x000000080f59723e */ /* 0x000fe400000000ff */
[----:B------:R-:W-:Y:S01]  /*39c0*/  F2FP.F16.F32.PACK_AB R90, R14, R96 ;  /* 0x000000600e5a723e */ /* 0x000fe200000000ff */
[----:B-1----:R-:W-:-:S05]  /*39d0*/  @!P3 FMUL R98, R98, R98 ;  /* 0x000000626262b220 */ /* 0x002fca0000400000 */
[----:B------:R-:W-:-:S04]  /*39e0*/  F2FP.F16.F32.PACK_AB R91, R97, R98 ;  /* 0x00000062615b723e */ /* 0x000fc800000000ff */
[----:B------:R-:W-:-:S06]  /*39f0*/  WARPGROUP.ARRIVE ;  /* 0x00000000000079c5 */ /* 0x000fcc0000000000 */
[----:B------:R-:W-:Y:S01]  /*3a00*/  HGMMA.64x128x16.F32 R152, R88, gdesc[UR16].tnspB, R152, gsb0 ;  /* 0x41e0001058987df0 */ /* 0x000fe20008000898 */
[----:B------:R-:W-:Y:S02]  /*3a10*/  FSEL R103, R145, -INF , !P2 ;  /* 0xff80000091677808 */ /* 0x000fe40005000000 */
[----:B------:R-:W-:-:S03]  /*3a20*/  FSETP.GEU.AND P6, PT, R22, -126, PT ;  /* 0xc2fc00001600780b */ /* 0x000fc60003fce000 */
[----:B------:R-:W-:Y:S01]  /*3a30*/  FFMA R103, R103, UR10, -R9 ;  /* 0x0000000a67677c23 */ /* 0x000fe20008000809 */
[----:B------:R-:W-:Y:S01]  /*3a40*/  IMAD.U32 R9, RZ, RZ, UR20 ;  /* 0x00000014ff097e24 */ /* 0x000fe2000f8e00ff */
[----:B------:R-:W-:Y:S02]  /*3a50*/  FSEL R101, R146, -INF , !P1 ;  /* 0xff80000092657808 */ /* 0x000fe40004800000 */
[----:B------:R-:W-:Y:S02]  /*3a60*/  FSEL R102, R147, -INF , !P1 ;  /* 0xff80000093667808 */ /* 0x000fe40004800000 */
[----:B------:R-:W-:Y:S02]  /*3a70*/  FSEL R150, R150, -INF , !P1 ;  /* 0xff80000096967808 */ /* 0x000fe40004800000 */
[----:B------:R-:W-:Y:S01]  /*3a80*/  FSEL R151, R151, -INF , !P1 ;  /* 0xff80000097977808 */ /* 0x000fe20004800000 */
[----:B------:R-:W-:Y:S01]  /*3a90*/  IMAD R9, R9, 0x80, R23 ;  /* 0x0000008009097824 */ /* 0x000fe200078e0217 */
[----:B------:R-:W-:Y:S01]  /*3aa0*/  FSETP.GEU.AND P1, PT, R124, -126, PT ;  /* 0xc2fc00007c00780b */ /* 0x000fe20003f2e000 */
[----:B------:R-:W-:Y:S01]  /*3ab0*/  FFMA R102, R102, UR10, -R11 ;  /* 0x0000000a66667c23 */ /* 0x000fe2000800080b */
[----:B------:R-:W-:-:S02]  /*3ac0*/  @!P6 FMUL R22, R22, 0.5 ;  /* 0x3f0000001616e820 */ /* 0x000fc40000400000 */
[----:B------:R-:W-:-:S09]  /*3ad0*/  LEA R11, R9, UR36, 0x2 ;  /* 0x00000024090b7c11 */ /* 0x000fd2000f8e10ff */
[----:B------:R-:W-:Y:S01]  /*3ae0*/  @!P1 FMUL R124, R124, 0.5 ;  /* 0x3f0000007c7c9820 */ /* 0x000fe20000400000 */
[----:B------:R-:W-:Y:S02]  /*3af0*/  FSEL R100, R148, -INF , !P2 ;  /* 0xff80000094647808 */ /* 0x000fe40005000000 */
[----:B------:R-:W-:Y:S02]  /*3b00*/  FSEL R99, R149, -INF , !P2 ;  /* 0xff80000095637808 */ /* 0x000fe40005000000 */
[----:B------:R-:W-:Y:S02]  /*3b10*/  FSETP.GEU.AND P2, PT, R237, -126, PT ;  /* 0xc2fc0000ed00780b */ /* 0x000fe40003f4e000 */
[----:B------:R-:W-:Y:S02]  /*3b20*/  FSETP.GEU.AND P3, PT, R236, -126, PT ;  /* 0xc2fc0000ec00780b */ /* 0x000fe40003f6e000 */
[----:B------:R-:W-:Y:S02]  /*3b30*/  FSETP.GEU.AND P4, PT, R233, -126, PT ;  /* 0xc2fc0000e900780b */ /* 0x000fe40003f8e000 */
[----:B------:R-:W-:Y:S01]  /*3b40*/  FSETP.GEU.AND P5, PT, R229, -126, PT ;  /* 0xc2fc0000e500780b */ /* 0x000fe20003fae000 */
[----:B------:R-:W-:Y:S01]  /*3b50*/  FFMA R101, R101, UR10, -R10 ;  /* 0x0000000a65657c23 */ /* 0x000fe2000800080a */
[----:B---3--:R-:W-:Y:S01]  /*3b60*/  FFMA R100, R100, UR10, -R16 ;  /* 0x0000000a64647c23 */ /* 0x008fe20008000810 */
[----:B------:R-:W-:-:S04]  /*3b70*/  FFMA R99, R99, UR10, -R17 ;  /* 0x0000000a63637c23 */ /* 0x000fc80008000811 */
[----:B------:R-:W-:Y:S02]  /*3b80*/  @!P2 FMUL R237, R237, 0.5 ;  /* 0x3f000000ededa820 */ /* 0x000fe40000400000 */
[----:B------:R-:W-:Y:S02]  /*3b90*/  @!P3 FMUL R236, R236, 0.5 ;  /* 0x3f000000ececb820 */ /* 0x000fe40000400000 */
[----:B------:R-:W-:Y:S02]  /*3ba0*/  @!P4 FMUL R233, R233, 0.5 ;  /* 0x3f000000e9e9c820 */ /* 0x000fe40000400000 */
[----:B------:R-:W-:Y:S01]  /*3bb0*/  @!P5 FMUL R229, R229, 0.5 ;  /* 0x3f000000e5e5d820 */ /* 0x000fe20000400000 */
[----:B------:R-:W1:Y:S08]  /*3bc0*/  MUFU.EX2 R17, R237 ;  /* 0x000000ed00117308 */ /* 0x000e700000000800 */
[----:B------:R-:W2:Y:S08]  /*3bd0*/  MUFU.EX2 R16, R233 ;  /* 0x000000e900107308 */ /* 0x000eb00000000800 */
[----:B------:R-:W-:Y:S01]  /*3be0*/  MUFU.EX2 R10, R229 ;  /* 0x000000e5000a7308 */ /* 0x000fe20000000800 */
[----:B------:R-:W-:Y:S01]  /*3bf0*/  FMUL R6, R6, UR11 ;  /* 0x0000000b06067c20 */ /* 0x000fe20008400000 */
[----:B------:R-:W-:Y:S01]  /*3c00*/  FMUL R7, R7, UR11 ;  /* 0x0000000b07077c20 */ /* 0x000fe20008400000 */
[----:B-1----:R-:W-:Y:S01]  /*3c10*/  @!P2 FMUL R17, R17, R17 ;  /* 0x000000111111a220 */ /* 0x002fe20000400000 */
[----:B--2---:R-:W-:Y:S01]  /*3c20*/  @!P4 FMUL R16, R16, R16 ;  /* 0x000000101010c220 */ /* 0x004fe20000400000 */
[----:B------:R-:W-:-:S03]  /*3c30*/  WARPGROUP.DEPBAR.LE gsb0, 0x0 ;  /* 0x00008000000079c5 */ /* 0x000fc60000010000 */
[----:B------:R1:W2:Y:S02]  /*3c40*/  MUFU.EX2 R88, R22 ;  /* 0x0000001600587308 */ /* 0x0002a40000000800 */
[----:B-1----:R-:W1:Y:S06]  /*3c50*/  LDS.64 R22, [R11+0x58000] ;  /* 0x058000000b167984 */ /* 0x002e6c0000000a00 */
[----:B------:R-:W3:Y:S01]  /*3c60*/  MUFU.EX2 R90, R124 ;  /* 0x0000007c005a7308 */ /* 0x000ee20000000800 */
[----:B--2---:R-:W-:Y:S01]  /*3c70*/  @!P6 FMUL R88, R88, R88 ;  /* 0x000000585858e220 */ /* 0x004fe20000400000 */
[----:B------:R-:W-:Y:S01]  /*3c80*/  FSETP.GEU.AND P6, PT, R226, -126, PT ;  /* 0xc2fc0000e200780b */ /* 0x000fe20003fce000 */
[----:B---3--:R-:W-:Y:S01]  /*3c90*/  @!P1 FMUL R90, R90, R90 ;  /* 0x0000005a5a5a9220 */ /* 0x008fe20000400000 */
[----:B------:R-:W-:-:S11]  /*3ca0*/  FSETP.GEU.AND P1, PT, R221, -126, PT ;  /* 0xc2fc0000dd00780b */ /* 0x000fd60003f2e000 */
[----:B------:R-:W-:Y:S01]  /*3cb0*/  @!P6 FMUL R226, R226, 0.5 ;  /* 0x3f000000e2e2e820 */ /* 0x000fe20000400000 */
[----:B------:R-:W2:Y:S01]  /*3cc0*/  MUFU.EX2 R89, R236 ;  /* 0x000000ec00597308 */ /* 0x000ea20000000800 */
[----:B------:R-:W-:-:S07]  /*3cd0*/  @!P1 FMUL R221, R221, 0.5 ;  /* 0x3f000000dddd9820 */ /* 0x000fce0000400000 */
[----:B------:R-:W3:Y:S01]  /*3ce0*/  MUFU.EX2 R9, R226 ;  /* 0x000000e200097308 */ /* 0x000ee20000000800 */
[--C-:B-1----:R-:W-:Y:S01]  /*3cf0*/  FADD R24, R24, -R22.reuse ;  /* 0x8000001618187221 */ /* 0x102fe20000000000 */
[----:B------:R-:W-:-:S06]  /*3d00*/  FADD R91, R26, -R22 ;  /* 0x800000161a5b7221 */ /* 0x000fcc0000000000 */
[----:B------:R-:W1:Y:S01]  /*3d10*/  MUFU.EX2 R22, R221 ;  /* 0x000000dd00167308 */ /* 0x000e620000000800 */
[--C-:B------:R-:W-:Y:S01]  /*3d20*/  FADD R25, R25, -R23.reuse ;  /* 0x8000001719197221 */ /* 0x100fe20000000000 */
[----:B--2---:R-:W-:Y:S01]  /*3d30*/  @!P3 FMUL R89, R89, R89 ;  /* 0x000000595959b220 */ /* 0x004fe20000400000 */
[----:B------:R-:W-:Y:S01]  /*3d40*/  @!P5 FMUL R10, R10, R10 ;  /* 0x0000000a0a0ad220 */ /* 0x000fe20000400000 */
[----:B---3--:R-:W-:Y:S01]  /*3d50*/  @!P6 FMUL R9, R9, R9 ;  /* 0x000000090909e220 */ /* 0x008fe20000400000 */
[----:B------:R-:W-:Y:S01]  /*3d60*/  FADD R23, R27, -R23 ;  /* 0x800000171b177221 */ /* 0x000fe20000000000 */
[----:B------:R-:W-:Y:S01]  /*3d70*/  FMUL R132, R6, R24 ;  /* 0x0000001806847220 */ /* 0x000fe20000400000 */
[----:B------:R-:W-:Y:S01]  /*3d80*/  FMUL R131, R7, R25 ;  /* 0x0000001907837220 */ /* 0x000fe20000400000 */
[----:B------:R-:W-:Y:S01]  /*3d90*/  F2FP.F16.F32.PACK_AB R24, R90, R88 ;  /* 0x000000585a18723e */ /* 0x000fe200000000ff */
[----:B-1----:R-:W-:Y:S01]  /*3da0*/  @!P1 FMUL R22, R22, R22 ;  /* 0x0000001616169220 */ /* 0x002fe20000400000 */
[----:B------:R-:W-:Y:S01]  /*3db0*/  F2FP.F16.F32.PACK_AB R25, R89, R17 ;  /* 0x000000115919723e */ /* 0x000fe200000000ff */
[----:B------:R-:W-:Y:S01]  /*3dc0*/  UIADD3 UR18, UR17, 0x100, URZ ;  /* 0x0000010011127890 */ /* 0x000fe2000fffe03f */
[----:B------:R-:W-:-:S02]  /*3dd0*/  F2FP.F16.F32.PACK_AB R26, R10, R16 ;  /* 0x000000100a1a723e */ /* 0x000fc400000000ff */
[----:B------:R-:W-:-:S04]  /*3de0*/  F2FP.F16.F32.PACK_AB R27, R22, R9 ;  /* 0x00000009161b723e */ /* 0x000fc800000000ff */
[----:B------:R-:W-:Y:S01]  /*3df0*/  WARPGROUP.ARRIVE ;  /* 0x00000000000079c5 */ /* 0x000fe20000000000 */
[----:B------:R-:W-:-:S05]  /*3e00*/  UMOV UR19, 0x40000040 ;  /* 0x4000004000137882 */ /* 0x000fca0000000000 */
[----:B------:R-:W-:Y:S01]  /*3e10*/  HGMMA.64x128x16.F32 R152, R24, gdesc[UR16].tnspB, R152, gsb0 ;  /* 0x41e0001018987df0 */ /* 0x000fe20008000898 */
[----:B------:R-:W-:Y:S02]  /*3e20*/  FSETP.GEU.AND P6, PT, R232, -126, PT ;  /* 0xc2fc0000e800780b */ /* 0x000fe40003fce000 */
[----:B------:R-:W-:Y:S01]  /*3e30*/  FSETP.GEU.AND P1, PT, R235, -126, PT ;  /* 0xc2fc0000eb00780b */ /* 0x000fe20003f2e000 */
[----:B------:R-:W-:-:S04]  /*3e40*/  FMUL R2, R2, UR11 ;  /* 0x0000000b02027c20 */ /* 0x000fc80008400000 */
[----:B------:R-:W-:-:S06]  /*3e50*/  FMUL R129, R2, R23 ;  /* 0x0000001702817220 */ /* 0x000fcc0000400000 */
[----:B------:R-:W-:Y:S02]  /*3e60*/  @!P6 FMUL R232, R232, 0.5 ;  /* 0x3f000000e8e8e820 */ /* 0x000fe40000400000 */
[----:B------:R-:W-:Y:S02]  /*3e70*/  @!P1 FMUL R235, R235, 0.5 ;  /* 0x3f000000ebeb9820 */ /* 0x000fe40000400000 */
[----:B------:R-:W1:Y:S08]  /*3e80*/  MUFU.EX2 R92, R232 ;  /* 0x000000e8005c7308 */ /* 0x000e700000000800 */
[----:B------:R-:W2:Y:S01]  /*3e90*/  MUFU.EX2 R2, R235 ;  /* 0x000000eb00027308 */ /* 0x000ea20000000800 */
[----:B------:R-:W-:-:S02]  /*3ea0*/  FSETP.GEU.AND P5, PT, R94, -126, PT ;  /* 0xc2fc00005e00780b */ /* 0x000fc40003fae000 */
[----:B------:R-:W-:Y:S02]  /*3eb0*/  FSETP.GEU.AND P2, PT, R231, -126, PT ;  /* 0xc2fc0000e700780b */ /* 0x000fe40003f4e000 */
[----:B------:R-:W-:Y:S02]  /*3ec0*/  FSETP.GEU.AND P3, PT, R228, -126, PT ;  /* 0xc2fc0000e400780b */ /* 0x000fe40003f6e000 */
[----:B------:R-:W-:Y:S01]  /*3ed0*/  FSETP.GEU.AND P4, PT, R225, -126, PT ;  /* 0xc2fc0000e100780b */ /* 0x000fe20003f8e000 */
[----:B-1----:R-:W-:Y:S01]  /*3ee0*/  @!P6 FMUL R92, R92, R92 ;  /* 0x0000005c5c5ce220 */ /* 0x002fe20000400000 */
[----:B------:R-:W-:Y:S01]  /*3ef0*/  FSETP.GEU.AND P6, PT, R218, -126, PT ;  /* 0xc2fc0000da00780b */ /* 0x000fe20003fce000 */
[----:B--2---:R-:W-:Y:S01]  /*3f00*/  @!P1 FMUL R2, R2, R2 ;  /* 0x0000000202029220 */ /* 0x004fe20000400000 */
[----:B------:R-:W-:Y:S01]  /*3f10*/  FSETP.GEU.AND P1, PT, R216, -126, PT ;  /* 0xc2fc0000d800780b */ /* 0x000fe20003f2e000 */
[----:B------:R-:W-:Y:S02]  /*3f20*/  FMUL R4, R4, UR11 ;  /* 0x0000000b04047c20 */ /* 0x000fe40008400000 */
[----:B------:R-:W-:-:S02]  /*3f30*/  @!P5 FMUL R94, R94, 0.5 ;  /* 0x3f0000005e5ed820 */ /* 0x000fc40000400000 */
[----:B------:R-:W-:Y:S02]  /*3f40*/  @!P2 FMUL R231, R231, 0.5 ;  /* 0x3f000000e7e7a820 */ /* 0x000fe40000400000 */
[----:B------:R-:W-:Y:S02]  /*3f50*/  @!P3 FMUL R228, R228, 0.5 ;  /* 0x3f000000e4e4b820 */ /* 0x000fe40000400000 */
[----:B------:R-:W-:Y:S02]  /*3f60*/  @!P4 FMUL R225, R225, 0.5 ;  /* 0x3f000000e1e1c820 */ /* 0x000fe40000400000 */
[----:B------:R-:W-:Y:S01]  /*3f70*/  @!P6 FMUL R218, R218, 0.5 ;  /* 0x3f000000dadae820 */ /* 0x000fe20000400000 */
[----:B------:R-:W-:Y:S01]  /*3f80*/  FMUL R130, R4, R91 ;  /* 0x0000005b04827220 */ /* 0x000fe20000400000 */
[----:B------:R-:W1:Y:S01]  /*3f90*/  MUFU.EX2 R93, R231 ;  /* 0x000000e7005d7308 */ /* 0x000e620000000800 */
[----:B------:R-:W-:-:S07]  /*3fa0*/  @!P1 FMUL R216, R216, 0.5 ;  /* 0x3f000000d8d89820 */ /* 0x000fce0000400000 */
[----:B------:R-:W2:Y:S08]  /*3fb0*/  MUFU.EX2 R4, R228 ;  /* 0x000000e400047308 */ /* 0x000eb00000000800 */
[----:B------:R-:W3:Y:S08]  /*3fc0*/  MUFU.EX2 R91, R225 ;  /* 0x000000e1005b7308 */ /* 0x000ef00000000800 */
[----:B------:R-:W4:Y:S08]  /*3fd0*/  MUFU.EX2 R94, R94 ;  /* 0x0000005e005e7308 */ /* 0x000f300000000800 */
[----:B------:R-:W5:Y:S01]  /*3fe0*/  MUFU.EX2 R23, R218 ;  /* 0x000000da00177308 */ /* 0x000f620000000800 */
[----:B------:R-:W-:-:S02]  /*3ff0*/  WARPGROUP.DEPBAR.LE gsb0, 0x0 ;  /* 0x00008000000079c5 */ /* 0x000fc40000010000 */
[----:B------:R-:W5:Y:S01]  /*4000*/  LDS.64 R6, [R11+0x58020] ;  /* 0x058020000b067984 */ /* 0x000f620000000a00 */
[----:B-1----:R-:W-:Y:S01]  /*4010*/  @!P2 FMUL R93, R93, R93 ;  /* 0x0000005d5d5da220 */ /* 0x002fe20000400000 */
[----:B--2---:R-:W-:Y:S01]  /*4020*/  @!P3 FMUL R4, R4, R4 ;  /* 0x000000040404b220 */ /* 0x004fe20000400000 */
[----:B---3--:R-:W-:Y:S01]  /*4030*/  @!P4 FMUL R91, R91, R91 ;  /* 0x0000005b5b5bc220 */ /* 0x008fe20000400000 */
[----:B----4-:R-:W-:Y:S01]  /*4040*/  @!P5 FMUL R94, R94, R94 ;  /* 0x0000005e5e5ed220 */ /* 0x010fe20000400000 */
[----:B-----5:R-:W-:Y:S01]  /*4050*/  @!P6 FMUL R23, R23, R23 ;  /* 0x000000171717e220 */ /* 0x020fe20000400000 */
[----:B------:R-:W-:Y:S01]  /*4060*/  F2FP.F16.F32.PACK_AB R24, R2, R92 ;  /* 0x0000005c0218723e */ /* 0x000fe200000000ff */
[----:B------:R-:W-:Y:S01]  /*4070*/  UIADD3 UR18, UR17, 0x180, URZ ;  /* 0x0000018011127890 */ /* 0x000fe2000fffe03f */
[----:B------:R-:W-:Y:S02]  /*4080*/  F2FP.F16.F32.PACK_AB R25, R4, R93 ;  /* 0x0000005d0419723e */ /* 0x000fe400000000ff */
[----:B------:R-:W-:Y:S01]  /*4090*/  F2FP.F16.F32.PACK_AB R26, R94, R91 ;  /* 0x0000005b5e1a723e */ /* 0x000fe200000000ff */
[--C-:B------:R-:W-:Y:S01]  /*40a0*/  FADD R28, R28, -R6.reuse ;  /* 0x800000061c1c7221 */ /* 0x100fe20000000000 */
[----:B------:R-:W-:-:S02]  /*40b0*/  FADD R30, R30, -R6 ;  /* 0x800000061e1e7221 */ /* 0x000fc40000000000 */
[----:B------:R-:W1:Y:S01]  /*40c0*/  MUFU.EX2 R6, R216 ;  /* 0x000000d800067308 */ /* 0x000e620000000800 */
[----:B------:R-:W-:Y:S01]  /*40d0*/  UMOV UR19, 0x40000040 ;  /* 0x4000004000137882 */ /* 0x000fe20000000000 */
[----:B-1----:R-:W-:-:S05]  /*40e0*/  @!P1 FMUL R6, R6, R6 ;  /* 0x0000000606069220 */ /* 0x002fca0000400000 */
[----:B------:R-:W-:-:S04]  /*40f0*/  F2FP.F16.F32.PACK_AB R27, R6, R23 ;  /* 0x00000017061b723e */ /* 0x000fc800000000ff */
[----:B------:R-:W-:-:S06]  /*4100*/  WARPGROUP.ARRIVE ;  /* 0x00000000000079c5 */ /* 0x000fcc0000000000 */
[----:B------:R-:W-:Y:S01]  /*4110*/  HGMMA.64x128x16.F32 R152, R24, gdesc[UR16].tnspB, R152, gsb0 ;  /* 0x41e0001018987df0 */ /* 0x000fe20008000898 */
[----:B------:R-:W-:Y:S02]  /*4120*/  FSETP.GEU.AND P1, PT, R220, -126, PT ;  /* 0xc2fc0000dc00780b */ /* 0x000fe40003f2e000 */
[----:B------:R-:W-:Y:S01]  /*4130*/  FSETP.GEU.AND P6, PT, R224, -126, PT ;  /* 0xc2fc0000e000780b */ /* 0x000fe20003fce000 */
[----:B------:R-:W-:Y:S01]  /*4140*/  FMUL R5, R5, UR11 ;  /* 0x0000000b05057c20 */ /* 0x000fe20008400000 */
[----:B------:R-:W-:Y:S01]  /*4150*/  FADD R29, R29, -R7 ;  /* 0x800000071d1d7221 */ /* 0x000fe20000000000 */
[----:B------:R-:W-:-:S03]  /*4160*/  FMUL R0, R0, UR11 ;  /* 0x0000000b00007c20 */ /* 0x000fc60008400000 */
[----:B------:R-:W-:-:S05]  /*4170*/  FMUL R127, R5, R29 ;  /* 0x0000001d057f7220 */ /* 0x000fca0000400000 */
[----:B------:R-:W-:Y:S02]  /*4180*/  @!P1 FMUL R220, R220, 0.5 ;  /* 0x3f000000dcdc9820 */ /* 0x000fe40000400000 */
[----:B------:R-:W-:Y:S01]  /*4190*/  @!P6 FMUL R224, R224, 0.5 ;  /* 0x3f000000e0e0e820 */ /* 0x000fe20000400000 */
[----:B------:R-:W-:Y:S01]  /*41a0*/  FMUL R128, R0, R28 ;  /* 0x0000001c00807220 */ /* 0x000fe20000400000 */
[----:B------:R-:W1:Y:S08]  /*41b0*/  MUFU.EX2 R5, R220 ;  /* 0x000000dc00057308 */ /* 0x000e700000000800 */
[----:B------:R-:W2:Y:S01]  /*41c0*/  MUFU.EX2 R0, R224 ;  /* 0x000000e000007308 */ /* 0x000ea20000000800 */
[----:B------:R-:W-:-:S02]  /*41d0*/  FSETP.GEU.AND P2, PT, R223, -126, PT ;  /* 0xc2fc0000df00780b */ /* 0x000fc40003f4e000 */
[----:B------:R-:W-:Y:S02]  /*41e0*/  FSETP.GEU.AND P3, PT, R219, -126, PT ;  /* 0xc2fc0000db00780b */ /* 0x000fe40003f6e000 */
[----:B------:R-:W-:Y:S01]  /*41f0*/  FSETP.GEU.AND P4, PT, R123, -126, PT ;  /* 0xc2fc00007b00780b */ /* 0x000fe20003f8e000 */
[----:B-1----:R-:W-:Y:S01]  /*4200*/  @!P1 FMUL R5, R5, R5 ;  /* 0x0000000505059220 */ /* 0x002fe20000400000 */
[----:B------:R-:W-:Y:S02]  /*4210*/  FSETP.GEU.AND P1, PT, R95, -126, PT ;  /* 0xc2fc00005f00780b */ /* 0x000fe40003f2e000 */
[----:B------:R-:W-:Y:S01]  /*4220*/  FSETP.GEU.AND P5, PT, R120, -126, PT ;  /* 0xc2fc00007800780b */ /* 0x000fe20003fae000 */
[----:B--2---:R-:W-:Y:S01]  /*4230*/  @!P6 FMUL R0, R0, R0 ;  /* 0x000000000000e220 */ /* 0x004fe20000400000 */
[----:B------:R-:W-:Y:S01]  /*4240*/  FSETP.GEU.AND P6, PT, R116, -126, PT ;  /* 0xc2fc00007400780b */ /* 0x000fe20003fce000 */
[----:B------:R-:W-:Y:S01]  /*4250*/  FADD R7, R31, -R7 ;  /* 0x800000071f077221 */ /* 0x000fe20000000000 */
[----:B------:R-:W-:Y:S01]  /*4260*/  FMUL R12, R12, UR11 ;  /* 0x0000000b0c0c7c20 */ /* 0x000fe20008400000 */
[----:B------:R-:W-:-:S06]  /*4270*/  FMUL R13, R13, UR11 ;  /* 0x0000000b0d0d7c20 */ /* 0x000fcc0008400000 */
[----:B------:R-:W-:Y:S01]  /*4280*/  @!P1 FMUL R95, R95, 0.5 ;  /* 0x3f0000005f5f9820 */ /* 0x000fe20000400000 */
[----:B------:R-:W-:Y:S01]  /*4290*/  @!P2 FMUL R223, R223, 0.5 ;  /* 0x3f000000dfdfa820 */ /* 0x000fe20000400000 */
[----:B------:R-:W-:Y:S01]  /*42a0*/  @!P3 FMUL R219, R219, 0.5 ;  /* 0x3f000000dbdbb820 */ /* 0x000fe20000400000 */
[----:B------:R-:W-:Y:S01]  /*42b0*/  @!P4 FMUL R123, R123, 0.5 ;  /* 0x3f0000007b7bc820 */ /* 0x000fe20000400000 */
[----:B------:R-:W-:Y:S01]  /*42c0*/  @!P5 FMUL R120, R120, 0.5 ;  /* 0x3f0000007878d820 */ /* 0x000fe20000400000 */
[----:B------:R-:W-:Y:S01]  /*42d0*/  FMUL R126, R12, R30 ;  /* 0x0000001e0c7e7220 */ /* 0x000fe20000400000 */
[----:B------:R-:W-:Y:S01]  /*42e0*/  @!P6 FMUL R116, R116, 0.5 ;  /* 0x3f0000007474e820 */ /* 0x000fe20000400000 */
[----:B------:R-:W-:Y:S01]  /*42f0*/  FMUL R125, R13, R7 ;  /* 0x000000070d7d7220 */ /* 0x000fe20000400000 */
[----:B------:R-:W-:Y:S08]  /*4300*/  MUFU.EX2 R28, R219 ;  /* 0x000000db001c7308 */ /* 0x000ff00000000800 */
[----:B------:R-:W1:Y:S08]  /*4310*/  MUFU.EX2 R7, R223 ;  /* 0x000000df00077308 */ /* 0x000e700000000800 */
[----:B------:R-:W2:Y:S08]  /*4320*/  MUFU.EX2 R29, R123 ;  /* 0x0000007b001d7308 */ /* 0x000eb00000000800 */
[----:B------:R-:W3:Y:S08]  /*4330*/  MUFU.EX2 R30, R120 ;  /* 0x00000078001e7308 */ /* 0x000ef00000000800 */
[----:B------:R-:W4:Y:S08]  /*4340*/  MUFU.EX2 R31, R116 ;  /* 0x00000074001f7308 */ /* 0x000f300000000800 */
[----:B------:R-:W5:Y:S01]  /*4350*/  MUFU.EX2 R95, R95 ;  /* 0x0000005f005f7308 */ /* 0x000f620000000800 */
[----:B-1----:R-:W-:Y:S01]  /*4360*/  @!P2 FMUL R7, R7, R7 ;  /* 0x000000070707a220 */ /* 0x002fe20000400000 */
[----:B------:R-:W-:Y:S01]  /*4370*/  @!P3 FMUL R28, R28, R28 ;  /* 0x0000001c1c1cb220 */ /* 0x000fe20000400000 */
[----:B--2---:R-:W-:Y:S01]  /*4380*/  @!P4 FMUL R29, R29, R29 ;  /* 0x0000001d1d1dc220 */ /* 0x004fe20000400000 */
[----:B---3--:R-:W-:Y:S01]  /*4390*/  @!P5 FMUL R30, R30, R30 ;  /* 0x0000001e1e1ed220 */ /* 0x008fe20000400000 */
[----:B----4-:R-:W-:Y:S01]  /*43a0*/  @!P6 FMUL R31, R31, R31 ;  /* 0x0000001f1f1fe220 */ /* 0x010fe20000400000 */
[----:B------:R-:W-:Y:S01]  /*43b0*/  UIADD3 UR18, UR17, 0x200, URZ ;  /* 0x0000020011127890 */ /* 0x000fe2000fffe03f */
[----:B-----5:R-:W-:Y:S01]  /*43c0*/  @!P1 FMUL R95, R95, R95 ;  /* 0x0000005f5f5f9220 */ /* 0x020fe20000400000 */
[----:B------:R-:W-:Y:S01]  /*43d0*/  UMOV UR19, 0x40000040 ;  /* 0x4000004000137882 */ /* 0x000fe20000000000 */
[----:B------:R-:W-:-:S02]  /*43e0*/  WARPGROUP.DEPBAR.LE gsb0, 0x0 ;  /* 0x00008000000079c5 */ /* 0x000fc40000010000 */
[----:B------:R-:W-:Y:S01]  /*43f0*/  F2FP.F16.F32.PACK_AB R24, R5, R0 ;  /* 0x000000000518723e */ /* 0x000fe200000000ff */
[----:B------:R-:W1:Y:S01]  /*4400*/  LDS.64 R12, [R11+0x58040] ;  /* 0x058040000b0c7984 */ /* 0x000e620000000a00 */
[----:B------:R-:W-:Y:S02]  /*4410*/  F2FP.F16.F32.PACK_AB R25, R28, R7 ;  /* 0x000000071c19723e */ /* 0x000fe400000000ff */
[----:B------:R-:W-:Y:S02]  /*4420*/  F2FP.F16.F32.PACK_AB R26, R30, R29 ;  /* 0x0000001d1e1a723e */ /* 0x000fe400000000ff */
[----:B------:R-:W-:-:S04]  /*4430*/  F2FP.F16.F32.PACK_AB R27, R95, R31 ;  /* 0x0000001f5f1b723e */ /* 0x000fc800000000ff */
[----:B------:R-:W-:-:S06]  /*4440*/  WARPGROUP.ARRIVE ;  /* 0x00000000000079c5 */ /* 0x000fcc0000000000 */
[----:B------:R-:W-:Y:S01]  /*4450*/  HGMMA.64x128x16.F32 R152, R24, gdesc[UR16].tnspB, R152, gsb0 ;  /* 0x41e0001018987df0 */ /* 0x000fe20008000898 */
[----:B------:R-:W-:Y:S02]  /*4460*/  FSETP.GEU.AND P6, PT, R122, -126, PT ;  /* 0xc2fc00007a00780b */ /* 0x000fe40003fce000 */
[----:B------:R-:W-:Y:S01]  /*4470*/  FSETP.GEU.AND P1, PT, R119, -126, PT ;  /* 0xc2fc00007700780b */ /* 0x000fe20003f2e000 */
[----:B------:R-:W-:Y:S01]  /*4480*/  FMUL R20, R20, UR11 ;  /* 0x0000000b14147c20 */ /* 0x000fe20008400000 */
[----:B------:R-:W-:-:S09]  /*4490*/  FMUL R8, R8, UR11 ;  /* 0x0000000b08087c20 */ /* 0x000fd20008400000 */
[----:B------:R-:W-:Y:S02]  /*44a0*/  @!P6 FMUL R122, R122, 0.5 ;  /* 0x3f0000007a7ae820 */ /* 0x000fe40000400000 */
[----:B------:R-:W-:Y:S01]  /*44b0*/  @!P1 FMUL R119, R119, 0.5 ;  /* 0x3f00000077779820 */ /* 0x000fe20000400000 */
[--C-:B-1----:R-:W-:Y:S01]  /*44c0*/  FADD R32, R32, -R12.reuse ;  /* 0x8000000c20207221 */ /* 0x102fe20000000000 */
[----:B------:R-:W-:-:S03]  /*44d0*/  FADD R12, R34, -R12 ;  /* 0x8000000c220c7221 */ /* 0x000fc60000000000 */
[----:B------:R-:W-:Y:S01]  /*44e0*/  FMUL R124, R20, R32 ;  /* 0x00000020147c7220 */ /* 0x000fe20000400000 */
[----:B------:R-:W-:Y:S01]  /*44f0*/  FMUL R120, R8, R12 ;  /* 0x0000000c08787220 */ /* 0x000fe20000400000 */
        /* <DEDUP_REMOVED lines=10> */
[--C-:B------:R-:W-:Y:S01]  /*45a0*/  FADD R33, R33, -R13.reuse ;  /* 0x8000000d21217221 */ /* 0x100fe20000000000 */
[----:B------:R-:W-:Y:S01]  /*45b0*/  FMUL R21, R21, UR11 ;  /* 0x0000000b15157c20 */ /* 0x000fe20008400000 */
[----:B------:R-:W-:Y:S01]  /*45c0*/  FMUL R15, R15, UR11 ;  /* 0x0000000b0f0f7c20 */ /* 0x000fe20008400000 */
[----:B------:R-:W-:Y:S01]  /*45d0*/  FADD R13, R35, -R13 ;  /* 0x8000000d230d7221 */ /* 0x000fe20000000000 */
[----:B------:R-:W-:Y:S01]  /*45e0*/  @!P2 FMUL R121, R121, 0.5 ;  /* 0x3f0000007979a820 */ /* 0x000fe20000400000 */
[----:B------:R-:W-:Y:S01]  /*45f0*/  @!P3 FMUL R118, R118, 0.5 ;  /* 0x3f0000007676b820 */ /* 0x000fe20000400000 */
[----:B------:R-:W-:-:S02]  /*4600*/  @!P4 FMUL R115, R115, 0.5 ;  /* 0x3f0000007373c820 */ /* 0x000fc40000400000 */
[----:B------:R-:W-:Y:S02]  /*4610*/  @!P5 FMUL R111, R111, 0.5 ;  /* 0x3f0000006f6fd820 */ /* 0x000fe40000400000 */
        /* <DEDUP_REMOVED lines=29> */
[----:B------:R-:W-:Y:S01]  /*47f0*/  FMUL R98, R97, UR11 ;  /* 0x0000000b61627c20 */ /* 0x000fe20008400000 */
[----:B------:R-:W-:Y:S01]  /*4800*/  FMUL R14, R14, UR11 ;  /* 0x0000000b0e0e7c20 */ /* 0x000fe20008400000 */
[----:B------:R-:W-:-:S07]  /*4810*/  FMUL R96, R96, UR11 ;  /* 0x0000000b60607c20 */ /* 0x000fce0008400000 */
[----:B------:R-:W-:Y:S02]  /*4820*/  @!P6 FMUL R114, R114, 0.5 ;  /* 0x3f0000007272e820 */ /* 0x000fe40000400000 */
[----:B------:R-:W-:Y:S01]  /*4830*/  @!P1 FMUL R117, R117, 0.5 ;  /* 0x3f00000075759820 */ /* 0x000fe20000400000 */
[--C-:B-1----:R-:W-:Y:S01]  /*4840*/  FADD R36, R36, -R12.reuse ;  /* 0x8000000c24247221 */ /* 0x102fe20000000000 */
[--C-:B------:R-:W-:Y:S01]  /*4850*/  FADD R37, R37, -R13.reuse ;  /* 0x8000000d25257221 */ /* 0x100fe20000000000 */
[----:B------:R-:W-:Y:S01]  /*4860*/  FADD R12, R38, -R12 ;  /* 0x8000000c260c7221 */ /* 0x000fe20000000000 */
[----:B------:R-:W-:-:S03]  /*4870*/  FADD R13, R39, -R13 ;  /* 0x8000000d270d7221 */ /* 0x000fc60000000000 */
[----:B------:R-:W-:Y:S01]  /*4880*/  FMUL R107, R107, R12 ;  /* 0x0000000c6b6b7220 */ /* 0x000fe20000400000 */
[----:B------:R-:W-:Y:S01]  /*4890*/  FMUL R98, R98, R13 ;  /* 0x0000000d62627220 */ /* 0x000fe20000400000 */
        /* <DEDUP_REMOVED lines=11> */
[----:B------:R-:W-:-:S03]  /*4950*/  FSETP.GEU.AND P6, PT, R105, -126, PT ;  /* 0xc2fc00006900780b */ /* 0x000fc60003fce000 */
[----:B------:R-:W-:Y:S02]  /*4960*/  @!P2 FMUL R113, R113, 0.5 ;  /* 0x3f0000007171a820 */ /* 0x000fe40000400000 */
[----:B------:R-:W-:Y:S02]  /*4970*/  @!P3 FMUL R110, R110, 0.5 ;  /* 0x3f0000006e6eb820 */ /* 0x000fe40000400000 */
[----:B------:R-:W-:Y:S02]  /*4980*/  @!P4 FMUL R108, R108, 0.5 ;  /* 0x3f0000006c6cc820 */ /* 0x000fe40000400000 */
[----:B------:R-:W-:Y:S02]  /*4990*/  @!P5 FMUL R106, R106, 0.5 ;  /* 0x3f0000006a6ad820 */ /* 0x000fe40000400000 */
[----:B------:R-:W-:Y:S01]  /*49a0*/  @!P1 FMUL R104, R104, 0.5 ;  /* 0x3f00000068689820 */ /* 0x000fe20000400000 */
        /* <DEDUP_REMOVED lines=13> */
[----:B------:R-:W-:Y:S01]  /*4a80*/  FMUL R89, R89, UR11 ;  /* 0x0000000b59597c20 */ /* 0x000fe20008400000 */
[----:B------:R-:W-:Y:S01]  /*4a90*/  F2FP.F16.F32.PACK_AB R25, R38, R37 ;  /* 0x000000252619723e */ /* 0x000fe200000000ff */
[----:B------:R-:W-:Y:S01]  /*4aa0*/  UIADD3 UR18, UR17, 0x300, URZ ;  /* 0x0000030011127890 */ /* 0x000fe2000fffe03f */
[----:B------:R-:W-:Y:S01]  /*4ab0*/  F2FP.F16.F32.PACK_AB R26, R96, R39 ;  /* 0x00000027601a723e */ /* 0x000fe200000000ff */
[----:B------:R-:W-:-:S02]  /*4ac0*/  FADD R24, R40, -R12 ;  /* 0x8000000c28187221 */ /* 0x000fc40000000000 */
[----:B------:R-:W1:Y:S01]  /*4ad0*/  MUFU.EX2 R40, R104 ;  /* 0x0000006800287308 */ /* 0x000e620000000800 */
[----:B------:R-:W-:Y:S01]  /*4ae0*/  FADD R12, R42, -R12 ;  /* 0x8000000c2a0c7221 */ /* 0x000fe20000000000 */
[--C-:B------:R-:W-:Y:S01]  /*4af0*/  FADD R41, R41, -R13.reuse ;  /* 0x8000000d29297221 */ /* 0x100fe20000000000 */
[----:B------:R-:W-:Y:S01]  /*4b00*/  FMUL R42, R88, UR11 ;  /* 0x0000000b582a7c20 */ /* 0x000fe20008400000 */
[----:B------:R-:W-:Y:S01]  /*4b10*/  FADD R13, R43, -R13 ;  /* 0x8000000d2b0d7221 */ /* 0x000fe20000000000 */
[----:B------:R-:W-:Y:S01]  /*4b20*/  FMUL R43, R90, UR11 ;  /* 0x0000000b5a2b7c20 */ /* 0x000fe20008400000 */
[----:B------:R-:W-:Y:S01]  /*4b30*/  FMUL R88, R17, UR11 ;  /* 0x0000000b11587c20 */ /* 0x000fe20008400000 */
[----:B------:R-:W-:Y:S01]  /*4b40*/  FMUL R42, R42, R24 ;  /* 0x000000182a2a7220 */ /* 0x000fe20000400000 */
[----:B------:R-:W-:Y:S01]  /*4b50*/  F2FP.F16.F32.PACK_AB R24, R36, R14 ;  /* 0x0000000e2418723e */ /* 0x000fe200000000ff */
[----:B------:R-:W-:Y:S01]  /*4b60*/  FMUL R43, R43, R41 ;  /* 0x000000292b2b7220 */ /* 0x000fe20000400000 */
[----:B------:R-:W-:Y:S01]  /*4b70*/  FMUL R88, R88, R12 ;  /* 0x0000000c58587220 */ /* 0x000fe20000400000 */
[----:B-1----:R-:W-:Y:S01]  /*4b80*/  @!P1 FMUL R40, R40, R40 ;  /* 0x0000002828289220 */ /* 0x002fe20000400000 */
[----:B------:R-:W-:-:S02]  /*4b90*/  FMUL R41, R89, R13 ;  /* 0x0000000d59297220 */ /* 0x000fc40000400000 */
[----:B------:R-:W1:Y:S02]  /*4ba0*/  LDS.64 R12, [R11+0x580a0] ;  /* 0x0580a0000b0c7984 */ /* 0x000e640000000a00 */
[----:B------:R-:W-:-:S04]  /*4bb0*/  F2FP.F16.F32.PACK_AB R27, R40, R97 ;  /* 0x00000061281b723e */ /* 0x000fc800000000ff */
[----:B------:R-:W-:Y:S01]  /*4bc0*/  WARPGROUP.ARRIVE ;  /* 0x00000000000079c5 */ /* 0x000fe20000000000 */
[----:B------:R-:W-:-:S05]  /*4bd0*/  UMOV UR19, 0x40000040 ;  /* 0x4000004000137882 */ /* 0x000fca0000000000 */
[----:B------:R-:W-:Y:S01]  /*4be0*/  HGMMA.64x128x16.F32 R152, R24, gdesc[UR16].tnspB, R152, gsb0 ;  /* 0x41e0001018987df0 */ /* 0x000fe20008000898 */
[----:B------:R-:W-:Y:S02]  /*4bf0*/  FSETP.GEU.AND P6, PT, R112, -126, PT ;  /* 0xc2fc00007000780b */ /* 0x000fe40003fce000 */
[----:B------:R-:W-:-:S11]  /*4c00*/  FSETP.GEU.AND P1, PT, R103, -126, PT ;  /* 0xc2fc00006700780b */ /* 0x000fd60003f2e000 */
[----:B------:R-:W-:Y:S02]  /*4c10*/  @!P6 FMUL R112, R112, 0.5 ;  /* 0x3f0000007070e820 */ /* 0x000fe40000400000 */
[----:B------:R-:W-:-:S04]  /*4c20*/  @!P1 FMUL R103, R103, 0.5 ;  /* 0x3f00000067679820 */ /* 0x000fc80000400000 */
[----:B------:R-:W2:Y:S08]  /*4c30*/  MUFU.EX2 R112, R112 ;  /* 0x0000007000707308 */ /* 0x000eb00000000800 */
[----:B------:R-:W3:Y:S01]  /*4c40*/  MUFU.EX2 R103, R103 ;  /* 0x0000006700677308 */ /* 0x000ee20000000800 */
[----:B------:R-:W-:Y:S01]  /*4c50*/  FFMA R18, R150, UR10, -R18 ;  /* 0x0000000a96127c23 */ /* 0x000fe20008000812 */
[----:B------:R-:W-:Y:S01]  /*4c60*/  FFMA R19, R151, UR10, -R19 ;  /* 0x0000000a97137c23 */ /* 0x000fe20008000813 */
[----:B------:R-:W-:-:S02]  /*4c70*/  FSETP.GEU.AND P2, PT, R101, -126, PT ;  /* 0xc2fc00006500780b */ /* 0x000fc40003f4e000 */
[----:B------:R-:W-:Y:S02]  /*4c80*/  FSETP.GEU.AND P3, PT, R102, -126, PT ;  /* 0xc2fc00006600780b */ /* 0x000fe40003f6e000 */
[----:B------:R-:W-:Y:S02]  /*4c90*/  FSETP.GEU.AND P4, PT, R100, -126, PT ;  /* 0xc2fc00006400780b */ /* 0x000fe40003f8e000 */
[----:B------:R-:W-:Y:S01]  /*4ca0*/  FSETP.GEU.AND P5, PT, R99, -126, PT ;  /* 0xc2fc00006300780b */ /* 0x000fe20003fae000 */
[----:B--2---:R-:W-:Y:S01]  /*4cb0*/  @!P6 FMUL R112, R112, R112 ;  /* 0x000000707070e220 */ /* 0x004fe20000400000 */
[--C-:B-1----:R-:W-:Y:S01]  /*4cc0*/  FADD R17, R44, -R12.reuse ;  /* 0x8000000c2c117221 */ /* 0x102fe20000000000 */
[----:B------:R-:W-:Y:S01]  /*4cd0*/  FADD R46, R46, -R12 ;  /* 0x8000000c2e2e7221 */ /* 0x000fe20000000000 */
[----:B------:R-:W-:Y:S01]  /*4ce0*/  FADD R47, R47, -R13 ;  /* 0x8000000d2f2f7221 */ /* 0x000fe20000000000 */
[----:B------:R-:W-:Y:S01]  /*4cf0*/  FSETP.GEU.AND P6, PT, R18, -126, PT ;  /* 0xc2fc00001200780b */ /* 0x000fe20003fce000 */
[----:B---3--:R-:W-:Y:S01]  /*4d00*/  @!P1 FMUL R103, R103, R103 ;  /* 0x0000006767679220 */ /* 0x008fe20000400000 */
[----:B------:R-:W-:Y:S01]  /*4d10*/  FSETP.GEU.AND P1, PT, R19, -126, PT ;  /* 0xc2fc00001300780b */ /* 0x000fe20003f2e000 */
[----:B------:R-:W-:Y:S01]  /*4d20*/  @!P2 FMUL R101, R101, 0.5 ;  /* 0x3f0000006565a820 */ /* 0x000fe20000400000 */
[----:B------:R-:W-:-:S02]  /*4d30*/  @!P3 FMUL R102, R102, 0.5 ;  /* 0x3f0000006666b820 */ /* 0x000fc40000400000 */
[----:B------:R-:W-:Y:S02]  /*4d40*/  @!P4 FMUL R100, R100, 0.5 ;  /* 0x3f0000006464c820 */ /* 0x000fe40000400000 */
[----:B------:R-:W-:-:S05]  /*4d50*/  @!P5 FMUL R99, R99, 0.5 ;  /* 0x3f0000006363d820 */ /* 0x000fca0000400000 */
[----:B------:R-:W-:Y:S02]  /*4d60*/  @!P6 FMUL R18, R18, 0.5 ;  /* 0x3f0000001212e820 */ /* 0x000fe40000400000 */
[----:B------:R-:W-:Y:S01]  /*4d70*/  @!P1 FMUL R19, R19, 0.5 ;  /* 0x3f00000013139820 */ /* 0x000fe20000400000 */
[----:B------:R-:W1:Y:S08]  /*4d80*/  MUFU.EX2 R101, R101 ;  /* 0x0000006500657308 */ /* 0x000e700000000800 */
[----:B------:R-:W2:Y:S08]  /*4d90*/  MUFU.EX2 R102, R102 ;  /* 0x0000006600667308 */ /* 0x000eb00000000800 */
[----:B------:R-:W3:Y:S08]  /*4da0*/  MUFU.EX2 R100, R100 ;  /* 0x0000006400647308 */ /* 0x000ef00000000800 */
[----:B------:R-:W4:Y:S08]  /*4db0*/  MUFU.EX2 R99, R99 ;  /* 0x0000006300637308 */ /* 0x000f300000000800 */
[----:B------:R5:W5:Y:S01]  /*4dc0*/  MUFU.EX2 R44, R18 ;  /* 0x00000012002c7308 */ /* 0x000b620000000800 */
[----:B------:R-:W-:Y:S01]  /*4dd0*/  FMUL R10, R10, UR11 ;  /* 0x0000000b0a0a7c20 */ /* 0x000fe20008400000 */
[----:B-1----:R-:W-:Y:S01]  /*4de0*/  @!P2 FMUL R101, R101, R101 ;  /* 0x000000656565a220 */ /* 0x002fe20000400000 */
[----:B--2---:R-:W-:Y:S01]  /*4df0*/  @!P3 FMUL R102, R102, R102 ;  /* 0x000000666666b220 */ /* 0x004fe20000400000 */
[----:B---3--:R-:W-:Y:S01]  /*4e00*/  @!P4 FMUL R100, R100, R100 ;  /* 0x000000646464c220 */ /* 0x008fe20000400000 */
[----:B------:R-:W-:Y:S01]  /*4e10*/  FMUL R16, R16, UR11 ;  /* 0x0000000b10107c20 */ /* 0x000fe20008400000 */
[----:B----4-:R-:W-:Y:S01]  /*4e20*/  @!P5 FMUL R99, R99, R99 ;  /* 0x000000636363d220 */ /* 0x010fe20000400000 */
[----:B-----5:R-:W-:Y:S01]  /*4e30*/  FMUL R18, R9, UR11 ;  /* 0x0000000b09127c20 */ /* 0x020fe20008400000 */
[----:B------:R-:W-:-:S02]  /*4e40*/  WARPGROUP.DEPBAR.LE gsb0, 0x0 ;  /* 0x00008000000079c5 */ /* 0x000fc40000010000 */
[----:B------:R-:W-:Y:S02]  /*4e50*/  FADD R24, R45, -R13 ;  /* 0x8000000d2d187221 */ /* 0x000fe40000000000 */
[----:B------:R-:W1:Y:S01]  /*4e60*/  LDS.64 R12, [R11+0x580c0] ;  /* 0x0580c0000b0c7984 */ /* 0x000e620000000a00 */
[----:B------:R2:W3:Y:S01]  /*4e70*/  MUFU.EX2 R45, R19 ;  /* 0x00000013002d7308 */ /* 0x0004e20000000800 */
[----:B------:R-:W-:Y:S01]  /*4e80*/  @!P6 FMUL R44, R44, R44 ;  /* 0x0000002c2c2ce220 */ /* 0x000fe20000400000 */
[----:B------:R-:W-:Y:S01]  /*4e90*/  FMUL R10, R10, R24 ;  /* 0x000000180a0a7220 */ /* 0x000fe20000400000 */
[----:B------:R-:W-:Y:S01]  /*4ea0*/  F2FP.F16.F32.PACK_AB R24, R103, R112 ;  /* 0x000000706718723e */ /* 0x000fe200000000ff */
[----:B------:R-:W-:Y:S01]  /*4eb0*/  UIADD3 UR18, UR17, 0x380, URZ ;  /* 0x0000038011127890 */ /* 0x000fe2000fffe03f */
[----:B------:R-:W-:Y:S02]  /*4ec0*/  F2FP.F16.F32.PACK_AB R25, R102, R101 ;  /* 0x000000656619723e */ /* 0x000fe400000000ff */
[----:B------:R-:W-:Y:S01]  /*4ed0*/  F2FP.F16.F32.PACK_AB R26, R99, R100 ;  /* 0x00000064631a723e */ /* 0x000fe200000000ff */
[----:B--2---:R-:W-:Y:S01]  /*4ee0*/  FMUL R19, R22, UR11 ;  /* 0x0000000b16137c20 */ /* 0x004fe20008400000 */
[----:B------:R-:W-:Y:S01]  /*4ef0*/  FMUL R22, R18, R46 ;  /* 0x0000002e12167220 */ /* 0x000fe20000400000 */
[----:B---3--:R-:W-:Y:S01]  /*4f00*/  @!P1 FMUL R45, R45, R45 ;  /* 0x0000002d2d2d9220 */ /* 0x008fe20000400000 */
[----:B------:R-:W-:-:S02]  /*4f10*/  FMUL R9, R16, R17 ;  /* 0x0000001110097220 */ /* 0x000fc40000400000 */
[----:B------:R-:W2:Y:S02]  /*4f20*/  LDS.64 R16, [R11+0x580e0] ;  /* 0x0580e0000b107984 */ /* 0x000ea40000000a00 */
[----:B------:R-:W-:Y:S01]  /*4f30*/  F2FP.F16.F32.PACK_AB R27, R45, R44 ;  /* 0x0000002c2d1b723e */ /* 0x000fe200000000ff */
[----:B------:R-:W-:Y:S01]  /*4f40*/  UMOV UR19, 0x40000040 ;  /* 0x4000004000137882 */ /* 0x000fe20000000000 */
[--C-:B-1----:R-:W-:Y:S01]  /*4f50*/  FADD R48, R48, -R12.reuse ;  /* 0x8000000c30307221 */ /* 0x102fe20000000000 */
[----:B------:R-:W-:Y:S01]  /*4f60*/  FADD R50, R50, -R12 ;  /* 0x8000000c32327221 */ /* 0x000fe20000000000 */
[--C-:B------:R-:W-:Y:S01]  /*4f70*/  FADD R18, R49, -R13.reuse ;  /* 0x8000000d31127221 */ /* 0x100fe20000000000 */
[----:B------:R-:W-:Y:S02]  /*4f80*/  FADD R89, R51, -R13 ;  /* 0x8000000d33597221 */ /* 0x000fe40000000000 */
[----:B------:R-:W1:Y:S01]  /*4f90*/  LDS.64 R12, [R11+0x58100] ;  /* 0x058100000b0c7984 */ /* 0x000e620000000a00 */
[----:B------:R-:W-:-:S06]  /*4fa0*/  WARPGROUP.ARRIVE ;  /* 0x00000000000079c5 */ /* 0x000fcc0000000000 */
[----:B------:R-:W-:Y:S01]  /*4fb0*/  HGMMA.64x128x16.F32 R152, R24, gdesc[UR16].tnspB, R152, gsb0 ;  /* 0x41e0001018987df0 */ /* 0x000fe20008000898 */
[----:B------:R-:W-:Y:S01]  /*4fc0*/  FMUL R46, R19, R47 ;  /* 0x0000002f132e7220 */ /* 0x000fe20000400000 */
[----:B------:R-:W-:Y:S01]  /*4fd0*/  FMUL R19, R92, UR11 ;  /* 0x0000000b5c137c20 */ /* 0x000fe20008400000 */
[----:B------:R-:W-:Y:S01]  /*4fe0*/  FMUL R105, R2, UR11 ;  /* 0x0000000b02697c20 */ /* 0x000fe20008400000 */
[----:B------:R-:W-:Y:S02]  /*4ff0*/  F2FP.F16.F32.PACK_AB R42, R43, R42 ;  /* 0x0000002a2b2a723e */ /* 0x000fe400000000ff */
[----:B------:R-:W-:Y:S01]  /*5000*/  F2FP.F16.F32.PACK_AB R88, R41, R88 ;  /* 0x000000582958723e */ /* 0x000fe200000000ff */
[----:B------:R-:W-:Y:S01]  /*5010*/  FMUL R48, R19, R48 ;  /* 0x0000003013307220 */ /* 0x000fe20000400000 */
[----:B------:R-:W-:Y:S01]  /*5020*/  F2FP.F16.F32.PACK_AB R10, R10, R9 ;  /* 0x000000090a0a723e */ /* 0x000fe200000000ff */
[----:B------:R-:W-:Y:S01]  /*5030*/  FMUL R43, R105, R18 ;  /* 0x00000012692b7220 */ /* 0x000fe20000400000 */
[----:B------:R-:W-:Y:S01]  /*5040*/  F2FP.F16.F32.PACK_AB R22, R46, R22 ;  /* 0x000000162e16723e */ /* 0x000fe200000000ff */
[--C-:B--2---:R-:W-:Y:S01]  /*5050*/  FADD R9, R52, -R16.reuse ;  /* 0x8000001034097221 */ /* 0x104fe20000000000 */
[----:B------:R-:W-:Y:S01]  /*5060*/  FADD R41, R54, -R16 ;  /* 0x8000001036297221 */ /* 0x000fe20000000000 */
[--C-:B------:R-:W-:Y:S01]  /*5070*/  FADD R53, R53, -R17.reuse ;  /* 0x8000001135357221 */ /* 0x100fe20000000000 */
[----:B------:R-:W-:Y:S01]  /*5080*/  FADD R46, R55, -R17 ;  /* 0x80000011372e7221 */ /* 0x000fe20000000000 */
[----:B------:R-:W-:-:S04]  /*5090*/  FMUL R4, R4, UR11 ;  /* 0x0000000b04047c20 */ /* 0x000fc80008400000 */
[----:B------:R-:W-:Y:S01]  /*50a0*/  FMUL R89, R4, R89 ;  /* 0x0000005904597220 */ /* 0x000fe20000400000 */
[----:B------:R-:W-:Y:S01]  /*50b0*/  FMUL R4, R23, UR11 ;  /* 0x0000000b17047c20 */ /* 0x000fe20008400000 */
[----:B------:R-:W-:Y:S01]  /*50c0*/  FMUL R23, R6, UR11 ;  /* 0x0000000b06177c20 */ /* 0x000fe20008400000 */
[----:B------:R-:W-:Y:S01]  /*50d0*/  FMUL R0, R0, UR11 ;  /* 0x0000000b00007c20 */ /* 0x000fe20008400000 */
[----:B------:R-:W-:Y:S01]  /*50e0*/  FMUL R5, R5, UR11 ;  /* 0x0000000b05057c20 */ /* 0x000fe20008400000 */
[----:B------:R-:W-:Y:S01]  /*50f0*/  FMUL R4, R4, R41 ;  /* 0x0000002904047220 */ /* 0x000fe20000400000 */
[----:B------:R-:W-:Y:S01]  /*5100*/  FMUL R23, R23, R46 ;  /* 0x0000002e17177220 */ /* 0x000fe20000400000 */
[--C-:B-1----:R-:W-:Y:S01]  /*5110*/  FADD R41, R56, -R12.reuse ;  /* 0x8000000c38297221 */ /* 0x102fe20000000000 */
[--C-:B------:R-:W-:Y:S01]  /*5120*/  FADD R6, R57, -R13.reuse ;  /* 0x8000000d39067221 */ /* 0x100fe20000000000 */
[----:B------:R-:W-:Y:S01]  /*5130*/  FADD R58, R58, -R12 ;  /* 0x8000000c3a3a7221 */ /* 0x000fe20000000000 */
[----:B------:R-:W-:Y:S01]  /*5140*/  FADD R59, R59, -R13 ;  /* 0x8000000d3b3b7221 */ /* 0x000fe20000000000 */
[----:B------:R-:W-:Y:S01]  /*5150*/  FMUL R41, R0, R41 ;  /* 0x0000002900297220 */ /* 0x000fe20000400000 */
[----:B------:R-:W-:Y:S01]  /*5160*/  FMUL R6, R5, R6 ;  /* 0x0000000605067220 */ /* 0x000fe20000400000 */
[----:B------:R-:W-:Y:S01]  /*5170*/  F2FP.F16.F32.PACK_AB R0, R23, R4 ;  /* 0x000000041700723e */ /* 0x000fe200000000ff */
[----:B------:R-:W-:Y:S01]  /*5180*/  FMUL R7, R7, UR11 ;  /* 0x0000000b07077c20 */ /* 0x000fe20008400000 */
[----:B------:R-:W-:-:S03]  /*5190*/  FMUL R28, R28, UR11 ;  /* 0x0000000b1c1c7c20 */ /* 0x000fc60008400000 */
[----:B------:R-:W-:Y:S01]  /*51a0*/  FMUL R7, R7, R58 ;  /* 0x0000003a07077220 */ /* 0x000fe20000400000 */
[----:B------:R-:W-:Y:S01]  /*51b0*/  FMUL R46, R28, R59 ;  /* 0x0000003b1c2e7220 */ /* 0x000fe20000400000 */
[----:B------:R-:W-:Y:S01]  /*51c0*/  F2FP.F16.F32.PACK_AB R28, R6, R41 ;  /* 0x00000029061c723e */ /* 0x000fe200000000ff */
[----:B------:R-:W-:Y:S01]  /*51d0*/  FMUL R2, R91, UR11 ;  /* 0x0000000b5b027c20 */ /* 0x000fe20008400000 */
[----:B------:R-:W-:Y:S02]  /*51e0*/  FMUL R95, R95, UR11 ;  /* 0x0000000b5f5f7c20 */ /* 0x000fe40008400000 */
[----:B------:R-:W-:Y:S01]  /*51f0*/  F2FP.F16.F32.PACK_AB R46, R46, R7 ;  /* 0x000000072e2e723e */ /* 0x000fe200000000ff */
[----:B------:R-:W-:Y:S01]  /*5200*/  FMUL R20, R20, UR11 ;  /* 0x0000000b14147c20 */ /* 0x000fe20008400000 */
[----:B------:R-:W-:Y:S01]  /*5210*/  FMUL R94, R94, UR11 ;  /* 0x0000000b5e5e7c20 */ /* 0x000fe20008400000 */
[----:B------:R-:W-:Y:S01]  /*5220*/  FMUL R2, R2, R9 ;  /* 0x0000000902027220 */ /* 0x000fe20000400000 */
[----:B------:R-:W-:-:S02]  /*5230*/  FMUL R8, R8, UR11 ;  /* 0x0000000b08087c20 */ /* 0x000fc40008400000 */
[----:B------:R-:W-:Y:S01]  /*5240*/  FMUL R9, R94, R53 ;  /* 0x000000355e097220 */ /* 0x000fe20000400000 */
[----:B------:R-:W-:Y:S01]  /*5250*/  FMUL R30, R30, UR11 ;  /* 0x0000000b1e1e7c20 */ /* 0x000fe20008400000 */
[----:B------:R-:W-:-:S03]  /*5260*/  FMUL R15, R15, UR11 ;  /* 0x0000000b0f0f7c20 */ /* 0x000fc60008400000 */
[----:B------:R-:W-:Y:S01]  /*5270*/  F2FP.F16.F32.PACK_AB R2, R9, R2 ;  /* 0x000000020902723e */ /* 0x000fe200000000ff */
[----:B------:R-:W-:Y:S01]  /*5280*/  FMUL R21, R21, UR11 ;  /* 0x0000000b15157c20 */ /* 0x000fe20008400000 */
[----:B------:R-:W-:Y:S02]  /*5290*/  WARPGROUP.DEPBAR.LE gsb0, 0x0 ;  /* 0x00008000000079c5 */ /* 0x000fe40000010000 */
[----:B------:R-:W1:Y:S04]  /*52a0*/  LDS.64 R18, [R11+0x58120] ;  /* 0x058120000b127984 */ /* 0x000e680000000a00 */
[----:B------:R-:W2:Y:S04]  /*52b0*/  LDS.64 R16, [R11+0x58140] ;  /* 0x058140000b107984 */ /* 0x000ea80000000a00 */
[----:B------:R-:W3:Y:S04]  /*52c0*/  LDS.64 R12, [R11+0x58160] ;  /* 0x058160000b0c7984 */ /* 0x000ee80000000a00 */
[----:B------:R-:W4:Y:S01]  /*52d0*/  LDS.64 R4, [R11+0x58180] ;  /* 0x058180000b047984 */ /* 0x000f220000000a00 */
[----:B-1----:R-:W-:Y:S01]  /*52e0*/  FADD R6, R63, -R19 ;  /* 0x800000133f067221 */ /* 0x002fe20000000000 */
[----:B--2---:R-:W-:-:S03]  /*52f0*/  FADD R7, R64, -R16 ;  /* 0x8000001040077221 */ /* 0x004fc60000000000 */
[----:B------:R-:W-:Y:S01]  /*5300*/  FMUL R95, R95, R6 ;  /* 0x000000065f5f7220 */ /* 0x000fe20000400000 */
[----:B------:R-:W-:Y:S01]  /*5310*/  FADD R65, R65, -R17 ;  /* 0x8000001141417221 */ /* 0x000fe20000000000 */
[----:B------:R-:W-:Y:S02]  /*5320*/  FMUL R20, R20, R7 ;  /* 0x0000000714147220 */ /* 0x000fe40000400000 */
[----:B------:R-:W1:Y:S01]  /*5330*/  LDS.64 R6, [R11+0x581a0] ;  /* 0x0581a0000b067984 */ /* 0x000e620000000a00 */
[----:B------:R-:W-:Y:S01]  /*5340*/  FADD R61, R61, -R19 ;  /* 0x800000133d3d7221 */ /* 0x000fe20000000000 */
[----:B------:R-:W-:Y:S02]  /*5350*/  FMUL R65, R8, R65 ;  /* 0x0000004108417220 */ /* 0x000fe40000400000 */
[----:B------:R-:W2:Y:S01]  /*5360*/  LDS.64 R8, [R11+0x581c0] ;  /* 0x0581c0000b087984 */ /* 0x000ea20000000a00 */
[----:B------:R-:W-:Y:S01]  /*5370*/  FMUL R52, R30, R61 ;  /* 0x0000003d1e347220 */ /* 0x000fe20000400000 */
[----:B------:R-:W-:Y:S01]  /*5380*/  FADD R66, R66, -R16 ;  /* 0x8000001042427221 */ /* 0x000fe20000000000 */
[----:B------:R-:W-:Y:S01]  /*5390*/  FADD R30, R67, -R17 ;  /* 0x80000011431e7221 */ /* 0x000fe20000000000 */
[----:B---3--:R-:W-:-:S02]  /*53a0*/  FADD R17, R70, -R12 ;  /* 0x8000000c46117221 */ /* 0x008fc40000000000 */
[----:B------:R-:W-:Y:S01]  /*53b0*/  FMUL R66, R15, R66 ;  /* 0x000000420f427220 */ /* 0x000fe20000400000 */
[----:B------:R-:W-:Y:S01]  /*53c0*/  FMUL R21, R21, R30 ;  /* 0x0000001e15157220 */ /* 0x000fe20000400000 */
[----:B------:R-:W-:Y:S01]  /*53d0*/  FADD R15, R68, -R12 ;  /* 0x8000000c440f7221 */ /* 0x000fe20000000000 */
[--C-:B------:R-:W-:Y:S01]  /*53e0*/  FADD R12, R69, -R13.reuse ;  /* 0x8000000d450c7221 */ /* 0x100fe20000000000 */
[----:B------:R-:W-:Y:S01]  /*53f0*/  FADD R30, R71, -R13 ;  /* 0x8000000d471e7221 */ /* 0x000fe20000000000 */
[--C-:B----4-:R-:W-:Y:S01]  /*5400*/  FADD R13, R72, -R4.reuse ;  /* 0x80000004480d7221 */ /* 0x110fe20000000000 */
[----:B------:R-:W-:Y:S01]  /*5410*/  FADD R74, R74, -R4 ;  /* 0x800000044a4a7221 */ /* 0x000fe20000000000 */
[--C-:B------:R-:W-:Y:S01]  /*5420*/  FADD R73, R73, -R5.reuse ;  /* 0x8000000549497221 */ /* 0x100fe20000000000 */
[----:B------:R-:W-:Y:S02]  /*5430*/  FADD R75, R75, -R5 ;  /* 0x800000054b4b7221 */ /* 0x000fe40000000000 */
[----:B------:R3:W4:Y:S01]  /*5440*/  LDS.64 R4, [R11+0x581e0] ;  /* 0x0581e0000b047984 */ /* 0x0007220000000a00 */
[----:B------:R-:W-:Y:S01]  /*5450*/  FMUL R38, R38, UR11 ;  /* 0x0000000b26267c20 */ /* 0x000fe20008400000 */
[----:B------:R-:W-:Y:S01]  /*5460*/  FMUL R97, R97, UR11 ;  /* 0x0000000b61617c20 */ /* 0x000fe20008400000 */
[----:B------:R-:W-:-:S02]  /*5470*/  FMUL R40, R40, UR11 ;  /* 0x0000000b28287c20 */ /* 0x000fc40008400000 */
[----:B------:R-:W-:Y:S01]  /*5480*/  FMUL R75, R38, R75 ;  /* 0x0000004b264b7220 */ /* 0x000fe20000400000 */
[----:B------:R-:W-:Y:S01]  /*5490*/  FMUL R112, R112, UR11 ;  /* 0x0000000b70707c20 */ /* 0x000fe20008400000 */
[----:B------:R-:W-:Y:S01]  /*54a0*/  FMUL R103, R103, UR11 ;  /* 0x0000000b67677c20 */ /* 0x000fe20008400000 */
[----:B------:R-:W-:Y:S01]  /*54b0*/  FMUL R32, R32, UR11 ;  /* 0x0000000b20207c20 */ /* 0x000fe20008400000 */
[----:B------:R-:W-:Y:S01]  /*54c0*/  FMUL R33, R33, UR11 ;  /* 0x0000000b21217c20 */ /* 0x000fe20008400000 */
[----:B------:R-:W-:Y:S01]  /*54d0*/  FMUL R101, R101, UR11 ;  /* 0x0000000b65657c20 */ /* 0x000fe20008400000 */
[--C-:B-1----:R-:W-:Y:S01]  /*54e0*/  FADD R76, R76, -R6.reuse ;  /* 0x800000064c4c7221 */ /* 0x102fe20000000000 */
[--C-:B------:R-:W-:Y:S01]  /*54f0*/  FADD R77, R77, -R7.reuse ;  /* 0x800000074d4d7221 */ /* 0x100fe20000000000 */
[----:B------:R-:W-:Y:S01]  /*5500*/  FADD R6, R78, -R6 ;  /* 0x800000064e067221 */ /* 0x000fe20000000000 */
[----:B------:R-:W-:-:S03]  /*5510*/  FADD R7, R79, -R7 ;  /* 0x800000074f077221 */ /* 0x000fc60000000000 */
[----:B------:R-:W-:Y:S01]  /*5520*/  FMUL R38, R97, R6 ;  /* 0x0000000661267220 */ /* 0x000fe20000400000 */
[----:B---3--:R-:W-:Y:S01]  /*5530*/  FMUL R11, R40, R7 ;  /* 0x00000007280b7220 */ /* 0x008fe20000400000 */
[--C-:B--2---:R-:W-:Y:S01]  /*5540*/  FADD R7, R80, -R8.reuse ;  /* 0x8000000850077221 */ /* 0x104fe20000000000 */
[--C-:B------:R-:W-:Y:S01]  /*5550*/  FADD R6, R81, -R9.reuse ;  /* 0x8000000951067221 */ /* 0x100fe20000000000 */
[----:B------:R-:W-:Y:S01]  /*5560*/  FADD R8, R82, -R8 ;  /* 0x8000000852087221 */ /* 0x000fe20000000000 */
[----:B------:R-:W-:Y:S01]  /*5570*/  FMUL R14, R14, UR11 ;  /* 0x0000000b0e0e7c20 */ /* 0x000fe20008400000 */
[----:B------:R-:W-:Y:S01]  /*5580*/  FMUL R7, R112, R7 ;  /* 0x0000000770077220 */ /* 0x000fe20000400000 */
[----:B------:R-:W-:Y:S01]  /*5590*/  FMUL R6, R103, R6 ;  /* 0x0000000667067220 */ /* 0x000fe20000400000 */
[----:B------:R-:W-:Y:S01]  /*55a0*/  FMUL R36, R36, UR11 ;  /* 0x0000000b24247c20 */ /* 0x000fe20008400000 */
[----:B------:R-:W-:Y:S01]  /*55b0*/  FADD R9, R83, -R9 ;  /* 0x8000000953097221 */ /* 0x000fe20000000000 */
[----:B------:R-:W-:Y:S01]  /*55c0*/  FMUL R102, R102, UR11 ;  /* 0x0000000b66667c20 */ /* 0x000fe20008400000 */
[----:B------:R-:W-:Y:S01]  /*55d0*/  UIADD3 UR37, UR37, 0x1, URZ ;  /* 0x0000000125257890 */ /* 0x000fe2000fffe03f */
[----:B------:R-:W-:Y:S01]  /*55e0*/  ISETP.NE.AND P2, PT, RZ, UR7, PT ;  /* 0x00000007ff007c0c */ /* 0x000fe2000bf45270 */
[----:B------:R-:W-:Y:S01]  /*55f0*/  FMUL R15, R32, R15 ;  /* 0x0000000f200f7220 */ /* 0x000fe20000400000 */
[----:B------:R-:W-:Y:S01]  /*5600*/  FMUL R32, R33, R12 ;  /* 0x0000000c21207220 */ /* 0x000fe20000400000 */
[----:B------:R-:W-:Y:S01]  /*5610*/  FMUL R101, R101, R8 ;  /* 0x0000000865657220 */ /* 0x000fe20000400000 */
[----:B------:R-:W-:Y:S01]  /*5620*/  FMUL R13, R14, R13 ;  /* 0x0000000d0e0d7220 */ /* 0x000fe20000400000 */
[----:B------:R-:W-:Y:S01]  /*5630*/  FMUL R36, R36, R73 ;  /* 0x0000004924247220 */ /* 0x000fe20000400000 */
[----:B------:R-:W-:Y:S01]  /*5640*/  FMUL R102, R102, R9 ;  /* 0x0000000966667220 */ /* 0x000fe20000400000 */
[----:B------:R-:W-:Y:S01]  /*5650*/  F2FP.F16.F32.PACK_AB R8, R6, R7 ;  /* 0x000000070608723e */ /* 0x000fe200000000ff */
[----:B------:R-:W-:Y:S01]  /*5660*/  UISETP.NE.AND UP0, UPT, UR37, 0x2, UPT ;  /* 0x000000022500788c */ /* 0x000fe2000bf05270 */
[----:B------:R-:W-:Y:S01]  /*5670*/  FADD R60, R60, -R18 ;  /* 0x800000123c3c7221 */ /* 0x000fe20000000000 */
[----:B------:R-:W-:Y:S01]  /*5680*/  FMUL R34, R34, UR11 ;  /* 0x0000000b22227c20 */ /* 0x000fe20008400000 */
[--C-:B----4-:R-:W-:Y:S01]  /*5690*/  FADD R7, R84, -R4.reuse ;  /* 0x8000000454077221 */ /* 0x110fe20000000000 */
[----:B------:R-:W-:Y:S01]  /*56a0*/  FADD R9, R86, -R4 ;  /* 0x8000000456097221 */ /* 0x000fe20000000000 */
[----:B------:R-:W-:Y:S01]  /*56b0*/  FMUL R93, R93, UR11 ;  /* 0x0000000b5d5d7c20 */ /* 0x000fe20008400000 */
[----:B------:R-:W-:Y:S01]  /*56c0*/  FADD R18, R62, -R18 ;  /* 0x800000123e127221 */ /* 0x000fe20000000000 */
[----:B------:R-:W-:Y:S01]  /*56d0*/  FMUL R29, R29, UR11 ;  /* 0x0000000b1d1d7c20 */ /* 0x000fe20008400000 */
[----:B------:R-:W-:Y:S01]  /*56e0*/  FMUL R31, R31, UR11 ;  /* 0x0000000b1f1f7c20 */ /* 0x000fe20008400000 */
[----:B------:R-:W-:Y:S01]  /*56f0*/  FMUL R35, R35, UR11 ;  /* 0x0000000b23237c20 */ /* 0x000fe20008400000 */
[----:B------:R-:W-:Y:S01]  /*5700*/  FMUL R37, R37, UR11 ;  /* 0x0000000b25257c20 */ /* 0x000fe20008400000 */
[----:B------:R-:W-:Y:S01]  /*5710*/  FMUL R39, R39, UR11 ;  /* 0x0000000b27277c20 */ /* 0x000fe20008400000 */
[----:B------:R-:W-:Y:S01]  /*5720*/  FMUL R96, R96, UR11 ;  /* 0x0000000b60607c20 */ /* 0x000fe20008400000 */
[--C-:B------:R-:W-:Y:S01]  /*5730*/  FADD R6, R85, -R5.reuse ;  /* 0x8000000555067221 */ /* 0x100fe20000000000 */
[----:B------:R-:W-:Y:S01]  /*5740*/  FMUL R100, R100, UR11 ;  /* 0x0000000b64647c20 */ /* 0x000fe20008400000 */
[----:B------:R-:W-:Y:S01]  /*5750*/  FMUL R99, R99, UR11 ;  /* 0x0000000b63637c20 */ /* 0x000fe20008400000 */
[----:B------:R-:W-:Y:S01]  /*5760*/  FADD R4, R87, -R5 ;  /* 0x8000000557047221 */ /* 0x000fe20000000000 */
[----:B------:R-:W-:Y:S01]  /*5770*/  FMUL R44, R44, UR11 ;  /* 0x0000000b2c2c7c20 */ /* 0x000fe20008400000 */
[----:B------:R-:W-:Y:S01]  /*5780*/  FMUL R45, R45, UR11 ;  /* 0x0000000b2d2d7c20 */ /* 0x000fe20008400000 */
[----:B------:R-:W-:Y:S01]  /*5790*/  F2FP.F16.F32.PACK_AB R14, R32, R15 ;  /* 0x0000000f200e723e */ /* 0x000fe200000000ff */
[----:B------:R-:W-:Y:S01]  /*57a0*/  USEL UR16, URZ, 0x1, UP0 ;  /* 0x000000013f107887 */ /* 0x000fe20008000000 */
[----:B------:R-:W-:Y:S01]  /*57b0*/  FMUL R17, R34, R17 ;  /* 0x0000001122117220 */ /* 0x000fe20000400000 */
[----:B------:R-:W-:Y:S01]  /*57c0*/  F2FP.F16.F32.PACK_AB R32, R36, R13 ;  /* 0x0000000d2420723e */ /* 0x000fe200000000ff */
[----:B------:R-:W-:Y:S01]  /*57d0*/  FMUL R50, R93, R50 ;  /* 0x000000325d327220 */ /* 0x000fe20000400000 */
        /* <DEDUP_REMOVED lines=10> */
[----:B------:R-:W-:-:S02]  /*5880*/  USEL UR37, UR37, URZ, UP0 ;  /* 0x0000003f25257287 */ /* 0x000fc40008000000 */
[----:B------:R-:W-:Y:S01]  /*5890*/  ULOP3.LUT UR15, UR15, UR16, URZ, 0x3c, !UPT ;  /* 0x000000100f0f7292 */ /* 0x000fe2000f8e3c3f */
[----:B------:R-:W-:Y:S02]  /*58a0*/  F2FP.F16.F32.PACK_AB R51, R131, R132 ;  /* 0x000000848333723e */ /* 0x000fe400000000ff */
[----:B------:R-:W-:Y:S02]  /*58b0*/  F2FP.F16.F32.PACK_AB R49, R129, R130 ;  /* 0x000000828131723e */ /* 0x000fe400000000ff */
[----:B------:R-:W-:Y:S02]  /*58c0*/  F2FP.F16.F32.PACK_AB R47, R127, R128 ;  /* 0x000000807f2f723e */ /* 0x000fe400000000ff */
[----:B------:R-:W-:Y:S02]  /*58d0*/  F2FP.F16.F32.PACK_AB R27, R125, R126 ;  /* 0x0000007e7d1b723e */ /* 0x000fe400000000ff */
[----:B------:R-:W-:Y:S02]  /*58e0*/  F2FP.F16.F32.PACK_AB R26, R123, R124 ;  /* 0x0000007c7b1a723e */ /* 0x000fe400000000ff */
[----:B------:R-:W-:-:S02]  /*58f0*/  F2FP.F16.F32.PACK_AB R25, R116, R120 ;  /* 0x000000787419723e */ /* 0x000fc400000000ff */
        /* <DEDUP_REMOVED lines=14> */
[----:B------:R-:W-:Y:S01]  /*59e0*/  F2FP.F16.F32.PACK_AB R40, R40, R9 ;  /* 0x000000092828723e */ /* 0x000fe200000000ff */
[----:B------:R-:W-:Y:S06]  /*59f0*/  @P2 BRA `(.L_x_24) ;  /* 0x0000000000182947 */ /* 0x000fec0003800000 */
[----:B------:R-:W-:Y:S01]  /*5a00*/  ULEA UR16, UR37, UR39, 0x1 ;  /* 0x0000002725107291 */ /* 0x000fe2000f8e083f */
[----:B------:R-:W-:-:S03]  /*5a10*/  IMAD.U32 R5, RZ, RZ, UR15 ;  /* 0x0000000fff057e24 */ /* 0x000fc6000f8e00ff */
[----:B------:R-:W-:Y:S02]  /*5a20*/  ULEA UR16, UR16, UR36, 0x3 ;  /* 0x0000002410107291 */ /* 0x000fe4000f8e183f */
[----:B------:R-:W-:-:S07]  /*5a30*/  SHF.L.U32 R5, R5, 0x1f, RZ ;  /* 0x0000001f05057819 */ /* 0x000fce00000006ff */
[----:B------:R-:W1:Y:S02]  /*5a40*/  SYNCS.PHASECHK.TRANS64.TRYWAIT P1, [UR16+0x588a0], R5 ;  /* 0x0588a005ff0075a7 */ /* 0x000e640008020150 */
[----:B-1----:R-:W-:Y:S05]  /*5a50*/  @!P1 BRA `(.L_x_25) ;  /* 0x0000009400fc9947 */ /* 0x002fea0003800000 */
.L_x_24:
[----:B------:R2:W-:Y:S04]  /*5a60*/  STS [R3+0x10000], R51 ;  /* 0x0100003303007388 */ /* 0x0005e80000000800 */
        /* <DEDUP_REMOVED lines=30> */
[----:B------:R2:W-:Y:S01]  /*5c50*/  STS [R3+0x10f80], R40 ;  /* 0x010f802803007388 */ /* 0x0005e20000000800 */
[----:B------:R-:W-:Y:S01]  /*5c60*/  @!PT LDS RZ, [RZ] ;  /* 0x00000000fffff984 */ /* 0x000fe20000000800 */
[----:B------:R-:W-:Y:S01]  /*5c70*/  @!PT LDS RZ, [RZ] ;  /* 0x00000000fffff984 */ /* 0x000fe20000000800 */
[----:B------:R-:W-:Y:S01]  /*5c80*/  @!PT LDS RZ, [RZ] ;  /* 0x00000000fffff984 */ /* 0x000fe20000000800 */
[----:B------:R-:W-:Y:S01]  /*5c90*/  @!PT LDS RZ, [RZ] ;  /* 0x00000000fffff984 */ /* 0x000fe20000000800 */
[----:B------:R3:W-:Y:S06]  /*5ca0*/  MEMBAR.ALL.CTA ;  /* 0x0000000000007992 */ /* 0x0007ec0000008000 */
[----:B---3--:R-:W3:Y:S01]  /*5cb0*/  FENCE.VIEW.ASYNC.S ;  /* 0x00000000000073c6 */ /* 0x008ee20000000000 */
[----:B------:R-:W-:Y:S05]  /*5cc0*/  @P2 BRA `(.L_x_26) ;  /* 0x0000000000242947 */ /* 0x000fea0003800000 */
[----:B------:R-:W-:Y:S02]  /*5cd0*/  USHF.L.U32 UR16, UR37, 0x1, URZ ;  /* 0x0000000125107899 */ /* 0x000fe4000800063f */
[----:B------:R-:W-:Y:S02]  /*5ce0*/  UIADD3 UR37, UR37, 0x1, URZ ;  /* 0x0000000125257890 */ /* 0x000fe4000fffe03f */
[----:B------:R-:W-:Y:S02]  /*5cf0*/  ULOP3.LUT UR16, UR16, 0xfffffffe, UR24, 0xe2, !UPT ;  /* 0xfffffffe10107892 */ /* 0x000fe4000f8ee218 */
[----:B------:R-:W-:Y:S02]  /*5d00*/  UISETP.NE.AND UP0, UPT, UR37, 0x2, UPT ;  /* 0x000000022500788c */ /* 0x000fe4000bf05270 */
[----:B------:R-:W-:Y:S02]  /*5d10*/  ULEA UR16, UR16, UR36, 0x3 ;  /* 0x0000002410107291 */ /* 0x000fe4000f8e183f */
[----:B------:R-:W-:-:S07]  /*5d20*/  USEL UR37, UR37, URZ, UP0 ;  /* 0x0000003f25257287 */ /* 0x000fce0008000000 */
[----:B---3--:R-:W-:Y:S01]  /*5d30*/  SYNCS.ARRIVE.TRANS64.A1T0 RZ, [UR16+0x588a0], RZ ;  /* 0x0588a0ffffff79a7 */ /* 0x008fe20008100010 */
[----:B------:R-:W-:-:S04]  /*5d40*/  USEL UR16, URZ, 0x1, UP0 ;  /* 0x000000013f107887 */ /* 0x000fc80008000000 */
[----:B------:R-:W-:-:S12]  /*5d50*/  ULOP3.LUT UR15, UR15, UR16, URZ, 0x3c, !UPT ;  /* 0x000000100f0f7292 */ /* 0x000fd8000f8e3c3f */
.L_x_26:
[----:B------:R-:W-:Y:S02]  /*5d60*/  UISETP.NE.AND UP0, UPT, UR7, 0x1, UPT ;  /* 0x000000010700788c */ /* 0x000fe4000bf05270 */
[----:B------:R-:W-:-:S04]  /*5d70*/  ULOP3.LUT UR29, UR14, 0x2, URZ, 0xfc, !UPT ;  /* 0x000000020e1d7892 */ /* 0x000fc8000f8efc3f */
[----:B------:R-:W-:-:S13]  /*5d80*/  PLOP3.LUT P1, PT, PT, PT, UP0, 0x80, 0x0 ;  /* 0x000000000000781c */ /* 0x000fda0003f2f008 */
[----:B------:R-:W-:Y:S05]  /*5d90*/  @!P1 BRA `(.L_x_27) ;  /* 0x0000000400ac9947 */ /* 0x000fea0003800000 */
[----:B--2---:R-:W3:Y:S04]  /*5da0*/  LDL.LU.128 R24, [R1+0x100] ;  /* 0x0001000001187983 */ /* 0x004ee80000300c00 */
[----:B------:R-:W3:Y:S04]  /*5db0*/  LDL.LU.128 R28, [R1+0x110] ;  /* 0x00011000011c7983 */ /* 0x000ee80000300c00 */
[----:B------:R-:W3:Y:S04]  /*5dc0*/  LDL.LU.128 R32, [R1+0x120] ;  /* 0x0001200001207983 */ /* 0x000ee80000300c00 */
[----:B------:R-:W3:Y:S04]  /*5dd0*/  LDL.LU.128 R36, [R1+0x130] ;  /* 0x0001300001247983 */ /* 0x000ee80000300c00 */
[----:B------:R-:W3:Y:S04]  /*5de0*/  LDL.LU.128 R40, [R1+0x140] ;  /* 0x0001400001287983 */ /* 0x000ee80000300c00 */
[----:B-1----:R-:W3:Y:S04]  /*5df0*/  LDL.LU.128 R44, [R1+0x150] ;  /* 0x00015000012c7983 */ /* 0x002ee80000300c00 */
[----:B------:R-:W3:Y:S04]  /*5e00*/  LDL.LU.128 R48, [R1+0x160] ;  /* 0x0001600001307983 */ /* 0x000ee80000300c00 */
        /* <DEDUP_REMOVED lines=8> */
[----:B------:R-:W3:Y:S01]  /*5e90*/  LDL.LU.128 R84, [R1+0x1f0] ;  /* 0x0001f00001547983 */ /* 0x000ee20000300c00 */
[----:B------:R-:W-:-:S02]  /*5ea0*/  UIADD3 UR16, UR36, 0x10000, URZ ;  /* 0x0001000024107890 */ /* 0x000fc4000fffe03f */
[----:B------:R-:W-:Y:S02]  /*5eb0*/  ULEA UR25, UR22, UR25, 0xb ;  /* 0x0000001916197291 */ /* 0x000fe4000f8e583f */
[----:B------:R-:W-:Y:S01]  /*5ec0*/  USHF.R.U32.HI UR16, URZ, 0x4, UR16 ;  /* 0x000000043f107899 */ /* 0x000fe20008011610 */
[----:B------:R-:W-:Y:S01]  /*5ed0*/  UMOV UR19, 0x40000040 ;  /* 0x4000004000137882 */ /* 0x000fe20000000000 */
[----:B------:R-:W-:Y:S02]  /*5ee0*/  UMOV UR17, 0x80 ;  /* 0x0000008000117882 */ /* 0x000fe40000000000 */
[----:B------:R-:W-:Y:S01]  /*5ef0*/  ULOP3.LUT UR16, UR16, 0x3fff, URZ, 0xc0, !UPT ;  /* 0x00003fff10107892 */ /* 0x000fe2000f8ec03f */
[----:B------:R-:W-:Y:S01]  /*5f00*/  UMOV UR18, UR25 ;  /* 0x0000001900127c82 */ /* 0x000fe20008000000 */
[----:B------:R-:W-:Y:S02]  /*5f10*/  UISETP.NE.AND UP0, UPT, UR29, 0x3, UPT ;  /* 0x000000031d00788c */ /* 0x000fe4000bf05270 */
[----:B------:R-:W-:-:S04]  /*5f20*/  ULOP3.LUT UR16, UR16, 0x80000, URZ, 0xfc, !UPT ;  /* 0x0008000010107892 */ /* 0x000fc8000f8efc3f */
[----:B------:R-:W-:Y:S01]  /*5f30*/  ULEA UR22, UR7, UR16, 0xa ;  /* 0x0000001007167291 */ /* 0x000fe2000f8e503f */
[----:B------:R-:W-:-:S06]  /*5f40*/  PLOP3.LUT P2, PT, PT, PT, UP0, 0x80, 0x0 ;  /* 0x000000000000781c */ /* 0x000fcc0003f4f008 */
[----:B------:R-:W-:Y:S01]  /*5f50*/  UMOV UR16, UR22 ;  /* 0x0000001600107c82 */ /* 0x000fe20008000000 */
[----:B---3--:R-:W-:-:S06]  /*5f60*/  WARPGROUP.ARRIVE ;  /* 0x00000000000079c5 */ /* 0x008fcc0000000000 */
[----:B------:R-:W-:Y:S01]  /*5f70*/  HGMMA.64x128x16.F32 R24, gdesc[UR16].tnspB, R24, gsb0 ;  /* 0x41e00000101879f0 */ /* 0x000fe20008000818 */
[----:B------:R-:W-:Y:S02]  /*5f80*/  UIADD3 UR18, UR25, 0x80, URZ ;  /* 0x0000008019127890 */ /* 0x000fe4000fffe03f */
[----:B------:R-:W-:Y:S01]  /*5f90*/  UIADD3 UR16, UR22, 0x10, URZ ;  /* 0x0000001016107890 */ /* 0x000fe2000fffe03f */
[----:B------:R-:W-:Y:S01]  /*5fa0*/  UMOV UR19, 0x40000040 ;  /* 0x4000004000137882 */ /* 0x000fe20000000000 */
[----:B------:R-:W-:Y:S01]  /*5fb0*/  UMOV UR17, 0x80 ;  /* 0x0000008000117882 */ /* 0x000fe20000000000 */
[----:B------:R-:W-:Y:S02]  /*5fc0*/  WARPGROUP.DEPBAR.LE gsb0, 0x0 ;  /* 0x00008000000079c5 */ /* 0x000fe40000010000 */
[----:B------:R-:W-:-:S06]  /*5fd0*/  WARPGROUP.ARRIVE ;  /* 0x00000000000079c5 */ /* 0x000fcc0000000000 */
        /* <DEDUP_REMOVED lines=42> */
[----:B------:R-:W-:Y:S03]  /*6280*/  HGMMA.64x128x16.F32 R24, gdesc[UR16].tnspB, R24, gsb0 ;  /* 0x41e00000101879f0 */ /* 0x000fe60008000818 */
[----:B------:R-:W-:Y:S02]  /*6290*/  WARPGROUP.DEPBAR.LE gsb0, 0x0 ;  /* 0x00008000000079c5 */ /* 0x000fe40000010000 */
[----:B------:R1:W-:Y:S04]  /*62a0*/  STL.128 [R1+0x100], R24 ;  /* 0x0001001801007387 */ /* 0x0003e80000100c00 */
        /* <DEDUP_REMOVED lines=14> */
[----:B------:R1:W-:Y:S01]  /*6390*/  STL.128 [R1+0x1f0], R84 ;  /* 0x0001f05401007387 */ /* 0x0003e20000100c00 */
[----:B------:R-:W-:Y:S05]  /*63a0*/  @!P2 BRA `(.L_x_28) ;  /* 0x000000000004a947 */ /* 0x000fea0003800000 */
[----:B------:R-:W-:Y:S01]  /*63b0*/  BPT.TRAP 0x1 ;  /* 0x000000040000795c */ /* 0x000fe20000300000 */
.L_x_28:
[----:B------:R-:W-:Y:S01]  /*63c0*/  ULEA UR16, UR6, UR36, 0x3 ;  /* 0x0000002406107291 */ /* 0x000fe2000f8e183f */
[----:B------:R-:W-:-:S05]  /*63d0*/  IMAD.U32 R0, RZ, RZ, UR12 ;  /* 0x0000000cff007e24 */ /* 0x000fca000f8e00ff */
[----:B------:R-:W-:-:S04]  /*63e0*/  SHF.L.U32 R0, R0, 0x1f, RZ ;  /* 0x0000001f00007819 */ /* 0x000fc800000006ff */
[----:B------:R-:W2:Y:S02]  /*63f0*/  SYNCS.PHASECHK.TRANS64.TRYWAIT P1, [UR16+0x58890], R0 ;  /* 0x05889000ff0075a7 */ /* 0x000ea40008020150 */
[----:B--2---:R-:W-:Y:S05]  /*6400*/  @!P1 BRA `(.L_x_29) ;  /* 0x0000008c00a89947 */ /* 0x004fea0003800000 */
.L_x_137:
[----:B------:R-:W-:Y:S05]  /*6410*/  @!P2 BRA `(.L_x_30) ;  /* 0x000000000004a947 */ /* 0x000fea0003800000 */
[----:B------:R-:W-:Y:S01]  /*6420*/  BPT.TRAP 0x1 ;  /* 0x000000040000795c */ /* 0x000fe20000300000 */
.L_x_30:
[----:B------:R-:W-:Y:S01]  /*6430*/  SYNCS.ARRIVE.TRANS64.A1T0 RZ, [UR16+0x58880], RZ ;  /* 0x058880ffffff79a7 */ /* 0x000fe20008100010 */
[----:B------:R-:W-:Y:S05]  /*6440*/  BRA `(.L_x_31) ;  /* 0x0000002c00307947 */ /* 0x000fea0003800000 */
.L_x_27:
[----:B------:R-:W-:Y:S01]  /*6450*/  ULEA UR16, UR37, UR39, 0x1 ;  /* 0x0000002725107291 */ /* 0x000fe2000f8e083f */
[----:B--2---:R-:W-:Y:S01]  /*6460*/  IMAD.U32 R0, RZ, RZ, UR15 ;  /* 0x0000000fff007e24 */ /* 0x004fe2000f8e00ff */
[----:B------:R-:W-:Y:S02]  /*6470*/  UISETP.NE.AND UP0, UPT, UR29, 0x3, UPT ;  /* 0x000000031d00788c */ /* 0x000fe4000bf05270 */
[----:B------:R-:W-:Y:S02]  /*6480*/  ULEA UR16, UR16, UR23, 0x3 ;  /* 0x0000001710107291 */ /* 0x000fe4000f8e183f */
[----:B------:R-:W-:-:S07]  /*6490*/  SHF.L.U32 R0, R0, 0x1f, RZ ;  /* 0x0000001f00007819 */ /* 0x000fce00000006ff */
[----:B---3--:R-:W2:Y:S02]  /*64a0*/  SYNCS.PHASECHK.TRANS64.TRYWAIT P1, [UR16], R0 ;  /* 0x00000000ff0075a7 */ /* 0x008ea40008020150 */
[----:B--2---:R-:W-:Y:S05]  /*64b0*/  @!P1 BRA `(.L_x_32) ;  /* 0x0000008c00949947 */ /* 0x004fea0003800000 */
.L_x_138:
[----:B------:R-:W-:Y:S01]  /*64c0*/  UIADD3 UR16, UR36, 0x10000, URZ ;  /* 0x0001000024107890 */ /* 0x000fe2000fffe03f */
[----:B------:R-:W-:Y:S01]  /*64d0*/  STL.128 [R1+0x310], R212 ;  /* 0x000310d401007387 */ /* 0x000fe20000100c00 */
[----:B------:R-:W-:Y:S02]  /*64e0*/  USHF.L.U32 UR30, UR13, 0xa, URZ ;  /* 0x0000000a0d1e7899 */ /* 0x000fe4000800063f */
[----:B------:R-:W-:Y:S01]  /*64f0*/  USHF.R.U32.HI UR16, URZ, 0x4, UR16 ;  /* 0x000000043f107899 */ /* 0x000fe20008011610 */
[----:B------:R-:W-:Y:S01]  /*6500*/  STL.128 [R1+0x300], R208 ;  /* 0x000300d001007387 */ /* 0x000fe20000100c00 */
[----:B------:R-:W-:Y:S02]  /*6510*/  ULOP3.LUT UR31, UR28, 0x2000000, URZ, 0xfc, !UPT ;  /* 0x020000001c1f7892 */ /* 0x000fe4000f8efc3f */
[----:B------:R-:W-:Y:S01]  /*6520*/  ULOP3.LUT UR32, UR30, 0x800, URZ, 0x3c, !UPT ;  /* 0x000008001e207892 */ /* 0x000fe2000f8e3c3f */
[----:B------:R-:W-:Y:S01]  /*6530*/  STL.128 [R1+0x2f0], R204 ;  /* 0x0002f0cc01007387 */ /* 0x000fe20000100c00 */
[----:B------:R-:W-:-:S02]  /*6540*/  ULOP3.LUT UR28, UR16, 0x3fff, URZ, 0xc0, !UPT ;  /* 0x00003fff101c7892 */ /* 0x000fc4000f8ec03f */
[----:B------:R-:W-:Y:S01]  /*6550*/  UIADD3 UR18, UR32, UR31, URZ ;  /* 0x0000001f20127290 */ /* 0x000fe2000fffe03f */
[----:B------:R-:W-:Y:S01]  /*6560*/  STL.128 [R1+0x2e0], R200 ;  /* 0x0002e0c801007387 */ /* 0x000fe20000100c00 */
[----:B------:R-:W-:Y:S01]  /*6570*/  ULOP3.LUT UR29, UR28, 0x800000, URZ, 0xfc, !UPT ;  /* 0x008000001c1d7892 */ /* 0x000fe2000f8efc3f */
[----:B------:R-:W-:Y:S01]  /*6580*/  WARPGROUP.ARRIVE ;  /* 0x00000000000079c5 */ /* 0x000fe20000000000 */
[----:B------:R-:W-:Y:S01]  /*6590*/  UMOV UR19, 0x40000040 ;  /* 0x4000004000137882 */ /* 0x000fe20000000000 */
[----:B------:R-:W-:Y:S01]  /*65a0*/  UMOV UR17, 0x8 ;  /* 0x0000000800117882 */ /* 0x000fe20000000000 */
[----:B------:R-:W-:Y:S03]  /*65b0*/  STL.128 [R1+0x2d0], R196 ;  /* 0x0002d0c401007387 */ /* 0x000fe60000100c00 */
[----:B------:R-:W-:Y:S01]  /*65c0*/  UMOV UR16, UR29 ;  /* 0x0000001d00107c82 */ /* 0x000fe20008000000 */
[----:B------:R-:W-:Y:S01]  /*65d0*/  STL.128 [R1+0x2c0], R192 ;  /* 0x0002c0c001007387 */ /* 0x000fe20000100c00 */
[----:B------:R-:W-:Y:S01]  /*65e0*/  HGMMA.64x128x16.F32 R88, gdesc[UR16].tnspA.tnspB, RZ, !UPT, gsb0 ;  /* 0x61e00000105879f0 */ /* 0x000fe2000c0008ff */
[----:B------:R-:W-:Y:S01]  /*65f0*/  UIADD3 UR16, UR29, 0x40, URZ ;  /* 0x000000401d107890 */ /* 0x000fe2000fffe03f */
[----:B------:R-:W-:Y:S01]  /*6600*/  UMOV UR17, 0x8 ;  /* 0x0000000800117882 */ /* 0x000fe20000000000 */
[----:B------:R-:W-:Y:S04]  /*6610*/  STL.128 [R1+0x2b0], R188 ;  /* 0x0002b0bc01007387 */ /* 0x000fe80000100c00 */
[----:B------:R2:W-:Y:S04]  /*6620*/  STL.128 [R1+0x2a0], R184 ;  /* 0x0002a0b801007387 */ /* 0x0005e80000100c00 */
[----:B------:R3:W-:Y:S04]  /*6630*/  STL.128 [R1+0x290], R180 ;  /* 0x000290b401007387 */ /* 0x0007e80000100c00 */
[----:B------:R4:W-:Y:S04]  /*6640*/  STL.128 [R1+0x280], R176 ;  /* 0x000280b001007387 */ /* 0x0009e80000100c00 */
[----:B------:R1:W-:Y:S04]  /*6650*/  STL.128 [R1+0x270], R172 ;  /* 0x000270ac01007387 */ /* 0x0003e80000100c00 */
[----:B--2---:R-:W2:Y:S04]  /*6660*/  LDL.LU.128 R184, [R1+0x130] ;  /* 0x0001300001b87983 */ /* 0x004ea80000300c00 */
[----:B---3--:R-:W2:Y:S04]  /*6670*/  LDL.LU.128 R180, [R1+0x120] ;  /* 0x0001200001b47983 */ /* 0x008ea80000300c00 */
[----:B----4-:R-:W2:Y:S04]  /*6680*/  LDL.LU.128 R176, [R1+0x110] ;  /* 0x0001100001b07983 */ /* 0x010ea80000300c00 */
[----:B-1----:R-:W2:Y:S04]  /*6690*/  LDL.LU.128 R172, [R1+0x100] ;  /* 0x0001000001ac7983 */ /* 0x002ea80000300c00 */
[----:B------:R-:W2:Y:S04]  /*66a0*/  LDL.LU.128 R188, [R1+0x140] ;  /* 0x0001400001bc7983 */ /* 0x000ea80000300c00 */
        /* <DEDUP_REMOVED lines=10> */
[----:B------:R-:W2:Y:S01]  /*6750*/  LDL.LU.128 R232, [R1+0x1f0] ;  /* 0x0001f00001e87983 */ /* 0x000ea20000300c00 */
[----:B------:R-:W-:-:S02]  /*6760*/  WARPGROUP.DEPBAR.LE gsb0, 0x0 ;  /* 0x00008000000079c5 */ /* 0x000fc40000010000 */
[----:B------:R-:W-:-:S06]  /*6770*/  WARPGROUP.ARRIVE ;  /* 0x00000000000079c5 */ /* 0x000fcc0000000000 */
[----:B------:R-:W-:Y:S01]  /*6780*/  HGMMA.64x128x16.F32 R24, gdesc[UR16].tnspA.tnspB, RZ, !UPT, gsb0 ;  /* 0x61e00000101879f0 */ /* 0x000fe2000c0008ff */
[----:B------:R-:W-:Y:S02]  /*6790*/  UIADD3 UR18, UR32, 0x80, UR31 ;  /* 0x0000008020127890 */ /* 0x000fe4000fffe01f */
[----:B------:R-:W-:Y:S01]  /*67a0*/  UIADD3 UR16, UR29, 0x100, URZ ;  /* 0x000001001d107890 */ /* 0x000fe2000fffe03f */
[----:B------:R-:W-:Y:S01]  /*67b0*/  UMOV UR19, 0x40000040 ;  /* 0x4000004000137882 */ /* 0x000fe20000000000 */
[----:B------:R-:W-:Y:S01]  /*67c0*/  UMOV UR17, 0x8 ;  /* 0x0000000800117882 */ /* 0x000fe20000000000 */
[----:B------:R-:W-:Y:S02]  /*67d0*/  WARPGROUP.DEPBAR.LE gsb0, 0x0 ;  /* 0x00008000000079c5 */ /* 0x000fe40000010000 */
[----:B------:R-:W-:-:S06]  /*67e0*/  WARPGROUP.ARRIVE ;  /* 0x00000000000079c5 */ /* 0x000fcc0000000000 */
[----:B------:R-:W-:Y:S01]  /*67f0*/  HGMMA.64x128x16.F32 R88, gdesc[UR16].tnspA.tnspB, R88, gsb0 ;  /* 0x61e00000105879f0 */ /* 0x000fe20008000858 */
[----:B------:R-:W-:Y:S01]  /*6800*/  UIADD3 UR16, UR29, 0x140, URZ ;  /* 0x000001401d107890 */ /* 0x000fe2000fffe03f */
[----:B------:R-:W-:Y:S01]  /*6810*/  UMOV UR17, 0x8 ;  /* 0x0000000800117882 */ /* 0x000fe20000000000 */
[----:B------:R-:W-:Y:S02]  /*6820*/  WARPGROUP.DEPBAR.LE gsb0, 0x0 ;  /* 0x00008000000079c5 */ /* 0x000fe40000010000 */
[----:B------:R-:W-:-:S07]  /*6830*/  WARPGROUP.ARRIVE ;  /* 0x00000000000079c5 */ /* 0x000fce0000000000 */
[----:B------:R-:W-:Y:S01]  /*6840*/  HGMMA.64x128x16.F32 R24, gdesc[UR16].tnspA.tnspB, R24, gsb0 ;  /* 0x61e00000101879f0 */ /* 0x000fe20008000818 */
        /* <DEDUP_REMOVED lines=24> */
[----:B------:R-:W-:Y:S02]  /*69d0*/  UIADD3 UR18, UR30, UR31, URZ ;  /* 0x0000001f1e127290 */ /* 0x000fe4000fffe03f */
        /* <DEDUP_REMOVED lines=44> */
[----:B------:R-:W-:Y:S02]  /*6ca0*/  ULOP3.LUT UR28, UR28, 0x80000, URZ, 0xfc, !UPT ;  /* 0x000800001c1c7892 */ /* 0x000fe4000f8efc3f */
[----:B------:R-:W-:Y:S01]  /*6cb0*/  ULEA UR22, UR22, UR25, 0xb ;  /* 0x0000001916167291 */ /* 0x000fe2000f8e583f */
[----:B------:R-:W-:Y:S02]  /*6cc0*/  WARPGROUP.DEPBAR.LE gsb0, 0x0 ;  /* 0x00008000000079c5 */ /* 0x000fe40000010000 */
[----:B------:R-:W-:-:S06]  /*6cd0*/  WARPGROUP.ARRIVE ;  /* 0x00000000000079c5 */ /* 0x000fcc0000000000 */
[----:B------:R-:W-:Y:S01]  /*6ce0*/  HGMMA.64x128x16.F32 R24, gdesc[UR16].tnspA.tnspB, R24, gsb0 ;  /* 0x61e00000101879f0 */ /* 0x000fe20008000818 */
[----:B------:R-:W-:Y:S01]  /*6cf0*/  UIADD3 UR16, UR28, 0x400, URZ ;  /* 0x000004001c107890 */ /* 0x000fe2000fffe03f */
[----:B------:R-:W-:Y:S01]  /*6d00*/  UMOV UR18, UR22 ;  /* 0x0000001600127c82 */ /* 0x000fe20008000000 */
[----:B------:R-:W-:Y:S01]  /*6d10*/  UMOV UR19, 0x40000040 ;  /* 0x4000004000137882 */ /* 0x000fe20000000000 */
[----:B------:R-:W-:Y:S01]  /*6d20*/  UMOV UR17, 0x80 ;  /* 0x0000008000117882 */ /* 0x000fe20000000000 */
[----:B------:R-:W-:Y:S02]  /*6d30*/  WARPGROUP.DEPBAR.LE gsb0, 0x0 ;  /* 0x00008000000079c5 */ /* 0x000fe40000010000 */
[----:B--2---:R-:W-:-:S06]  /*6d40*/  WARPGROUP.ARRIVE ;  /* 0x00000000000079c5 */ /* 0x004fcc0000000000 */
        /* <DEDUP_REMOVED lines=47> */
[----:B------:R1:W-:Y:S04]  /*7040*/  STL.128 [R1+0x260], R168 ;  /* 0x000260a801007387 */ /* 0x0003e80000100c00 */
[----:B------:R2:W-:Y:S04]  /*7050*/  STL.128 [R1+0x250], R164 ;  /* 0x000250a401007387 */ /* 0x0005e80000100c00 */
[----:B------:R3:W-:Y:S04]  /*7060*/  STL.128 [R1+0x240], R160 ;  /* 0x000240a001007387 */ /* 0x0007e80000100c00 */
[----:B------:R4:W-:Y:S04]  /*7070*/  STL.128 [R1+0x230], R156 ;  /* 0x0002309c01007387 */ /* 0x0009e80000100c00 */
[----:B------:R4:W-:Y:S04]  /*7080*/  STL.128 [R1+0x220], R152 ;  /* 0x0002209801007387 */ /* 0x0009e80000100c00 */
[----:B-1----:R1:W5:Y:S04]  /*7090*/  LDL.LU.128 R168, [R1+0x260] ;  /* 0x0002600001a87983 */ /* 0x0023680000300c00 */
[----:B--2---:R1:W5:Y:S04]  /*70a0*/  LDL.LU.128 R164, [R1+0x250] ;  /* 0x0002500001a47983 */ /* 0x0043680000300c00 */
[----:B---3--:R1:W5:Y:S04]  /*70b0*/  LDL.LU.128 R160, [R1+0x240] ;  /* 0x0002400001a07983 */ /* 0x0083680000300c00 */
[----:B----4-:R1:W5:Y:S04]  /*70c0*/  LDL.LU.128 R156, [R1+0x230] ;  /* 0x00023000019c7983 */ /* 0x0103680000300c00 */
[----:B------:R1:W5:Y:S01]  /*70d0*/  LDL.LU.128 R152, [R1+0x220] ;  /* 0x0002200001987983 */ /* 0x0003620000300c00 */
[----:B------:R-:W-:-:S02]  /*70e0*/  WARPGROUP.DEPBAR.LE gsb0, 0x0 ;  /* 0x00008000000079c5 */ /* 0x000fc40000010000 */
[----:B------:R-:W-:-:S06]  /*70f0*/  WARPGROUP.ARRIVE ;  /* 0x00000000000079c5 */ /* 0x000fcc0000000000 */
[----:B------:R-:W-:Y:S03]  /*7100*/  HGMMA.64x128x16.F32 R172, gdesc[UR16].tnspB, R172, gsb0 ;  /* 0x41e0000010ac79f0 */ /* 0x000fe600080008ac */
[----:B------:R-:W-:Y:S02]  /*7110*/  WARPGROUP.DEPBAR.LE gsb0, 0x0 ;  /* 0x00008000000079c5 */ /* 0x000fe40000010000 */
[----:B------:R-:W-:Y:S04]  /*7120*/  STL.128 [R1+0x100], R172 ;  /* 0x000100ac01007387 */ /* 0x000fe80000100c00 */
[----:B------:R-:W-:Y:S04]  /*7130*/  STL.128 [R1+0x110], R176 ;  /* 0x000110b001007387 */ /* 0x000fe80000100c00 */
[----:B------:R-:W-:Y:S04]  /*7140*/  STL.128 [R1+0x120], R180 ;  /* 0x000120b401007387 */ /* 0x000fe80000100c00 */
[----:B------:R-:W-:Y:S04]  /*7150*/  STL.128 [R1+0x130], R184 ;  /* 0x000130b801007387 */ /* 0x000fe80000100c00 */
[----:B------:R-:W-:Y:S04]  /*7160*/  STL.128 [R1+0x140], R188 ;  /* 0x000140bc01007387 */ /* 0x000fe80000100c00 */
[----:B------:R-:W-:Y:S04]  /*7170*/  STL.128 [R1+0x150], R192 ;  /* 0x000150c001007387 */ /* 0x000fe80000100c00 */
[----:B------:R-:W-:Y:S04]  /*7180*/  STL.128 [R1+0x160], R196 ;  /* 0x000160c401007387 */ /* 0x000fe80000100c00 */
[----:B------:R2:W-:Y:S04]  /*7190*/  STL.128 [R1+0x170], R200 ;  /* 0x000170c801007387 */ /* 0x0005e80000100c00 */
[----:B------:R3:W-:Y:S04]  /*71a0*/  STL.128 [R1+0x180], R204 ;  /* 0x000180cc01007387 */ /* 0x0007e80000100c00 */
[----:B------:R4:W-:Y:S04]  /*71b0*/  STL.128 [R1+0x190], R208 ;  /* 0x000190d001007387 */ /* 0x0009e80000100c00 */
[----:B------:R1:W-:Y:S04]  /*71c0*/  STL.128 [R1+0x1a0], R212 ;  /* 0x0001a0d401007387 */ /* 0x0003e80000100c00 */
[----:B--2---:R2:W5:Y:S04]  /*71d0*/  LDL.LU.128 R200, [R1+0x2e0] ;  /* 0x0002e00001c87983 */ /* 0x0045680000300c00 */
[----:B---3--:R2:W5:Y:S04]  /*71e0*/  LDL.LU.128 R204, [R1+0x2f0] ;  /* 0x0002f00001cc7983 */ /* 0x0085680000300c00 */
[----:B----4-:R2:W5:Y:S04]  /*71f0*/  LDL.LU.128 R208, [R1+0x300] ;  /* 0x0003000001d07983 */ /* 0x0105680000300c00 */
[----:B-1----:R2:W5:Y:S04]  /*7200*/  LDL.LU.128 R212, [R1+0x310] ;  /* 0x0003100001d47983 */ /* 0x0025680000300c00 */
[----:B------:R2:W5:Y:S04]  /*7210*/  LDL.LU.128 R196, [R1+0x2d0] ;  /* 0x0002d00001c47983 */ /* 0x0005680000300c00 */
[----:B------:R2:W5:Y:S04]  /*7220*/  LDL.LU.128 R192, [R1+0x2c0] ;  /* 0x0002c00001c07983 */ /* 0x0005680000300c00 */
[----:B------:R2:W5:Y:S04]  /*7230*/  LDL.LU.128 R188, [R1+0x2b0] ;  /* 0x0002b00001bc7983 */ /* 0x0005680000300c00 */
[----:B------:R2:W5:Y:S04]  /*7240*/  LDL.LU.128 R184, [R1+0x2a0] ;  /* 0x0002a00001b87983 */ /* 0x0005680000300c00 */
[----:B------:R2:W5:Y:S04]  /*7250*/  LDL.LU.128 R180, [R1+0x290] ;  /* 0x0002900001b47983 */ /* 0x0005680000300c00 */
[----:B------:R2:W5:Y:S04]  /*7260*/  LDL.LU.128 R176, [R1+0x280] ;  /* 0x0002800001b07983 */ /* 0x0005680000300c00 */
[----:B------:R2:W5:Y:S01]  /*7270*/  LDL.LU.128 R172, [R1+0x270] ;  /* 0x0002700001ac7983 */ /* 0x0005620000300c00 */
[----:B------:R-:W-:-:S03]  /*7280*/  USHF.L.U32 UR16, UR37, 0x1, URZ ;  /* 0x0000000125107899 */ /* 0x000fc6000800063f */
[----:B------:R2:W-:Y:S04]  /*7290*/  STL.128 [R1+0x1b0], R216 ;  /* 0x0001b0d801007387 */ /* 0x0005e80000100c00 */
[----:B------:R2:W-:Y:S04]  /*72a0*/  STL.128 [R1+0x1c0], R220 ;  /* 0x0001c0dc01007387 */ /* 0x0005e80000100c00 */
[----:B------:R2:W-:Y:S04]  /*72b0*/  STL.128 [R1+0x1d0], R224 ;  /* 0x0001d0e001007387 */ /* 0x0005e80000100c00 */
[----:B------:R2:W-:Y:S04]  /*72c0*/  STL.128 [R1+0x1e0], R228 ;  /* 0x0001e0e401007387 */ /* 0x0005e80000100c00 */
[----:B------:R2:W-:Y:S01]  /*72d0*/  STL.128 [R1+0x1f0], R232 ;  /* 0x0001f0e801007387 */ /* 0x0005e20000100c00 */
[----:B------:R-:W-:Y:S01]  /*72e0*/  ULOP3.LUT UR24, UR16, 0xfffffffe, UR24, 0xe2, !UPT ;  /* 0xfffffffe10187892 */ /* 0x000fe2000f8ee218 */
[----:B------:R-:W-:-:S03]  /*72f0*/  PLOP3.LUT P1, PT, PT, PT, UP0, 0x80, 0x0 ;  /* 0x000000000000781c */ /* 0x000fc60003f2f008 */
[----:B------:R-:W-:-:S09]  /*7300*/  ULEA UR23, UR24, UR23, 0x3 ;  /* 0x0000001718177291 */ /* 0x000fd2000f8e183f */
[----:B------:R-:W-:Y:S01]  /*7310*/  SYNCS.ARRIVE.TRANS64.A1T0 RZ, [UR23], RZ ;  /* 0x000000ffffff79a7 */ /* 0x000fe20008100017 */
[----:B------:R-:W-:Y:S05]  /*7320*/  @!P1 BRA `(.L_x_33) ;  /* 0x0000000000049947 */ /* 0x000fea0003800000 */
[----:B------:R-:W-:Y:S01]  /*7330*/  BPT.TRAP 0x1 ;  /* 0x000000040000795c */ /* 0x000fe20000300000 */
.L_x_33:
[----:B------:R-:W-:Y:S01]  /*7340*/  ULEA UR22, UR6, UR36, 0x3 ;  /* 0x0000002406167291 */ /* 0x000fe2000f8e183f */
[----:B------:R-:W-:-:S05]  /*7350*/  IMAD.U32 R0, RZ, RZ, UR12 ;  /* 0x0000000cff007e24 */ /* 0x000fca000f8e00ff */
[----:B------:R-:W-:-:S04]  /*7360*/  SHF.L.U32 R0, R0, 0x1f, RZ ;  /* 0x0000001f00007819 */ /* 0x000fc800000006ff */
[----:B------:R-:W1:Y:S02]  /*7370*/  SYNCS.PHASECHK.TRANS64.TRYWAIT P2, [UR22+0x58890], R0 ;  /* 0x05889000ff0075a7 */ /* 0x000e640008040156 */
[----:B-1----:R-:W-:Y:S05]  /*7380*/  @!P2 BRA `(.L_x_34) ;  /* 0x0000007c00f8a947 */ /* 0x002fea0003800000 */
.L_x_139:
[----:B-1----:R-:W3:Y:S01]  /*7390*/  LDL R2, [R1+0x210] ;  /* 0x0002100001027983 */ /* 0x002ee20000100800 */
[----:B------:R-:W1:Y:S01]  /*73a0*/  S2UR UR18, SR_SWINHI ;  /* 0x00000000001279c3 */ /* 0x000e620000002f00 */
[----:B------:R-:W-:-:S04]  /*73b0*/  USHF.L.U32 UR16, UR6, 0xe, URZ ;  /* 0x0000000e06107899 */ /* 0x000fc8000800063f */
[----:B------:R-:W-:Y:S02]  /*73c0*/  USHF.R.S32.HI UR19, URZ, 0x1f, UR16 ;  /* 0x0000001f3f137899 */ /* 0x000fe40008011410 */
[C---:B---3--:R-:W-:Y:S01]  /*73d0*/  IADD3 R0, P2, R2.reuse, UR16, RZ ;  /* 0x0000001002007c10 */ /* 0x048fe2000ff5e0ff */
[----:B------:R-:W-:Y:S01]  /*73e0*/  UMOV UR16, UR36 ;  /* 0x0000002400107c82 */ /* 0x000fe20008000000 */
[----:B-1----:R-:W-:Y:S02]  /*73f0*/  UMOV UR17, UR18 ;  /* 0x0000001200117c82 */ /* 0x002fe40008000000 */
[----:B------:R-:W-:Y:S02]  /*7400*/  LEA.HI.X.SX32 R4, R2, UR19, 0x1, P2 ;  /* 0x0000001302047c11 */ /* 0x000fe400090f0eff */
[----:B------:R-:W-:-:S04]  /*7410*/  LEA R2, P2, R0, UR16, 0x2 ;  /* 0x0000001000027c11 */ /* 0x000fc8000f8410ff */
[----:B------:R-:W-:Y:S02]  /*7420*/  LEA.HI.X R0, R0, UR17, R4, 0x2, P2 ;  /* 0x0000001100007c11 */ /* 0x000fe400090f1404 */
[C---:B------:R-:W-:Y:S02]  /*7430*/  IADD3 R4, P2, R2.reuse, 0x38000, RZ ;  /* 0x0003800002047810 */ /* 0x040fe40007f5e0ff */
[----:B------:R-:W-:Y:S02]  /*7440*/  IADD3 R10, P3, R2, 0x38440, RZ ;  /* 0x00038440020a7810 */ /* 0x000fe40007f7e0ff */
[----:B------:R-:W-:Y:S02]  /*7450*/  LOP3.LUT R5, R4, 0x380, RZ, 0xc0, !PT ;  /* 0x0000038004057812 */ /* 0x000fe400078ec0ff */
[----:B------:R-:W-:Y:S02]  /*7460*/  LOP3.LUT R11, R10, 0x380, RZ, 0xc0, !PT ;  /* 0x000003800a0b7812 */ /* 0x000fe400078ec0ff */
[----:B------:R-:W-:-:S02]  /*7470*/  SHF.R.U64 R5, R5, 0x3, RZ ;  /* 0x0000000305057819 */ /* 0x000fc400000012ff */
[----:B------:R-:W-:Y:S02]  /*7480*/  SHF.R.U64 R11, R11, 0x3, RZ ;  /* 0x000000030b0b7819 */ /* 0x000fe400000012ff */
[----:B------:R-:W-:Y:S01]  /*7490*/  LOP3.LUT R4, R5, R4, RZ, 0x3c, !PT ;  /* 0x0000000405047212 */ /* 0x000fe200078e3cff */
[--C-:B------:R-:W-:Y:S01]  /*74a0*/  IMAD.X R5, RZ, RZ, R0.reuse, P2 ;  /* 0x000000ffff057224 */ /* 0x100fe200010e0600 */
[----:B------:R-:W-:Y:S01]  /*74b0*/  LOP3.LUT R10, R11, R10, RZ, 0x3c, !PT ;  /* 0x0000000a0b0a7212 */ /* 0x000fe200078e3cff */
[----:B------:R-:W-:Y:S01]  /*74c0*/  IMAD.X R11, RZ, RZ, R0, P3 ;  /* 0x000000ffff0b7224 */ /* 0x000fe200018e0600 */
[C---:B------:R-:W-:Y:S02]  /*74d0*/  IADD3 R14, P3, R2.reuse, 0x38820, RZ ;  /* 0x00038820020e7810 */ /* 0x040fe40007f7e0ff */
[----:B------:R-:W-:Y:S01]  /*74e0*/  ST.E desc[UR26][R4.64], R88 ;  /* 0x0000005804007985 */ /* 0x000fe2000c10191a */
[----:B------:R-:W-:Y:S02]  /*74f0*/  IADD3 R16, P5, R2, 0x38800, RZ ;  /* 0x0003880002107810 */ /* 0x000fe40007fbe0ff */
[----:B------:R-:W-:Y:S01]  /*7500*/  LOP3.LUT R15, R14, 0x380, RZ, 0xc0, !PT ;  /* 0x000003800e0f7812 */ /* 0x000fe200078ec0ff */
[----:B------:R1:W-:Y:S01]  /*7510*/  ST.E desc[UR26][R4.64+0x4], R89 ;  /* 0x0000045904007985 */ /* 0x0003e2000c10191a */
[----:B------:R-:W-:-:S02]  /*7520*/  LOP3.LUT R17, R16, 0x380, RZ, 0xc0, !PT ;  /* 0x0000038010117812 */ /* 0x000fc400078ec0ff */
[----:B------:R-:W-:Y:S02]  /*7530*/  SHF.R.U64 R15, R15, 0x3, RZ ;  /* 0x000000030f0f7819 */ /* 0x000fe400000012ff */
[----:B------:R-:W-:Y:S02]  /*7540*/  SHF.R.U64 R17, R17, 0x3, RZ ;  /* 0x0000000311117819 */ /* 0x000fe400000012ff */
[----:B------:R-:W-:Y:S01]  /*7550*/  LOP3.LUT R14, R15, R14, RZ, 0x3c, !PT ;  /* 0x0000000e0f0e7212 */ /* 0x000fe200078e3cff */
[--C-:B------:R-:W-:Y:S01]  /*7560*/  IMAD.X R15, RZ, RZ, R0.reuse, P3 ;  /* 0x000000ffff0f7224 */ /* 0x100fe200018e0600 */
[----:B------:R-:W-:Y:S01]  /*7570*/  LOP3.LUT R16, R17, R16, RZ, 0x3c, !PT ;  /* 0x0000001011107212 */ /* 0x000fe200078e3cff */
[----:B------:R-:W-:Y:S01]  /*7580*/  IMAD.X R17, RZ, RZ, R0, P5 ;  /* 0x000000ffff117224 */ /* 0x000fe200028e0600 */
[C---:B------:R-:W-:Y:S02]  /*7590*/  IADD3 R22, P3, R2.reuse, 0x39860, RZ ;  /* 0x0003986002167810 */ /* 0x040fe40007f7e0ff */
[----:B-1----:R-:W-:-:S02]  /*75a0*/  IADD3 R4, P2, R2, 0x39000, RZ ;  /* 0x0003900002047810 */ /* 0x002fc40007f5e0ff */
[----:B------:R-:W-:Y:S02]  /*75b0*/  IADD3 R20, P5, R2, 0x39840, RZ ;  /* 0x0003984002147810 */ /* 0x000fe40007fbe0ff */
[----:B------:R-:W-:Y:S02]  /*75c0*/  LOP3.LUT R5, R4, 0x380, RZ, 0xc0, !PT ;  /* 0x0000038004057812 */ /* 0x000fe400078ec0ff */
[----:B------:R-:W-:Y:S02]  /*75d0*/  LOP3.LUT R23, R22, 0x380, RZ, 0xc0, !PT ;  /* 0x0000038016177812 */ /* 0x000fe400078ec0ff */
[----:B------:R-:W-:Y:S02]  /*75e0*/  SHF.R.U64 R5, R5, 0x3, RZ ;  /* 0x0000000305057819 */ /* 0x000fe400000012ff */
[----:B------:R-:W-:Y:S02]  /*75f0*/  LOP3.LUT R21, R20, 0x380, RZ, 0xc0, !PT ;  /* 0x0000038014157812 */ /* 0x000fe400078ec0ff */
[----:B------:R-:W-:Y:S01]  /*7600*/  LOP3.LUT R4, R5, R4, RZ, 0x3c, !PT ;  /* 0x0000000405047212 */ /* 0x000fe200078e3cff */
[----:B------:R-:W-:Y:S01]  /*7610*/  IMAD.X R5, RZ, RZ, R0, P2 ;  /* 0x000000ffff057224 */ /* 0x000fe200010e0600 */
[----:B------:R-:W-:-:S02]  /*7620*/  SHF.R.U64 R23, R23, 0x3, RZ ;  /* 0x0000000317177819 */ /* 0x000fc400000012ff */
[----:B------:R-:W-:Y:S02]  /*7630*/  SHF.R.U64 R21, R21, 0x3, RZ ;  /* 0x0000000315157819 */ /* 0x000fe400000012ff */
[----:B------:R-:W-:Y:S01]  /*7640*/  ST.E desc[UR26][R4.64], R90 ;  /* 0x0000005a04007985 */ /* 0x000fe2000c10191a */
[----:B------:R-:W-:Y:S01]  /*7650*/  LOP3.LUT R22, R23, R22, RZ, 0x3c, !PT ;  /* 0x0000001617167212 */ /* 0x000fe200078e3cff */
[--C-:B------:R-:W-:Y:S01]  /*7660*/  IMAD.X R23, RZ, RZ, R0.reuse, P3 ;  /* 0x000000ffff177224 */ /* 0x100fe200018e0600 */
[----:B------:R-:W-:Y:S01]  /*7670*/  LOP3.LUT R20, R21, R20, RZ, 0x3c, !PT ;  /* 0x0000001415147212 */ /* 0x000fe200078e3cff */
[----:B------:R1:W-:Y:S01]  /*7680*/  ST.E desc[UR26][R4.64+0x4], R91 ;  /* 0x0000045b04007985 */ /* 0x0003e2000c10191a */
[----:B------:R-:W-:Y:S01]  /*7690*/  IMAD.X R21, RZ, RZ, R0, P5 ;  /* 0x000000ffff157224 */ /* 0x000fe200028e0600 */
[----:B-1----:R-:W-:-:S04]  /*76a0*/  IADD3 R4, P2, R2, 0x38020, RZ ;  /* 0x0003802002047810 */ /* 0x002fc80007f5e0ff */
[----:B------:R-:W-:-:S04]  /*76b0*/  LOP3.LUT R5, R4, 0x380, RZ, 0xc0, !PT ;  /* 0x0000038004057812 */ /* 0x000fc800078ec0ff */
[----:B------:R-:W-:-:S04]  /*76c0*/  SHF.R.U64 R5, R5, 0x3, RZ ;  /* 0x0000000305057819 */ /* 0x000fc800000012ff */
[----:B------:R-:W-:Y:S01]  /*76d0*/  LOP3.LUT R4, R5, R4, RZ, 0x3c, !PT ;  /* 0x0000000405047212 */ /* 0x000fe200078e3cff */
[----:B------:R-:W-:-:S05]  /*76e0*/  IMAD.X R5, RZ, RZ, R0, P2 ;  /* 0x000000ffff057224 */ /* 0x000fca00010e0600 */
[----:B------:R-:W-:Y:S04]  /*76f0*/  ST.E desc[UR26][R4.64], R92 ;  /* 0x0000005c04007985 */ /* 0x000fe8000c10191a */
[----:B------:R1:W-:Y:S02]  /*7700*/  ST.E desc[UR26][R4.64+0x4], R93 ;  /* 0x0000045d04007985 */ /* 0x0003e4000c10191a */
        /* <DEDUP_REMOVED lines=46> */
[----:B------:R-:W-:Y:S01]  /*79f0*/  IMAD.X R5, RZ, RZ, R0, P2 ;  /* 0x000000ffff057224 */ /* 0x000fe200010e0600 */
[----:B------:R-:W-:-:S04]  /*7a00*/  IADD3 R6, P2, R2, 0x38420, RZ ;  /* 0x0003842002067810 */ /* 0x000fc80007f5e0ff */
[----:B------:R-:W-:Y:S04]  /*7a10*/  ST.E desc[UR26][R4.64], R106 ;  /* 0x0000006a04007985 */ /* 0x000fe8000c10191a */
[----:B------:R1:W-:Y:S02]  /*7a20*/  ST.E desc[UR26][R4.64+0x4], R107 ;  /* 0x0000046b04007985 */ /* 0x0003e4000c10191a */
[----:B-1----:R-:W-:Y:S01]  /*7a30*/  LOP3.LUT R4, R6, 0x380, RZ, 0xc0, !PT ;  /* 0x0000038006047812 */ /* 0x002fe200078ec0ff */
[----:B------:R-:W-:-:S03]  /*7a40*/  IMAD.X R5, RZ, RZ, R0, P2 ;  /* 0x000000ffff057224 */ /* 0x000fc600010e0600 */
[----:B------:R-:W-:-:S04]  /*7a50*/  SHF.R.U64 R4, R4, 0x3, RZ ;  /* 0x0000000304047819 */ /* 0x000fc800000012ff */
[----:B------:R-:W-:Y:S02]  /*7a60*/  LOP3.LUT R4, R4, R6, RZ, 0x3c, !PT ;  /* 0x0000000604047212 */ /* 0x000fe400078e3cff */
[----:B------:R-:W-:-:S03]  /*7a70*/  IADD3 R6, P2, R2, 0x39420, RZ ;  /* 0x0003942002067810 */ /* 0x000fc60007f5e0ff */
[----:B------:R-:W-:Y:S01]  /*7a80*/  ST.E desc[UR26][R4.64], R108 ;  /* 0x0000006c04007985 */ /* 0x000fe2000c10191a */
[----:B------:R-:W-:-:S03]  /*7a90*/  LOP3.LUT R7, R6, 0x380, RZ, 0xc0, !PT ;  /* 0x0000038006077812 */ /* 0x000fc600078ec0ff */
[----:B------:R1:W-:Y:S02]  /*7aa0*/  ST.E desc[UR26][R4.64+0x4], R109 ;  /* 0x0000046d04007985 */ /* 0x0003e4000c10191a */
[----:B-1----:R-:W-:Y:S01]  /*7ab0*/  SHF.R.U64 R4, R7, 0x3, RZ ;  /* 0x0000000307047819 */ /* 0x002fe200000012ff */
[--C-:B------:R-:W-:Y:S01]  /*7ac0*/  IMAD.X R5, RZ, RZ, R0.reuse, P2 ;  /* 0x000000ffff057224 */ /* 0x100fe200010e0600 */
[----:B------:R-:W-:Y:S02]  /*7ad0*/  IADD3 R7, P4, R2, 0x39440, RZ ;  /* 0x0003944002077810 */ /* 0x000fe40007f9e0ff */
[----:B------:R-:W-:Y:S02]  /*7ae0*/  LOP3.LUT R4, R4, R6, RZ, 0x3c, !PT ;  /* 0x0000000604047212 */ /* 0x000fe400078e3cff */
[----:B------:R-:W-:Y:S02]  /*7af0*/  LOP3.LUT R6, R7, 0x380, RZ, 0xc0, !PT ;  /* 0x0000038007067812 */ /* 0x000fe400078ec0ff */
[----:B------:R-:W-:Y:S01]  /*7b00*/  IADD3 R8, P2, R2, 0x38460, RZ ;  /* 0x0003846002087810 */ /* 0x000fe20007f5e0ff */
[----:B------:R-:W-:Y:S03]  /*7b10*/  ST.E desc[UR26][R4.64], R110 ;  /* 0x0000006e04007985 */ /* 0x000fe6000c10191a */
[----:B------:R-:W-:Y:S01]  /*7b20*/  LOP3.LUT R9, R8, 0x380, RZ, 0xc0, !PT ;  /* 0x0000038008097812 */ /* 0x000fe200078ec0ff */
[----:B------:R1:W-:Y:S03]  /*7b30*/  ST.E desc[UR26][R4.64+0x4], R111 ;  /* 0x0000046f04007985 */ /* 0x0003e6000c10191a */
[----:B------:R-:W-:Y:S01]  /*7b40*/  SHF.R.U64 R9, R9, 0x3, RZ ;  /* 0x0000000309097819 */ /* 0x000fe200000012ff */
[----:B------:R-:W-:Y:S03]  /*7b50*/  ST.E desc[UR26][R10.64], R112 ;  /* 0x000000700a007985 */ /* 0x000fe6000c10191a */
[----:B------:R-:W-:Y:S01]  /*7b60*/  LOP3.LUT R8, R9, R8, RZ, 0x3c, !PT ;  /* 0x0000000809087212 */ /* 0x000fe200078e3cff */
[----:B------:R-:W-:Y:S01]  /*7b70*/  ST.E desc[UR26][R10.64+0x4], R113 ;  /* 0x000004710a007985 */ /* 0x000fe2000c10191a */
[----:B------:R-:W-:Y:S01]  /*7b80*/  IMAD.X R9, RZ, RZ, R0, P2 ;  /* 0x000000ffff097224 */ /* 0x000fe200010e0600 */
[----:B------:R-:W-:-:S02]  /*7b90*/  IADD3 R12, P2, R2, 0x39820, RZ ;  /* 0x00039820020c7810 */ /* 0x000fc40007f5e0ff */
[----:B-1----:R-:W-:Y:S01]  /*7ba0*/  SHF.R.U64 R4, R6, 0x3, RZ ;  /* 0x0000000306047819 */ /* 0x002fe200000012ff */
[----:B------:R-:W-:Y:S01]  /*7bb0*/  IMAD.X R5, RZ, RZ, R0, P4 ;  /* 0x000000ffff057224 */ /* 0x000fe200020e0600 */
[----:B------:R-:W-:Y:S02]  /*7bc0*/  IADD3 R6, P6, R2, 0x39460, RZ ;  /* 0x0003946002067810 */ /* 0x000fe40007fde0ff */
[----:B------:R-:W-:Y:S02]  /*7bd0*/  LOP3.LUT R4, R4, R7, RZ, 0x3c, !PT ;  /* 0x0000000704047212 */ /* 0x000fe400078e3cff */
[----:B------:R-:W-:Y:S02]  /*7be0*/  LOP3.LUT R7, R6, 0x380, RZ, 0xc0, !PT ;  /* 0x0000038006077812 */ /* 0x000fe400078ec0ff */
[----:B------:R-:W-:Y:S01]  /*7bf0*/  IADD3 R13, P4, R2, 0x39800, RZ ;  /* 0x00039800020d7810 */ /* 0x000fe20007f9e0ff */
[----:B------:R-:W-:Y:S01]  /*7c00*/  ST.E desc[UR26][R4.64], R114 ;  /* 0x0000007204007985 */ /* 0x000fe2000c10191a */
[----:B------:R-:W-:-:S03]  /*7c10*/  SHF.R.U64 R7, R7, 0x3, RZ ;  /* 0x0000000307077819 */ /* 0x000fc600000012ff */
[----:B------:R1:W-:Y:S01]  /*7c20*/  ST.E desc[UR26][R4.64+0x4], R115 ;  /* 0x0000047304007985 */ /* 0x0003e2000c10191a */
[----:B------:R-:W-:Y:S02]  /*7c30*/  LOP3.LUT R6, R7, R6, RZ, 0x3c, !PT ;  /* 0x0000000607067212 */ /* 0x000fe400078e3cff */
[----:B------:R-:W-:Y:S01]  /*7c40*/  LOP3.LUT R7, R13, 0x380, RZ, 0xc0, !PT ;  /* 0x000003800d077812 */ /* 0x000fe200078ec0ff */
[----:B------:R-:W-:Y:S04]  /*7c50*/  ST.E desc[UR26][R8.64], R116 ;  /* 0x0000007408007985 */ /* 0x000fe8000c10191a */
[----:B------:R-:W-:Y:S01]  /*7c60*/  ST.E desc[UR26][R8.64+0x4], R117 ;  /* 0x0000047508007985 */ /* 0x000fe2000c10191a */
[----:B-1----:R-:W-:Y:S01]  /*7c70*/  SHF.R.U64 R4, R7, 0x3, RZ ;  /* 0x0000000307047819 */ /* 0x002fe200000012ff */
[--C-:B------:R-:W-:Y:S01]  /*7c80*/  IMAD.X R7, RZ, RZ, R0.reuse, P6 ;  /* 0x000000ffff077224 */ /* 0x100fe200030e0600 */
[----:B------:R-:W-:Y:S01]  /*7c90*/  IADD3 R90, P6, R2, 0x38840, RZ ;  /* 0x00038840025a7810 */ /* 0x000fe20007fde0ff */
[----:B------:R-:W-:Y:S01]  /*7ca0*/  IMAD.X R5, RZ, RZ, R0, P4 ;  /* 0x000000ffff057224 */ /* 0x000fe200020e0600 */
[----:B------:R-:W-:-:S02]  /*7cb0*/  LOP3.LUT R4, R4, R13, RZ, 0x3c, !PT ;  /* 0x0000000d04047212 */ /* 0x000fc400078e3cff */
[----:B------:R-:W-:Y:S01]  /*7cc0*/  LOP3.LUT R91, R90, 0x380, RZ, 0xc0, !PT ;  /* 0x000003805a5b7812 */ /* 0x000fe200078ec0ff */
[----:B------:R-:W-:Y:S01]  /*7cd0*/  ST.E desc[UR26][R6.64], R118 ;  /* 0x0000007606007985 */ /* 0x000fe2000c10191a */
[----:B------:R-:W-:Y:S02]  /*7ce0*/  LOP3.LUT R13, R12, 0x380, RZ, 0xc0, !PT ;  /* 0x000003800c0d7812 */ /* 0x000fe400078ec0ff */
[----:B------:R-:W-:Y:S01]  /*7cf0*/  SHF.R.U64 R91, R91, 0x3, RZ ;  /* 0x000000035b5b7819 */ /* 0x000fe200000012ff */
[----:B------:R1:W-:Y:S01]  /*7d00*/  ST.E desc[UR26][R6.64+0x4], R119 ;  /* 0x0000047706007985 */ /* 0x0003e2000c10191a */
[C---:B------:R-:W-:Y:S02]  /*7d10*/  IADD3 R88, P4, R2.reuse, 0x38860, RZ ;  /* 0x0003886002587810 */ /* 0x040fe40007f9e0ff */
[----:B------:R-:W-:Y:S01]  /*7d20*/  LOP3.LUT R90, R91, R90, RZ, 0x3c, !PT ;  /* 0x0000005a5b5a7212 */ /* 0x000fe200078e3cff */
[----:B------:R-:W-:Y:S01]  /*7d30*/  IMAD.X R91, RZ, RZ, R0, P6 ;  /* 0x000000ffff5b7224 */ /* 0x000fe200030e0600 */
[----:B------:R-:W-:Y:S01]  /*7d40*/  IADD3 R10, P6, R2, 0x39c00, RZ ;  /* 0x00039c00020a7810 */ /* 0x000fe20007fde0ff */
[----:B------:R-:W-:Y:S01]  /*7d50*/  ST.E desc[UR26][R16.64], R120 ;  /* 0x0000007810007985 */ /* 0x000fe2000c10191a */
[----:B------:R-:W-:-:S02]  /*7d60*/  SHF.R.U64 R13, R13, 0x3, RZ ;  /* 0x000000030d0d7819 */ /* 0x000fc400000012ff */
[----:B------:R-:W-:Y:S01]  /*7d70*/  LOP3.LUT R11, R10, 0x380, RZ, 0xc0, !PT ;  /* 0x000003800a0b7812 */ /* 0x000fe200078ec0ff */
[----:B------:R-:W-:Y:S01]  /*7d80*/  ST.E desc[UR26][R16.64+0x4], R121 ;  /* 0x0000047910007985 */ /* 0x000fe2000c10191a */
[----:B------:R-:W-:Y:S02]  /*7d90*/  LOP3.LUT R89, R88, 0x380, RZ, 0xc0, !PT ;  /* 0x0000038058597812 */ /* 0x000fe400078ec0ff */
[----:B------:R-:W-:Y:S01]  /*7da0*/  SHF.R.U64 R11, R11, 0x3, RZ ;  /* 0x000000030b0b7819 */ /* 0x000fe200000012ff */
[----:B------:R-:W-:Y:S01]  /*7db0*/  ST.E desc[UR26][R4.64], R122 ;  /* 0x0000007a04007985 */ /* 0x000fe2000c10191a */
[----:B------:R-:W-:Y:S01]  /*7dc0*/  LOP3.LUT R12, R13, R12, RZ, 0x3c, !PT ;  /* 0x0000000c0d0c7212 */ /* 0x000fe200078e3cff */
[----:B------:R-:W-:Y:S01]  /*7dd0*/  IMAD.X R13, RZ, RZ, R0, P2 ;  /* 0x000000ffff0d7224 */ /* 0x000fe200010e0600 */
[----:B------:R-:W-:Y:S01]  /*7de0*/  SHF.R.U64 R89, R89, 0x3, RZ ;  /* 0x0000000359597819 */ /* 0x000fe200000012ff */
[----:B------:R3:W-:Y:S01]  /*7df0*/  ST.E desc[UR26][R4.64+0x4], R123 ;  /* 0x0000047b04007985 */ /* 0x0007e2000c10191a */
[----:B------:R-:W-:-:S02]  /*7e00*/  IADD3 R18, P2, R2, 0x38c00, RZ ;  /* 0x00038c0002127810 */ /* 0x000fc40007f5e0ff */
[----:B------:R-:W-:Y:S01]  /*7e10*/  LOP3.LUT R10, R11, R10, RZ, 0x3c, !PT ;  /* 0x0000000a0b0a7212 */ /* 0x000fe200078e3cff */
[----:B------:R-:W-:Y:S01]  /*7e20*/  ST.E desc[UR26][R14.64], R124 ;  /* 0x0000007c0e007985 */ /* 0x000fe2000c10191a */
[----:B------:R-:W-:Y:S01]  /*7e30*/  LOP3.LUT R88, R89, R88, RZ, 0x3c, !PT ;  /* 0x0000005859587212 */ /* 0x000fe200078e3cff */
[--C-:B------:R-:W-:Y:S01]  /*7e40*/  IMAD.X R11, RZ, RZ, R0.reuse, P6 ;  /* 0x000000ffff0b7224 */ /* 0x100fe200030e0600 */
[----:B-1----:R-:W-:Y:S01]  /*7e50*/  IADD3 R6, P5, R2, 0x38c20, RZ ;  /* 0x00038c2002067810 */ /* 0x002fe20007fbe0ff */
[----:B------:R1:W-:Y:S01]  /*7e60*/  ST.E desc[UR26][R14.64+0x4], R125 ;  /* 0x0000047d0e007985 */ /* 0x0003e2000c10191a */
[----:B------:R-:W-:Y:S01]  /*7e70*/  IMAD.X R89, RZ, RZ, R0, P4 ;  /* 0x000000ffff597224 */ /* 0x000fe200020e0600 */
[----:B------:R-:W-:Y:S02]  /*7e80*/  LOP3.LUT R19, R18, 0x380, RZ, 0xc0, !PT ;  /* 0x0000038012137812 */ /* 0x000fe400078ec0ff */
[C---:B---3--:R-:W-:Y:S01]  /*7e90*/  IADD3 R4, P3, R2.reuse, 0x38c40, RZ ;  /* 0x00038c4002047810 */ /* 0x048fe20007f7e0ff */
[----:B------:R-:W-:Y:S01]  /*7ea0*/  ST.E desc[UR26][R12.64], R126 ;  /* 0x0000007e0c007985 */ /* 0x000fe2000c10191a */
[----:B------:R-:W-:-:S02]  /*7eb0*/  IADD3 R8, P4, R2, 0x39c20, RZ ;  /* 0x00039c2002087810 */ /* 0x000fc40007f9e0ff */
[----:B------:R-:W-:Y:S01]  /*7ec0*/  LOP3.LUT R5, R4, 0x380, RZ, 0xc0, !PT ;  /* 0x0000038004057812 */ /* 0x000fe200078ec0ff */
[----:B------:R3:W-:Y:S01]  /*7ed0*/  ST.E desc[UR26][R12.64+0x4], R127 ;  /* 0x0000047f0c007985 */ /* 0x0007e2000c10191a */
[----:B------:R-:W-:Y:S02]  /*7ee0*/  LOP3.LUT R7, R6, 0x380, RZ, 0xc0, !PT ;  /* 0x0000038006077812 */ /* 0x000fe400078ec0ff */
[----:B-1----:R-:W-:Y:S01]  /*7ef0*/  IADD3 R14, P6, R2, 0x38c60, RZ ;  /* 0x00038c60020e7810 */ /* 0x002fe20007fde0ff */
[----:B------:R-:W-:Y:S01]  /*7f00*/  ST.E desc[UR26][R90.64], R128 ;  /* 0x000000805a007985 */ /* 0x000fe2000c10191a */
[----:B------:R-:W-:Y:S02]  /*7f10*/  SHF.R.U64 R19, R19, 0x3, RZ ;  /* 0x0000000313137819 */ /* 0x000fe400000012ff */
[----:B------:R-:W-:Y:S01]  /*7f20*/  LOP3.LUT R15, R14, 0x380, RZ, 0xc0, !PT ;  /* 0x000003800e0f7812 */ /* 0x000fe200078ec0ff */
[----:B------:R1:W-:Y:S01]  /*7f30*/  ST.E desc[UR26][R90.64+0x4], R129 ;  /* 0x000004815a007985 */ /* 0x0003e2000c10191a */
[----:B------:R-:W-:-:S02]  /*7f40*/  LOP3.LUT R9, R8, 0x380, RZ, 0xc0, !PT ;  /* 0x0000038008097812 */ /* 0x000fc400078ec0ff */
[----:B------:R-:W-:Y:S01]  /*7f50*/  SHF.R.U64 R5, R5, 0x3, RZ ;  /* 0x0000000305057819 */ /* 0x000fe200000012ff */
[----:B------:R-:W-:Y:S01]  /*7f60*/  ST.E desc[UR26][R20.64], R130 ;  /* 0x0000008214007985 */ /* 0x000fe2000c10191a */
[----:B------:R-:W-:Y:S02]  /*7f70*/  SHF.R.U64 R7, R7, 0x3, RZ ;  /* 0x0000000307077819 */ /* 0x000fe400000012ff */
[----:B------:R-:W-:Y:S01]  /*7f80*/  SHF.R.U64 R15, R15, 0x3, RZ ;  /* 0x000000030f0f7819 */ /* 0x000fe200000012ff */
[----:B------:R4:W-:Y:S01]  /*7f90*/  ST.E desc[UR26][R20.64+0x4], R131 ;  /* 0x0000048314007985 */ /* 0x0009e2000c10191a */
[----:B------:R-:W-:Y:S01]  /*7fa0*/  LOP3.LUT R18, R19, R18, RZ, 0x3c, !PT ;  /* 0x0000001213127212 */ /* 0x000fe200078e3cff */
[----:B------:R-:W-:Y:S01]  /*7fb0*/  IMAD.X R19, RZ, RZ, R0, P2 ;  /* 0x000000ffff137224 */ /* 0x000fe200010e0600 */
[----:B------:R-:W-:Y:S01]  /*7fc0*/  SHF.R.U64 R9, R9, 0x3, RZ ;  /* 0x0000000309097819 */ /* 0x000fe200000012ff */
[----:B------:R-:W-:Y:S01]  /*7fd0*/  ST.E desc[UR26][R88.64], R132 ;  /* 0x0000008458007985 */ /* 0x000fe2000c10191a */
[----:B------:R-:W-:-:S02]  /*7fe0*/  LOP3.LUT R4, R5, R4, RZ, 0x3c, !PT ;  /* 0x0000000405047212 */ /* 0x000fc400078e3cff */
[----:B------:R-:W-:Y:S01]  /*7ff0*/  LOP3.LUT R6, R7, R6, RZ, 0x3c, !PT ;  /* 0x0000000607067212 */ /* 0x000fe200078e3cff */
[--C-:B------:R-:W-:Y:S01]  /*8000*/  IMAD.X R7, RZ, RZ, R0.reuse, P5 ;  /* 0x000000ffff077224 */ /* 0x100fe200028e0600 */
[C---:B------:R-:W-:Y:S01]  /*8010*/  IADD3 R5, P2, R2.reuse, 0x39c40, RZ ;  /* 0x00039c4002057810 */ /* 0x040fe20007f5e0ff */
[----:B------:R2:W-:Y:S01]  /*8020*/  ST.E desc[UR26][R88.64+0x4], R133 ;  /* 0x0000048558007985 */ /* 0x0005e2000c10191a */
[----:B------:R-:W-:Y:S01]  /*8030*/  LOP3.LUT R14, R15, R14, RZ, 0x3c, !PT ;  /* 0x0000000e0f0e7212 */ /* 0x000fe200078e3cff */
[--C-:B------:R-:W-:Y:S01]  /*8040*/  IMAD.X R15, RZ, RZ, R0.reuse, P6 ;  /* 0x000000ffff0f7224 */ /* 0x100fe200030e0600 */
[----:B------:R-:W-:Y:S01]  /*8050*/  LOP3.LUT R8, R9, R8, RZ, 0x3c, !PT ;  /* 0x0000000809087212 */ /* 0x000fe200078e3cff */
[--C-:B------:R-:W-:Y:S01]  /*8060*/  IMAD.X R9, RZ, RZ, R0.reuse, P4 ;  /* 0x000000ffff097224 */ /* 0x100fe200020e0600 */
[C---:B------:R-:W-:Y:S01]  /*8070*/  IADD3 R16, P5, R2.reuse, 0x39c60, RZ ;  /* 0x00039c6002107810 */ /* 0x040fe20007fbe0ff */
[----:B---3--:R-:W-:Y:S01]  /*8080*/  IMAD.X R13, RZ, RZ, R0, P2 ;  /* 0x000000ffff0d7224 */ /* 0x008fe200010e0600 */
[----:B------:R-:W-:Y:S01]  /*8090*/  IADD3 R118, P6, R2, 0x41020, RZ ;  /* 0x0004102002767810 */ /* 0x000fe20007fde0ff */
[----:B------:R-:W-:Y:S01]  /*80a0*/  ST.E desc[UR26][R22.64], R134 ;  /* 0x0000008616007985 */ /* 0x000fe2000c10191a */
[----:B------:R-:W-:-:S02]  /*80b0*/  LOP3.LUT R12, R5, 0x380, RZ, 0xc0, !PT ;  /* 0x00000380050c7812 */ /* 0x000fc400078ec0ff */
[----:B------:R-:W-:Y:S01]  /*80c0*/  IADD3 R102, P4, R2, 0x40000, RZ ;  /* 0x0004000002667810 */ /* 0x000fe20007f9e0ff */
[----:B------:R3:W-:Y:S01]  /*80d0*/  ST.E desc[UR26][R22.64+0x4], R135 ;  /* 0x0000048716007985 */ /* 0x0007e2000c10191a */
[----:B------:R-:W-:Y:S02]  /*80e0*/  LOP3.LUT R17, R16, 0x380, RZ, 0xc0, !PT ;  /* 0x0000038010117812 */ /* 0x000fe400078ec0ff */
[----:B------:R-:W-:Y:S01]  /*80f0*/  LOP3.LUT R119, R118, 0x380, RZ, 0xc0, !PT ;  /* 0x0000038076777812 */ /* 0x000fe200078ec0ff */
[----:B------:R-:W-:Y:S01]  /*8100*/  ST.E desc[UR26][R18.64], R136 ;  /* 0x0000008812007985 */ /* 0x000fe2000c10191a */
[----:B------:R-:W-:Y:S02]  /*8110*/  SHF.R.U64 R12, R12, 0x3, RZ ;  /* 0x000000030c0c7819 */ /* 0x000fe400000012ff */
[----:B------:R-:W-:Y:S01]  /*8120*/  LOP3.LUT R103, R102, 0x380, RZ, 0xc0, !PT ;  /* 0x0000038066677812 */ /* 0x000fe200078ec0ff */
[----:B------:R3:W-:Y:S01]  /*8130*/  ST.E desc[UR26][R18.64+0x4], R137 ;  /* 0x0000048912007985 */ /* 0x0007e2000c10191a */
[----:B------:R-:W-:-:S02]  /*8140*/  SHF.R.U64 R17, R17, 0x3, RZ ;  /* 0x0000000311117819 */ /* 0x000fc400000012ff */
[----:B------:R-:W-:Y:S01]  /*8150*/  SHF.R.U64 R119, R119, 0x3, RZ ;  /* 0x0000000377777819 */ /* 0x000fe200000012ff */
[----:B------:R-:W-:Y:S01]  /*8160*/  ST.E desc[UR26][R10.64], R138 ;  /* 0x0000008a0a007985 */ /* 0x000fe2000c10191a */
[----:B------:R-:W-:Y:S01]  /*8170*/  LOP3.LUT R12, R12, R5, RZ, 0x3c, !PT ;  /* 0x000000050c0c7212 */ /* 0x000fe200078e3cff */
[--C-:B------:R-:W-:Y:S01]  /*8180*/  IMAD.X R5, RZ, RZ, R0.reuse, P3 ;  /* 0x000000ffff057224 */ /* 0x100fe200018e0600 */
[----:B------:R-:W-:Y:S01]  /*8190*/  SHF.R.U64 R103, R103, 0x3, RZ ;  /* 0x0000000367677819 */ /* 0x000fe200000012ff */
[----:B------:R3:W-:Y:S01]  /*81a0*/  ST.E desc[UR26][R10.64+0x4], R139 ;  /* 0x0000048b0a007985 */ /* 0x0007e2000c10191a */
[----:B------:R-:W-:Y:S01]  /*81b0*/  LOP3.LUT R16, R17, R16, RZ, 0x3c, !PT ;  /* 0x0000001011107212 */ /* 0x000fe200078e3cff */
[----:B------:R-:W-:Y:S01]  /*81c0*/  IMAD.X R17, RZ, RZ, R0, P5 ;  /* 0x000000ffff117224 */ /* 0x000fe200028e0600 */
[C---:B-1----:R-:W-:Y:S01]  /*81d0*/  IADD3 R90, P3, R2.reuse, 0x41000, RZ ;  /* 0x00041000025a7810 */ /* 0x042fe20007f7e0ff */
[----:B------:R-:W-:Y:S01]  /*81e0*/  ST.E desc[UR26][R6.64], R140 ;  /* 0x0000008c06007985 */ /* 0x000fe2000c10191a */
[----:B------:R-:W-:-:S02]  /*81f0*/  IADD3 R104, P2, R2, 0x40020, RZ ;  /* 0x0004002002687810 */ /* 0x000fc40007f5e0ff */
[----:B------:R-:W-:Y:S01]  /*8200*/  LOP3.LUT R118, R119, R118, RZ, 0x3c, !PT ;  /* 0x0000007677767212 */ /* 0x000fe200078e3cff */
[--C-:B------:R-:W-:Y:S01]  /*8210*/  IMAD.X R119, RZ, RZ, R0.reuse, P6 ;  /* 0x000000ffff777224 */ /* 0x100fe200030e0600 */
[----:B------:R-:W-:Y:S01]  /*8220*/  LOP3.LUT R102, R103, R102, RZ, 0x3c, !PT ;  /* 0x0000006667667212 */ /* 0x000fe200078e3cff */
[--C-:B------:R-:W-:Y:S01]  /*8230*/  IMAD.X R103, RZ, RZ, R0.reuse, P4 ;  /* 0x000000ffff677224 */ /* 0x100fe200020e0600 */
[C---:B------:R-:W-:Y:S01]  /*8240*/  IADD3 R116, P5, R2.reuse, 0x40040, RZ ;  /* 0x0004004002747810 */ /* 0x040fe20007fbe0ff */
[----:B----4-:R-:W-:Y:S01]  /*8250*/  IMAD.X R21, RZ, RZ, R0, P3 ;  /* 0x000000ffff157224 */ /* 0x010fe200018e0600 */
[C---:B------:R-:W-:Y:S01]  /*8260*/  IADD3 R108, P6, R2.reuse, 0x40400, RZ ;  /* 0x00040400026c7810 */ /* 0x040fe20007fde0ff */
[----:B------:R-:W-:Y:S01]  /*8270*/  ST.E desc[UR26][R6.64+0x4], R141 ;  /* 0x0000048d06007985 */ /* 0x000fe2000c10191a */
[----:B------:R-:W-:Y:S02]  /*8280*/  IADD3 R114, P4, R2, 0x41040, RZ ;  /* 0x0004104002727810 */ /* 0x000fe40007f9e0ff */
[----:B------:R-:W-:Y:S01]  /*8290*/  LOP3.LUT R105, R104, 0x380, RZ, 0xc0, !PT ;  /* 0x0000038068697812 */ /* 0x000fe200078ec0ff */
        /* <DEDUP_REMOVED lines=8> */
[----:B------:R-:W-:Y:S01]  /*8320*/  SHF.R.U64 R117, R117, 0x3, RZ ;  /* 0x0000000375757819 */ /* 0x000fe200000012ff */
[----:B------:R-:W-:Y:S01]  /*8330*/  ST.E desc[UR26][R4.64+0x4], R145 ;  /* 0x0000049104007985 */ /* 0x000fe2000c10191a */
[----:B------:R-:W-:-:S02]  /*8340*/  LOP3.LUT R113, R112, 0x380, RZ, 0xc0, !PT ;  /* 0x0000038070717812 */ /* 0x000fc400078ec0ff */
[----:B------:R-:W-:Y:S01]  /*8350*/  SHF.R.U64 R109, R109, 0x3, RZ ;  /* 0x000000036d6d7819 */ /* 0x000fe200000012ff */
[----:B------:R-:W-:Y:S01]  /*8360*/  ST.E desc[UR26][R12.64], R146 ;  /* 0x000000920c007985 */ /* 0x000fe2000c10191a */
[----:B------:R-:W-:Y:S02]  /*8370*/  SHF.R.U64 R115, R115, 0x3, RZ ;  /* 0x0000000373737819 */ /* 0x000fe400000012ff */
[----:B------:R-:W-:Y:S01]  /*8380*/  LOP3.LUT R104, R105, R104, RZ, 0x3c, !PT ;  /* 0x0000006869687212 */ /* 0x000fe200078e3cff */
[--C-:B------:R-:W-:Y:S01]  /*8390*/  IMAD.X R105, RZ, RZ, R0.reuse, P2 ;  /* 0x000000ffff697224 */ /* 0x100fe200010e0600 */
[----:B------:R-:W-:Y:S01]  /*83a0*/  LOP3.LUT R116, R117, R116, RZ, 0x3c, !PT ;  /* 0x0000007475747212 */ /* 0x000fe200078e3cff */
[----:B------:R-:W-:Y:S01]  /*83b0*/  IMAD.X R117, RZ, RZ, R0, P5 ;  /* 0x000000ffff757224 */ /* 0x000fe200028e0600 */
[----:B------:R-:W-:Y:S01]  /*83c0*/  SHF.R.U64 R113, R113, 0x3, RZ ;  /* 0x0000000371717819 */ /* 0x000fe200000012ff */
[----:B------:R4:W-:Y:S01]  /*83d0*/  ST.E desc[UR26][R12.64+0x4], R147 ;  /* 0x000004930c007985 */ /* 0x0009e2000c10191a */
[----:B------:R-:W-:-:S02]  /*83e0*/  IADD3 R110, P2, R2, 0x41060, RZ ;  /* 0x00041060026e7810 */ /* 0x000fc40007f5e0ff */
[----:B------:R-:W-:Y:S01]  /*83f0*/  LOP3.LUT R108, R109, R108, RZ, 0x3c, !PT ;  /* 0x0000006c6d6c7212 */ /* 0x000fe200078e3cff */
[--C-:B------:R-:W-:Y:S01]  /*8400*/  IMAD.X R109, RZ, RZ, R0.reuse, P6 ;  /* 0x000000ffff6d7224 */ /* 0x100fe200030e0600 */
[----:B------:R-:W-:Y:S01]  /*8410*/  LOP3.LUT R114, R115, R114, RZ, 0x3c, !PT ;  /* 0x0000007273727212 */ /* 0x000fe200078e3cff */
[--C-:B------:R-:W-:Y:S01]  /*8420*/  IMAD.X R115, RZ, RZ, R0.reuse, P4 ;  /* 0x000000ffff737224 */ /* 0x100fe200020e0600 */
[C---:B--2---:R-:W-:Y:S01]  /*8430*/  IADD3 R88, P5, R2.reuse, 0x41400, RZ ;  /* 0x0004140002587810 */ /* 0x044fe20007fbe0ff */
[----:B------:R-:W-:Y:S01]  /*8440*/  ST.E desc[UR26][R14.64], R148 ;  /* 0x000000940e007985 */ /* 0x000fe2000c10191a */
[C---:B------:R-:W-:Y:S02]  /*8450*/  IADD3 R92, P6, R2.reuse, 0x41440, RZ ;  /* 0x00041440025c7810 */ /* 0x040fe40007fde0ff */
[----:B------:R-:W-:Y:S01]  /*8460*/  LOP3.LUT R112, R113, R112, RZ, 0x3c, !PT ;  /* 0x0000007071707212 */ /* 0x000fe200078e3cff */
[----:B------:R-:W-:Y:S01]  /*8470*/  IMAD.X R113, RZ, RZ, R0, P3 ;  /* 0x000000ffff717224 */ /* 0x000fe200018e0600 */
[----:B---3--:R-:W-:Y:S01]  /*8480*/  IADD3 R22, P4, R2, 0x40420, RZ ;  /* 0x0004042002167810 */ /* 0x008fe20007f9e0ff */
[----:B------:R-:W-:Y:S01]  /*8490*/  ST.E desc[UR26][R14.64+0x4], R149 ;  /* 0x000004950e007985 */ /* 0x000fe2000c10191a */
[----:B------:R-:W-:-:S02]  /*84a0*/  LOP3.LUT R111, R110, 0x380, RZ, 0xc0, !PT ;  /* 0x000003806e6f7812 */ /* 0x000fc400078ec0ff */
[----:B------:R-:W-:Y:S01]  /*84b0*/  LOP3.LUT R89, R88, 0x380, RZ, 0xc0, !PT ;  /* 0x0000038058597812 */ /* 0x000fe200078ec0ff */
[----:B------:R-:W-:Y:S01]  /*84c0*/  ST.E desc[UR26][R16.64], R150 ;  /* 0x0000009610007985 */ /* 0x000fe2000c10191a */
[----:B------:R-:W-:Y:S02]  /*84d0*/  IADD3 R18, P3, R2, 0x41420, RZ ;  /* 0x0004142002127810 */ /* 0x000fe40007f7e0ff */
[----:B------:R-:W-:Y:S01]  /*84e0*/  LOP3.LUT R20, R90, 0x380, RZ, 0xc0, !PT ;  /* 0x000003805a147812 */ /* 0x000fe200078ec0ff */
[----:B------:R2:W-:Y:S01]  /*84f0*/  ST.E desc[UR26][R16.64+0x4], R151 ;  /* 0x0000049710007985 */ /* 0x0005e2000c10191a */
[----:B------:R-:W-:Y:S02]  /*8500*/  LOP3.LUT R93, R92, 0x380, RZ, 0xc0, !PT ;  /* 0x000003805c5d7812 */ /* 0x000fe400078ec0ff */
[----:B------:R-:W-:Y:S01]  /*8510*/  LOP3.LUT R23, R22, 0x380, RZ, 0xc0, !PT ;  /* 0x0000038016177812 */ /* 0x000fe200078ec0ff */
[----:B------:R-:W-:Y:S01]  /*8520*/  ST.E desc[UR26][R102.64], R24 ;  /* 0x0000001866007985 */ /* 0x000fe2000c10191a */
[----:B------:R-:W-:-:S02]  /*8530*/  SHF.R.U64 R111, R111, 0x3, RZ ;  /* 0x000000036f6f7819 */ /* 0x000fc400000012ff */
[----:B------:R-:W-:Y:S01]  /*8540*/  SHF.R.U64 R89, R89, 0x3, RZ ;  /* 0x0000000359597819 */ /* 0x000fe200000012ff */
[----:B------:R-:W-:Y:S01]  /*8550*/  ST.E desc[UR26][R102.64+0x4], R25 ;  /* 0x0000041966007985 */ /* 0x000fe2000c10191a */
[----:B------:R-:W-:Y:S02]  /*8560*/  LOP3.LUT R19, R18, 0x380, RZ, 0xc0, !PT ;  /* 0x0000038012137812 */ /* 0x000fe400078ec0ff */
[----:B------:R-:W-:Y:S02]  /*8570*/  SHF.R.U64 R20, R20, 0x3, RZ ;  /* 0x0000000314147819 */ /* 0x000fe400000012ff */
[----:B------:R-:W-:Y:S02]  /*8580*/  SHF.R.U64 R93, R93, 0x3, RZ ;  /* 0x000000035d5d7819 */ /* 0x000fe400000012ff */
[----:B------:R-:W-:Y:S02]  /*8590*/  SHF.R.U64 R23, R23, 0x3, RZ ;  /* 0x0000000317177819 */ /* 0x000fe400000012ff */
[----:B------:R-:W-:Y:S01]  /*85a0*/  LOP3.LUT R110, R111, R110, RZ, 0x3c, !PT ;  /* 0x0000006e6f6e7212 */ /* 0x000fe200078e3cff */
[--C-:B------:R-:W-:Y:S01]  /*85b0*/  IMAD.X R111, RZ, RZ, R0.reuse, P2 ;  /* 0x000000ffff6f7224 */ /* 0x100fe200010e0600 */
[----:B------:R-:W-:Y:S01]  /*85c0*/  LOP3.LUT R88, R89, R88, RZ, 0x3c, !PT ;  /* 0x0000005859587212 */ /* 0x000fe200078e3cff */
[----:B------:R-:W-:Y:S01]  /*85d0*/  IMAD.X R89, RZ, RZ, R0, P5 ;  /* 0x000000ffff597224 */ /* 0x000fe200028e0600 */
[----:B------:R-:W-:-:S02]  /*85e0*/  SHF.R.U64 R19, R19, 0x3, RZ ;  /* 0x0000000313137819 */ /* 0x000fc400000012ff */
[----:B------:R-:W-:Y:S02]  /*85f0*/  LOP3.LUT R20, R20, R90, RZ, 0x3c, !PT ;  /* 0x0000005a14147212 */ /* 0x000fe400078e3cff */
[C---:B------:R-:W-:Y:S02]  /*8600*/  IADD3 R10, P2, R2.reuse, 0x40440, RZ ;  /* 0x00040440020a7810 */ /* 0x040fe40007f5e0ff */
[----:B------:R-:W-:Y:S01]  /*8610*/  LOP3.LUT R92, R93, R92, RZ, 0x3c, !PT ;  /* 0x0000005c5d5c7212 */ /* 0x000fe200078e3cff */
[--C-:B------:R-:W-:Y:S01]  /*8620*/  IMAD.X R93, RZ, RZ, R0.reuse, P6 ;  /* 0x000000ffff5d7224 */ /* 0x100fe200030e0600 */
[----:B------:R-:W-:Y:S01]  /*8630*/  LOP3.LUT R22, R23, R22, RZ, 0x3c, !PT ;  /* 0x0000001617167212 */ /* 0x000fe200078e3cff */
[----:B------:R-:W-:Y:S01]  /*8640*/  IMAD.X R23, RZ, RZ, R0, P4 ;  /* 0x000000ffff177224 */ /* 0x000fe200020e0600 */
[C---:B------:R-:W-:Y:S01]  /*8650*/  IADD3 R90, P5, R2.reuse, 0x40460, RZ ;  /* 0x00040460025a7810 */ /* 0x040fe20007fbe0ff */
[----:B------:R-:W-:Y:S01]  /*8660*/  ST.E desc[UR26][R20.64], R26 ;  /* 0x0000001a14007985 */ /* 0x000fe2000c10191a */
[----:B------:R-:W-:-:S02]  /*8670*/  IADD3 R94, P6, R2, 0x40820, RZ ;  /* 0x00040820025e7810 */ /* 0x000fc40007fde0ff */
[----:B------:R-:W-:Y:S01]  /*8680*/  LOP3.LUT R18, R19, R18, RZ, 0x3c, !PT ;  /* 0x0000001213127212 */ /* 0x000fe200078e3cff */
[----:B------:R-:W-:Y:S01]  /*8690*/  IMAD.X R19, RZ, RZ, R0, P3 ;  /* 0x000000ffff137224 */ /* 0x000fe200018e0600 */
[----:B-1----:R-:W-:Y:S01]  /*86a0*/  IADD3 R8, P4, R2, 0x41460, RZ ;  /* 0x0004146002087810 */ /* 0x002fe20007f9e0ff */
[----:B------:R1:W-:Y:S01]  /*86b0*/  ST.E desc[UR26][R20.64+0x4], R27 ;  /* 0x0000041b14007985 */ /* 0x0003e2000c10191a */
[----:B------:R-:W-:Y:S02]  /*86c0*/  LOP3.LUT R11, R10, 0x380, RZ, 0xc0, !PT ;  /* 0x000003800a0b7812 */ /* 0x000fe400078ec0ff */
[----:B------:R-:W-:Y:S01]  /*86d0*/  IADD3 R6, P3, R2, 0x40800, RZ ;  /* 0x0004080002067810 */ /* 0x000fe20007f7e0ff */
[----:B------:R-:W-:Y:S01]  /*86e0*/  ST.E desc[UR26][R104.64], R28 ;  /* 0x0000001c68007985 */ /* 0x000fe2000c10191a */
[----:B------:R-:W-:Y:S02]  /*86f0*/  LOP3.LUT R91, R90, 0x380, RZ, 0xc0, !PT ;  /* 0x000003805a5b7812 */ /* 0x000fe400078ec0ff */
[----:B------:R-:W-:Y:S01]  /*8700*/  LOP3.LUT R95, R94, 0x380, RZ, 0xc0, !PT ;  /* 0x000003805e5f7812 */ /* 0x000fe200078ec0ff */
[----:B------:R3:W-:Y:S01]  /*8710*/  ST.E desc[UR26][R104.64+0x4], R29 ;  /* 0x0000041d68007985 */ /* 0x0007e2000c10191a */
[----:B------:R-:W-:-:S02]  /*8720*/  LOP3.LUT R9, R8, 0x380, RZ, 0xc0, !PT ;  /* 0x0000038008097812 */ /* 0x000fc400078ec0ff */
[----:B------:R-:W-:Y:S01]  /*8730*/  SHF.R.U64 R11, R11, 0x3, RZ ;  /* 0x000000030b0b7819 */ /* 0x000fe200000012ff */
[----:B------:R1:W-:Y:S01]  /*8740*/  ST.E desc[UR26][R118.64], R30 ;  /* 0x0000001e76007985 */ /* 0x0003e2000c10191a */
[----:B------:R-:W-:Y:S02]  /*8750*/  LOP3.LUT R7, R6, 0x380, RZ, 0xc0, !PT ;  /* 0x0000038006077812 */ /* 0x000fe400078ec0ff */
[----:B------:R-:W-:Y:S01]  /*8760*/  SHF.R.U64 R91, R91, 0x3, RZ ;  /* 0x000000035b5b7819 */ /* 0x000fe200000012ff */
[----:B------:R1:W-:Y:S01]  /*8770*/  ST.E desc[UR26][R118.64+0x4], R31 ;  /* 0x0000041f76007985 */ /* 0x0003e2000c10191a */
[----:B------:R-:W-:Y:S02]  /*8780*/  SHF.R.U64 R95, R95, 0x3, RZ ;  /* 0x000000035f5f7819 */ /* 0x000fe400000012ff */
[----:B------:R-:W-:Y:S01]  /*8790*/  SHF.R.U64 R9, R9, 0x3, RZ ;  /* 0x0000000309097819 */ /* 0x000fe200000012ff */
[----:B------:R1:W-:Y:S01]  /*87a0*/  ST.E desc[UR26][R116.64], R32 ;  /* 0x0000002074007985 */ /* 0x0003e2000c10191a */
[----:B------:R-:W-:Y:S01]  /*87b0*/  LOP3.LUT R10, R11, R10, RZ, 0x3c, !PT ;  /* 0x0000000a0b0a7212 */ /* 0x000fe200078e3cff */
[--C-:B------:R-:W-:Y:S01]  /*87c0*/  IMAD.X R11, RZ, RZ, R0.reuse, P2 ;  /* 0x000000ffff0b7224 */ /* 0x100fe200010e0600 */
[----:B------:R-:W-:Y:S01]  /*87d0*/  SHF.R.U64 R7, R7, 0x3, RZ ;  /* 0x0000000307077819 */ /* 0x000fe200000012ff */
[----:B------:R1:W-:Y:S01]  /*87e0*/  ST.E desc[UR26][R116.64+0x4], R33 ;  /* 0x0000042174007985 */ /* 0x0003e2000c10191a */
[----:B------:R-:W-:Y:S01]  /*87f0*/  LOP3.LUT R90, R91, R90, RZ, 0x3c, !PT ;  /* 0x0000005a5b5a7212 */ /* 0x000fe200078e3cff */
[--C-:B------:R-:W-:Y:S01]  /*8800*/  IMAD.X R91, RZ, RZ, R0.reuse, P5 ;  /* 0x000000ffff5b7224 */ /* 0x100fe200028e0600 */
[C---:B------:R-:W-:Y:S01]  /*8810*/  IADD3 R96, P2, R2.reuse, 0x41800, RZ ;  /* 0x0004180002607810 */ /* 0x040fe20007f5e0ff */
[----:B------:R1:W-:Y:S01]  /*8820*/  ST.E desc[UR26][R114.64], R34 ;  /* 0x0000002272007985 */ /* 0x0003e2000c10191a */
[----:B------:R-:W-:Y:S01]  /*8830*/  LOP3.LUT R94, R95, R94, RZ, 0x3c, !PT ;  /* 0x0000005e5f5e7212 */ /* 0x000fe200078e3cff */
[--C-:B------:R-:W-:Y:S01]  /*8840*/  IMAD.X R95, RZ, RZ, R0.reuse, P6 ;  /* 0x000000ffff5f7224 */ /* 0x100fe200030e0600 */
[----:B------:R-:W-:Y:S01]  /*8850*/  LOP3.LUT R8, R9, R8, RZ, 0x3c, !PT ;  /* 0x0000000809087212 */ /* 0x000fe200078e3cff */
[----:B------:R-:W-:Y:S01]  /*8860*/  IMAD.X R9, RZ, RZ, R0, P4 ;  /* 0x000000ffff097224 */ /* 0x000fe200020e0600 */
[C---:B----4-:R-:W-:Y:S01]  /*8870*/  IADD3 R12, P5, R2.reuse, 0x41820, RZ ;  /* 0x00041820020c7810 */ /* 0x050fe20007fbe0ff */
[----:B------:R4:W-:Y:S01]  /*8880*/  ST.E desc[UR26][R114.64+0x4], R35 ;  /* 0x0000042372007985 */ /* 0x0009e2000c10191a */
[----:B--2---:R-:W-:-:S02]  /*8890*/  IADD3 R16, P6, R2, 0x41860, RZ ;  /* 0x0004186002107810 */ /* 0x004fc40007fde0ff */
[----:B------:R-:W-:Y:S01]  /*88a0*/  LOP3.LUT R6, R7, R6, RZ, 0x3c, !PT ;  /* 0x0000000607067212 */ /* 0x000fe200078e3cff */
[----:B------:R-:W-:Y:S01]  /*88b0*/  IMAD.X R7, RZ, RZ, R0, P3 ;  /* 0x000000ffff077224 */ /* 0x000fe200018e0600 */
[----:B------:R-:W-:Y:S01]  /*88c0*/  IADD3 R4, P4, R2, 0x40840, RZ ;  /* 0x0004084002047810 */ /* 0x000fe20007f9e0ff */
[----:B------:R4:W-:Y:S01]  /*88d0*/  ST.E desc[UR26][R112.64], R36 ;  /* 0x0000002470007985 */ /* 0x0009e2000c10191a */
[----:B------:R-:W-:Y:S02]  /*88e0*/  LOP3.LUT R97, R96, 0x380, RZ, 0xc0, !PT ;  /* 0x0000038060617812 */ /* 0x000fe400078ec0ff */
[----:B------:R-:W-:Y:S01]  /*88f0*/  LOP3.LUT R13, R12, 0x380, RZ, 0xc0, !PT ;  /* 0x000003800c0d7812 */ /* 0x000fe200078ec0ff */
[----:B------:R4:W-:Y:S01]  /*8900*/  ST.E desc[UR26][R112.64+0x4], R37 ;  /* 0x0000042570007985 */ /* 0x0009e2000c10191a */
[----:B------:R-:W-:Y:S02]  /*8910*/  IADD3 R100, P3, R2, 0x41840, RZ ;  /* 0x0004184002647810 */ /* 0x000fe40007f7e0ff */
[----:B------:R-:W-:Y:S01]  /*8920*/  LOP3.LUT R17, R16, 0x380, RZ, 0xc0, !PT ;  /* 0x0000038010117812 */ /* 0x000fe200078ec0ff */
[----:B------:R4:W-:Y:S01]  /*8930*/  ST.E desc[UR26][R110.64], R38 ;  /* 0x000000266e007985 */ /* 0x0009e2000c10191a */
[----:B------:R-:W-:-:S02]  /*8940*/  LOP3.LUT R5, R4, 0x380, RZ, 0xc0, !PT ;  /* 0x0000038004057812 */ /* 0x000fc400078ec0ff */
[----:B------:R-:W-:Y:S01]  /*8950*/  SHF.R.U64 R97, R97, 0x3, RZ ;  /* 0x0000000361617819 */ /* 0x000fe200000012ff */
[----:B------:R4:W-:Y:S01]  /*8960*/  ST.E desc[UR26][R110.64+0x4], R39 ;  /* 0x000004276e007985 */ /* 0x0009e2000c10191a */
[----:B------:R-:W-:Y:S02]  /*8970*/  SHF.R.U64 R13, R13, 0x3, RZ ;  /* 0x000000030d0d7819 */ /* 0x000fe400000012ff */
[----:B------:R-:W-:Y:S01]  /*8980*/  LOP3.LUT R101, R100, 0x380, RZ, 0xc0, !PT ;  /* 0x0000038064657812 */ /* 0x000fe200078ec0ff */
[----:B------:R4:W-:Y:S01]  /*8990*/  ST.E desc[UR26][R108.64], R40 ;  /* 0x000000286c007985 */ /* 0x0009e2000c10191a */
[----:B------:R-:W-:Y:S02]  /*89a0*/  SHF.R.U64 R17, R17, 0x3, RZ ;  /* 0x0000000311117819 */ /* 0x000fe400000012ff */
[----:B------:R-:W-:Y:S01]  /*89b0*/  SHF.R.U64 R5, R5, 0x3, RZ ;  /* 0x0000000305057819 */ /* 0x000fe200000012ff */
[----:B------:R4:W-:Y:S01]  /*89c0*/  ST.E desc[UR26][R108.64+0x4], R41 ;  /* 0x000004296c007985 */ /* 0x0009e2000c10191a */
        /* <DEDUP_REMOVED lines=11> */
[C---:B------:R-:W-:Y:S01]  /*8a80*/  IADD3 R14, P5, R2.reuse, 0x40c00, RZ ;  /* 0x00040c00020e7810 */ /* 0x040fe20007fbe0ff */
[----:B------:R4:W-:Y:S01]  /*8a90*/  ST.E desc[UR26][R88.64+0x4], R43 ;  /* 0x0000042b58007985 */ /* 0x0009e2000c10191a */
[C---:B-1----:R-:W-:Y:S02]  /*8aa0*/  IADD3 R20, P6, R2.reuse, 0x40c40, RZ ;  /* 0x00040c4002147810 */ /* 0x042fe40007fde0ff */
[----:B------:R-:W-:Y:S01]  /*8ab0*/  LOP3.LUT R100, R101, R100, RZ, 0x3c, !PT ;  /* 0x0000006465647212 */ /* 0x000fe200078e3cff */
[----:B------:R-:W-:Y:S01]  /*8ac0*/  IMAD.X R101, RZ, RZ, R0, P3 ;  /* 0x000000ffff657224 */ /* 0x000fe200018e0600 */
[----:B------:R-:W-:Y:S01]  /*8ad0*/  IADD3 R102, P4, R2, 0x41c00, RZ ;  /* 0x00041c0002667810 */ /* 0x000fe20007f9e0ff */
[----:B------:R4:W-:Y:S01]  /*8ae0*/  ST.E desc[UR26][R22.64], R44 ;  /* 0x0000002c16007985 */ /* 0x0009e2000c10191a */
[----:B------:R-:W-:-:S02]  /*8af0*/  LOP3.LUT R99, R98, 0x380, RZ, 0xc0, !PT ;  /* 0x0000038062637812 */ /* 0x000fc400078ec0ff */
[----:B------:R-:W-:Y:S01]  /*8b00*/  LOP3.LUT R15, R14, 0x380, RZ, 0xc0, !PT ;  /* 0x000003800e0f7812 */ /* 0x000fe200078ec0ff */
[----:B------:R4:W-:Y:S01]  /*8b10*/  ST.E desc[UR26][R22.64+0x4], R45 ;  /* 0x0000042d16007985 */ /* 0x0009e2000c10191a */
[----:B------:R-:W-:Y:S02]  /*8b20*/  IADD3 R26, P3, R2, 0x40c20, RZ ;  /* 0x00040c20021a7810 */ /* 0x000fe40007f7e0ff */
[----:B------:R-:W-:Y:S01]  /*8b30*/  LOP3.LUT R21, R20, 0x380, RZ, 0xc0, !PT ;  /* 0x0000038014157812 */ /* 0x000fe200078ec0ff */
[----:B------:R4:W-:Y:S01]  /*8b40*/  ST.E desc[UR26][R18.64], R46 ;  /* 0x0000002e12007985 */ /* 0x0009e2000c10191a */
[----:B------:R-:W-:Y:S02]  /*8b50*/  LOP3.LUT R103, R102, 0x380, RZ, 0xc0, !PT ;  /* 0x0000038066677812 */ /* 0x000fe400078ec0ff */
[----:B------:R-:W-:Y:S01]  /*8b60*/  SHF.R.U64 R99, R99, 0x3, RZ ;  /* 0x0000000363637819 */ /* 0x000fe200000012ff */
[----:B------:R4:W-:Y:S01]  /*8b70*/  ST.E desc[UR26][R18.64+0x4], R47 ;  /* 0x0000042f12007985 */ /* 0x0009e2000c10191a */
[----:B------:R-:W-:-:S02]  /*8b80*/  SHF.R.U64 R15, R15, 0x3, RZ ;  /* 0x000000030f0f7819 */ /* 0x000fc400000012ff */
        /* <DEDUP_REMOVED lines=13> */
[----:B------:R4:W-:Y:S01]  /*8c60*/  ST.E desc[UR26][R92.64+0x4], R51 ;  /* 0x000004335c007985 */ /* 0x0009e2000c10191a */
[----:B------:R-:W-:Y:S01]  /*8c70*/  LOP3.LUT R102, R103, R102, RZ, 0x3c, !PT ;  /* 0x0000006667667212 */ /* 0x000fe200078e3cff */
[--C-:B------:R-:W-:Y:S01]  /*8c80*/  IMAD.X R103, RZ, RZ, R0.reuse, P4 ;  /* 0x000000ffff677224 */ /* 0x100fe200020e0600 */
[C---:B------:R-:W-:Y:S01]  /*8c90*/  IADD3 R21, P5, R2.reuse, 0x41c40, RZ ;  /* 0x00041c4002157810 */ /* 0x040fe20007fbe0ff */
[----:B------:R4:W-:Y:S01]  /*8ca0*/  ST.E desc[UR26][R90.64], R52 ;  /* 0x000000345a007985 */ /* 0x0009e2000c10191a */
[----:B------:R-:W-:Y:S01]  /*8cb0*/  LOP3.LUT R26, R27, R26, RZ, 0x3c, !PT ;  /* 0x0000001a1b1a7212 */ /* 0x000fe200078e3cff */
[--C-:B------:R-:W-:Y:S01]  /*8cc0*/  IMAD.X R27, RZ, RZ, R0.reuse, P3 ;  /* 0x000000ffff1b7224 */ /* 0x100fe200018e0600 */
[----:B---3--:R-:W-:Y:S01]  /*8cd0*/  IADD3 R104, P4, R2, 0x40c60, RZ ;  /* 0x00040c6002687810 */ /* 0x008fe20007f9e0ff */
[----:B------:R4:W-:Y:S01]  /*8ce0*/  ST.E desc[UR26][R90.64+0x4], R53 ;  /* 0x000004355a007985 */ /* 0x0009e2000c10191a */
[----:B------:R-:W-:Y:S01]  /*8cf0*/  LOP3.LUT R25, R24, 0x380, RZ, 0xc0, !PT ;  /* 0x0000038018197812 */ /* 0x000fe200078ec0ff */
[----:B------:R-:W-:Y:S01]  /*8d00*/  IMAD.X R29, RZ, RZ, R0, P5 ;  /* 0x000000ffff1d7224 */ /* 0x000fe200028e0600 */
[----:B------:R-:W-:Y:S01]  /*8d10*/  LOP3.LUT R28, R21, 0x380, RZ, 0xc0, !PT ;  /* 0x00000380151c7812 */ /* 0x000fe200078ec0ff */
[----:B------:R4:W-:Y:S01]  /*8d20*/  ST.E desc[UR26][R8.64], R54 ;  /* 0x0000003608007985 */ /* 0x0009e2000c10191a */
[----:B------:R-:W-:-:S02]  /*8d30*/  IADD3 R2, P3, R2, 0x41c60, RZ ;  /* 0x00041c6002027810 */ /* 0x000fc40007f7e0ff */
[----:B------:R-:W-:Y:S01]  /*8d40*/  LOP3.LUT R105, R104, 0x380, RZ, 0xc0, !PT ;  /* 0x0000038068697812 */ /* 0x000fe200078ec0ff */
[----:B------:R4:W-:Y:S01]  /*8d50*/  ST.E desc[UR26][R8.64+0x4], R55 ;  /* 0x0000043708007985 */ /* 0x0009e2000c10191a */
[----:B------:R-:W-:Y:S01]  /*8d60*/  SHF.R.U64 R25, R25, 0x3, RZ ;  /* 0x0000000319197819 */ /* 0x000fe200000012ff */
[--C-:B------:R-:W-:Y:S01]  /*8d70*/  IMAD.X R107, RZ, RZ, R0.reuse, P3 ;  /* 0x000000ffff6b7224 */ /* 0x100fe200018e0600 */
[----:B------:R-:W-:Y:S01]  /*8d80*/  SHF.R.U64 R28, R28, 0x3, RZ ;  /* 0x000000031c1c7819 */ /* 0x000fe200000012ff */
[----:B------:R4:W-:Y:S01]  /*8d90*/  ST.E desc[UR26][R6.64], R56 ;  /* 0x0000003806007985 */ /* 0x0009e2000c10191a */
[----:B------:R-:W-:Y:S02]  /*8da0*/  LOP3.LUT R106, R2, 0x380, RZ, 0xc0, !PT ;  /* 0x00000380026a7812 */ /* 0x000fe400078ec0ff */
[----:B------:R-:W-:Y:S01]  /*8db0*/  SHF.R.U64 R105, R105, 0x3, RZ ;  /* 0x0000000369697819 */ /* 0x000fe200000012ff */
[----:B------:R4:W-:Y:S01]  /*8dc0*/  ST.E desc[UR26][R6.64+0x4], R57 ;  /* 0x0000043906007985 */ /* 0x0009e2000c10191a */
[----:B------:R-:W-:Y:S01]  /*8dd0*/  LOP3.LUT R24, R25, R24, RZ, 0x3c, !PT ;  /* 0x0000001819187212 */ /* 0x000fe200078e3cff */
[--C-:B------:R-:W-:Y:S01]  /*8de0*/  IMAD.X R25, RZ, RZ, R0.reuse, P2 ;  /* 0x000000ffff197224 */ /* 0x100fe200010e0600 */
[----:B------:R-:W-:Y:S01]  /*8df0*/  LOP3.LUT R28, R28, R21, RZ, 0x3c, !PT ;  /* 0x000000151c1c7212 */ /* 0x000fe200078e3cff */
[----:B------:R4:W-:Y:S01]  /*8e00*/  ST.E desc[UR26][R96.64], R58 ;  /* 0x0000003a60007985 */ /* 0x0009e2000c10191a */
[----:B------:R-:W-:Y:S01]  /*8e10*/  SHF.R.U64 R106, R106, 0x3, RZ ;  /* 0x000000036a6a7819 */ /* 0x000fe200000012ff */
[--C-:B------:R-:W-:Y:S01]  /*8e20*/  IMAD.X R21, RZ, RZ, R0.reuse, P6 ;  /* 0x000000ffff157224 */ /* 0x100fe200030e0600 */
[----:B------:R-:W-:Y:S01]  /*8e30*/  LOP3.LUT R104, R105, R104, RZ, 0x3c, !PT ;  /* 0x0000006869687212 */ /* 0x000fe200078e3cff */
[----:B------:R4:W-:Y:S01]  /*8e40*/  ST.E desc[UR26][R96.64+0x4], R59 ;  /* 0x0000043b60007985 */ /* 0x0009e2000c10191a */
[----:B------:R-:W-:Y:S01]  /*8e50*/  IMAD.X R105, RZ, RZ, R0, P4 ;  /* 0x000000ffff697224 */ /* 0x000fe200020e0600 */
[----:B------:R-:W-:-:S02]  /*8e60*/  LOP3.LUT R106, R106, R2, RZ, 0x3c, !PT ;  /* 0x000000026a6a7212 */ /* 0x000fc400078e3cff */
[----:B------:R4:W-:Y:S04]  /*8e70*/  ST.E desc[UR26][R94.64], R60 ;  /* 0x0000003c5e007985 */ /* 0x0009e8000c10191a */
        /* <DEDUP_REMOVED lines=26> */
[----:B------:R4:W-:Y:S01]  /*9020*/  ST.E desc[UR26][R106.64+0x4], R87 ;  /* 0x000004576a007985 */ /* 0x0009e2000c10191a */
[----:B------:R-:W-:Y:S01]  /*9030*/  @!PT LDS RZ, [RZ] ;  /* 0x00000000fffff984 */ /* 0x000fe20000000800 */
[----:B------:R-:W-:Y:S01]  /*9040*/  @!PT LDS RZ, [RZ] ;  /* 0x00000000fffff984 */ /* 0x000fe20000000800 */
[----:B------:R-:W-:Y:S01]  /*9050*/  @!PT LDS RZ, [RZ] ;  /* 0x00000000fffff984 */ /* 0x000fe20000000800 */
[----:B------:R-:W-:Y:S01]  /*9060*/  @!PT LDS RZ, [RZ] ;  /* 0x00000000fffff984 */ /* 0x000fe20000000800 */
[----:B------:R1:W-:Y:S06]  /*9070*/  MEMBAR.ALL.CTA ;  /* 0x0000000000007992 */ /* 0x0003ec0000008000 */
[----:B-1----:R-:W1:Y:S01]  /*9080*/  FENCE.VIEW.ASYNC.S ;  /* 0x00000000000073c6 */ /* 0x002e620000000000 */
[----:B------:R-:W-:Y:S05]  /*9090*/  @!P1 BRA `(.L_x_35) ;  /* 0x0000000000049947 */ /* 0x000fea0003800000 */
[----:B------:R-:W-:Y:S01]  /*90a0*/  BPT.TRAP 0x1 ;  /* 0x000000040000795c */ /* 0x000fe20000300000 */
.L_x_35:
[----:B-1----:R-:W-:Y:S01]  /*90b0*/  SYNCS.ARRIVE.TRANS64.A1T0 RZ, [UR22+0x58880], RZ ;  /* 0x058880ffffff79a7 */ /* 0x002fe20008100016 */
[----:B------:R-:W-:-:S04]  /*90c0*/  UIADD3 UR37, UR37, 0x1, URZ ;  /* 0x0000000125257890 */ /* 0x000fc8000fffe03f */
[----:B------:R-:W-:-:S04]  /*90d0*/  UISETP.NE.AND UP0, UPT, UR37, 0x2, UPT ;  /* 0x000000022500788c */ /* 0x000fc8000bf05270 */
[----:B------:R-:W-:Y:S02]  /*90e0*/  USEL UR16, URZ, 0x1, UP0 ;  /* 0x000000013f107887 */ /* 0x000fe40008000000 */
[----:B------:R-:W-:Y:S02]  /*90f0*/  USEL UR37, UR37, URZ, UP0 ;  /* 0x0000003f25257287 */ /* 0x000fe40008000000 */
[----:B------:R-:W-:-:S12]  /*9100*/  ULOP3.LUT UR15, UR15, UR16, URZ, 0x3c, !UPT ;  /* 0x000000100f0f7292 */ /* 0x000fd8000f8e3c3f */
.L_x_31:
[----:B------:R-:W-:Y:S02]  /*9110*/  UIADD3 UR16, UR6, 0x1, URZ ;  /* 0x0000000106107890 */ /* 0x000fe4000fffe03f */
[----:B------:R-:W-:Y:S02]  /*9120*/  UISETP.NE.AND UP1, UPT, UR6, 0x1, UPT ;  /* 0x000000010600788c */ /* 0x000fe4000bf25270 */
[----:B------:R-:W-:Y:S02]  /*9130*/  UISETP.NE.AND UP0, UPT, UR16, 0x2, UPT ;  /* 0x000000021000788c */ /* 0x000fe4000bf05270 */
[----:B------:R-:W-:Y:S02]  /*9140*/  USEL UR17, URZ, 0x1, UP1 ;  /* 0x000000013f117887 */ /* 0x000fe40008800000 */
[----:B------:R-:W-:Y:S02]  /*9150*/  USEL UR6, UR16, URZ, UP0 ;  /* 0x0000003f10067287 */ /* 0x000fe40008000000 */
[----:B------:R-:W-:Y:S01]  /*9160*/  ULOP3.LUT UR12, UR12, UR17, URZ, 0x3c, !UPT ;  /* 0x000000110c0c7292 */ /* 0x000fe2000f8e3c3f */
[----:B------:R-:W-:Y:S11]  /*9170*/  @!P0 BRA `(.L_x_36) ;  /* 0x0000000000048947 */ /* 0x000ff60003800000 */
[----:B------:R-:W-:Y:S01]  /*9180*/  BPT.TRAP 0x1 ;  /* 0x000000040000795c */ /* 0x000fe20000300000 */
.L_x_36:
[----:B------:R-:W-:Y:S02]  /*9190*/  UISETP.GT.U32.AND UP0, UPT, UR4, 0x1, UPT ;  /* 0x000000010400788c */ /* 0x000fe4000bf04070 */
[----:B------:R-:W-:-:S04]  /*91a0*/  ULEA UR16, UR5, UR36, 0x3 ;  /* 0x0000002405107291 */ /* 0x000fc8000f8e183f */
[----:B------:R-:W-:Y:S01]  /*91b0*/  UIADD3 UR16, UR16, 0x58820, URZ ;  /* 0x0005882010107890 */ /* 0x000fe2000fffe03f */
[----:B------:R-:W-:-:S03]  /*91c0*/  PLOP3.LUT P1, PT, PT, PT, UP0, 0x80, 0x0 ;  /* 0x000000000000781c */ /* 0x000fc60003f2f008 */
[----:B------:R-:W-:-:S09]  /*91d0*/  UPRMT UR16, URZ, 0x654, UR16 ;  /* 0x000006543f107896 */ /* 0x000fd20008000010 */
[----:B------:R-:W-:Y:S01]  /*91e0*/  SYNCS.ARRIVE.TRANS64.RED.A1T0 RZ, [UR16], RZ ;  /* 0x000000ffffff79a7 */ /* 0x000fe20008100410 */
[----:B------:R-:W-:Y:S05]  /*91f0*/  @P1 BRA `(.L_x_37) ;  /* 0x0000000000041947 */ /* 0x000fea0003800000 */
[----:B------:R-:W-:Y:S01]  /*9200*/  BPT.TRAP 0x1 ;  /* 0x000000040000795c */ /* 0x000fe20000300000 */
.L_x_37:
[----:B------:R-:W-:-:S04]  /*9210*/  UIADD3 UR5, UR5, 0x1, URZ ;  /* 0x0000000105057890 */ /* 0x000fc8000fffe03f */
[----:B------:R-:W-:-:S04]  /*9220*/  UISETP.NE.AND UP0, UPT, UR5, 0x4, UPT ;  /* 0x000000040500788c */ /* 0x000fc8000bf05270 */
[----:B------:R-:W-:Y:S01]  /*9230*/  USEL UR16, UR5, URZ, UP0 ;  /* 0x0000003f05107287 */ /* 0x000fe20008000000 */
[----:B------:R-:W-:Y:S11]  /*9240*/  @!P0 BRA `(.L_x_38) ;  /* 0x0000000000048947 */ /* 0x000ff60003800000 */
[----:B------:R-:W-:Y:S01]  /*9250*/  BPT.TRAP 0x1 ;  /* 0x000000040000795c */ /* 0x000fe20000300000 */
.L_x_38:
[----:B------:R-:W-:-:S04]  /*9260*/  ULEA UR5, UR16, UR36, 0x3 ;  /* 0x0000002410057291 */ /* 0x000fc8000f8e183f */
[----:B------:R-:W-:-:S04]  /*9270*/  UIADD3 UR5, UR5, 0x58820, URZ ;  /* 0x0005882005057890 */ /* 0x000fc8000fffe03f */
[----:B------:R-:W-:-:S09]  /*9280*/  UPRMT UR5, URZ, 0x654, UR5 ;  /* 0x000006543f057896 */ /* 0x000fd20008000005 */
[----:B------:R-:W-:Y:S01]  /*9290*/  SYNCS.ARRIVE.TRANS64.RED.A1T0 RZ, [UR5], RZ ;  /* 0x000000ffffff79a7 */ /* 0x000fe20008100405 */
[----:B------:R-:W-:Y:S05]  /*92a0*/  @P1 BRA `(.L_x_39) ;  /* 0x0000000000041947 */ /* 0x000fea0003800000 */
[----:B------:R-:W-:Y:S01]  /*92b0*/  BPT.TRAP 0x1 ;  /* 0x000000040000795c */ /* 0x000fe20000300000 */
.L_x_39:
[----:B------:R-:W-:Y:S02]  /*92c0*/  UISETP.GT.AND UP2, UPT, UR8, 0x1, UPT ;  /* 0x000000010800788c */ /* 0x000fe4000bf44270 */
[----:B------:R-:W-:Y:S02]  /*92d0*/  UIADD3 UR20, UR20, 0x1, URZ ;  /* 0x0000000114147890 */ /* 0x000fe4000fffe03f */
[----:B------:R-:W-:Y:S02]  /*92e0*/  UIADD3 UR5, UR16, 0x1, URZ ;  /* 0x0000000110057890 */ /* 0x000fe4000fffe03f */
[----:B------:R-:W-:Y:S01]  /*92f0*/  PLOP3.LUT P1, PT, PT, PT, UP2, 0x80, 0x0 ;  /* 0x000000000000781c */ /* 0x000fe20003f2f028 */
[----:B------:R-:W-:Y:S02]  /*9300*/  UISETP.NE.AND UP0, UPT, UR20, 0x4, UPT ;  /* 0x000000041400788c */ /* 0x000fe4000bf05270 */
[----:B------:R-:W-:Y:S02]  /*9310*/  UISETP.NE.AND UP1, UPT, UR5, 0x4, UPT ;  /* 0x000000040500788c */ /* 0x000fe4000bf25270 */
[----:B------:R-:W-:-:S02]  /*9320*/  USEL UR16, URZ, 0x1, UP0 ;  /* 0x000000013f107887 */ /* 0x000fc40008000000 */
[----:B------:R-:W-:Y:S02]  /*9330*/  UIADD3 UR8, UR8, -0x1, URZ ;  /* 0xffffffff08087890 */ /* 0x000fe4000fffe03f */
[----:B------:R-:W-:Y:S02]  /*9340*/  USEL UR5, UR5, URZ, UP1 ;  /* 0x0000003f05057287 */ /* 0x000fe40008800000 */
[----:B------:R-:W-:Y:S02]  /*9350*/  USEL UR22, UR20, URZ, UP0 ;  /* 0x0000003f14167287 */ /* 0x000fe40008000000 */
[----:B------:R-:W-:Y:S01]  /*9360*/  ULOP3.LUT UR21, UR21, UR16, URZ, 0x3c, !UPT ;  /* 0x0000001015157292 */ /* 0x000fe2000f8e3c3f */
[----:B------:R-:W-:Y:S11]  /*9370*/  @P1 BRA `(.L_x_40) ;  /* 0xffffff8400181947 */ /* 0x000ff6000383ffff */
.L_x_18:
[----:B------:R-:W-:Y:S05]  /*9380*/  @!P0 BRA `(.L_x_41) ;  /* 0x0000000000048947 */ /* 0x000fea0003800000 */
[----:B-1----:R-:W-:Y:S01]  /*9390*/  BPT.TRAP 0x1 ;  /* 0x000000040000795c */ /* 0x002fe20000300000 */
.L_x_41:
[----:B------:R-:W-:Y:S02]  /*93a0*/  UISETP.GT.U32.AND UP0, UPT, UR4, 0x1, UPT ;  /* 0x000000010400788c */ /* 0x000fe4000bf04070 */
[----:B------:R-:W-:-:S04]  /*93b0*/  ULEA UR13, UR13, UR36, 0x3 ;  /* 0x000000240d0d7291 */ /* 0x000fc8000f8e183f */
[----:B------:R-:W-:Y:S01]  /*93c0*/  UIADD3 UR5, UR13, 0x58860, URZ ;  /* 0x000588600d057890 */ /* 0x000fe2000fffe03f */
[----:B------:R-:W-:-:S03]  /*93d0*/  PLOP3.LUT P1, PT, PT, PT, UP0, 0x80, 0x0 ;  /* 0x000000000000781c */ /* 0x000fc60003f2f008 */
[----:B------:R-:W-:-:S09]  /*93e0*/  UPRMT UR5, URZ, 0x654, UR5 ;  /* 0x000006543f057896 */ /* 0x000fd20008000005 */
[----:B------:R-:W-:Y:S01]  /*93f0*/  SYNCS.ARRIVE.TRANS64.RED.A1T0 RZ, [UR5], RZ ;  /* 0x000000ffffff79a7 */ /* 0x000fe20008100405 */
[----:B------:R-:W-:Y:S05]  /*9400*/  @P1 BRA `(.L_x_42) ;  /* 0x0000000000041947 */ /* 0x000fea0003800000 */
[----:B-1----:R-:W-:Y:S01]  /*9410*/  BPT.TRAP 0x1 ;  /* 0x000000040000795c */ /* 0x002fe20000300000 */
.L_x_42:
[----:B------:R-:W-:Y:S05]  /*9420*/  @!P0 BRA `(.L_x_43) ;  /* 0x0000000000048947 */ /* 0x000fea0003800000 */
[----:B-1----:R-:W-:Y:S01]  /*9430*/  BPT.TRAP 0x1 ;  /* 0x000000040000795c */ /* 0x002fe20000300000 */
.L_x_43:
[----:B------:R-:W-:-:S04]  /*9440*/  UIADD3 UR4, UR13, 0x58868, URZ ;  /* 0x000588680d047890 */ /* 0x000fc8000fffe03f */
[----:B------:R-:W-:-:S09]  /*9450*/  UPRMT UR4, URZ, 0x654, UR4 ;  /* 0x000006543f047896 */ /* 0x000fd20008000004 */
[----:B------:R-:W-:Y:S01]  /*9460*/  SYNCS.ARRIVE.TRANS64.RED.A1T0 RZ, [UR4], RZ ;  /* 0x000000ffffff79a7 */ /* 0x000fe20008100404 */
[----:B------:R-:W-:Y:S05]  /*9470*/  @P1 BRA `(.L_x_44) ;  /* 0x0000000000041947 */ /* 0x000fea0003800000 */
[----:B-1----:R-:W-:Y:S01]  /*9480*/  BPT.TRAP 0x1 ;  /* 0x000000040000795c */ /* 0x002fe20000300000 */
.L_x_44:
[----:B------:R-:W-:-:S04]  /*9490*/  ULOP3.LUT UR14, UR14, 0x2, URZ, 0xfc, !UPT ;  /* 0x000000020e0e7892 */ /* 0x000fc8000f8efc3f */
[----:B------:R-:W-:-:S06]  /*94a0*/  UISETP.NE.AND UP0, UPT, UR14, 0x3, UPT ;  /* 0x000000030e00788c */ /* 0x000fcc000bf05270 */
[----:B------:R-:W-:-:S13]  /*94b0*/  PLOP3.LUT P1, PT, PT, PT, UP0, 0x80, 0x0 ;  /* 0x000000000000781c */ /* 0x000fda0003f2f008 */
[----:B------:R-:W-:Y:S05]  /*94c0*/  @!P1 BRA `(.L_x_45) ;  /* 0x0000000000049947 */ /* 0x000fea0003800000 */
[----:B-1----:R-:W-:Y:S01]  /*94d0*/  BPT.TRAP 0x1 ;  /* 0x000000040000795c */ /* 0x002fe20000300000 */
.L_x_45:
[----:B------:R-:W-:Y:S01]  /*94e0*/  ULEA UR4, UR6, UR36, 0x3 ;  /* 0x0000002406047291 */ /* 0x000fe2000f8e183f */
[----:B--2---:R-:W-:-:S05]  /*94f0*/  IMAD.U32 R0, RZ, RZ, UR12 ;  /* 0x0000000cff007e24 */ /* 0x004fca000f8e00ff */
[----:B------:R-:W-:-:S04]  /*9500*/  SHF.L.U32 R0, R0, 0x1f, RZ ;  /* 0x0000001f00007819 */ /* 0x000fc800000006ff */
[----:B------:R-:W2:Y:S02]  /*9510*/  SYNCS.PHASECHK.TRANS64.TRYWAIT P0, [UR4+0x58890], R0 ;  /* 0x05889000ff0075a7 */ /* 0x000ea40008000144 */
[----:B--2---:R-:W-:Y:S05]  /*9520*/  @!P0 BRA `(.L_x_46) ;  /* 0x0000005c00a88947 */ /* 0x004fea0003800000 */
.L_x_140:
[----:B------:R-:W-:Y:S05]  /*9530*/  @!P1 BRA `(.L_x_47) ;  /* 0x0000000000049947 */ /* 0x000fea0003800000 */
[----:B-1----:R-:W-:Y:S01]  /*9540*/  BPT.TRAP 0x1 ;  /* 0x000000040000795c */ /* 0x002fe20000300000 */
.L_x_47:
[----:B------:R-:W-:-:S04]  /*9550*/  UIADD3 UR6, UR6, 0x1, URZ ;  /* 0x0000000106067890 */ /* 0x000fc8000fffe03f */
[----:B------:R-:W-:-:S04]  /*9560*/  UISETP.NE.AND UP0, UPT, UR6, 0x2, UPT ;  /* 0x000000020600788c */ /* 0x000fc8000bf05270 */
[----:B------:R-:W-:Y:S02]  /*9570*/  USEL UR4, URZ, 0x1, UP0 ;  /* 0x000000013f047887 */ /* 0x000fe40008000000 */
[----:B------:R-:W-:Y:S02]  /*9580*/  USEL UR6, UR6, URZ, UP0 ;  /* 0x0000003f06067287 */ /* 0x000fe40008000000 */
[----:B------:R-:W-:Y:S02]  /*9590*/  ULOP3.LUT UR4, UR12, UR4, URZ, 0x3c, !UPT ;  /* 0x000000040c047292 */ /* 0x000fe4000f8e3c3f */
[----:B------:R-:W-:-:S04]  /*95a0*/  ULEA UR6, UR6, UR36, 0x3 ;  /* 0x0000002406067291 */ /* 0x000fc8000f8e183f */
[----:B--2---:R-:W-:-:S05]  /*95b0*/  IMAD.U32 R0, RZ, RZ, UR4 ;  /* 0x00000004ff007e24 */ /* 0x004fca000f8e00ff */
[----:B------:R-:W-:-:S04]  /*95c0*/  SHF.L.U32 R0, R0, 0x1f, RZ ;  /* 0x0000001f00007819 */ /* 0x000fc800000006ff */
[----:B------:R-:W2:Y:S02]  /*95d0*/  SYNCS.PHASECHK.TRANS64.TRYWAIT P0, [UR6+0x58890], R0 ;  /* 0x05889000ff0075a7 */ /* 0x000ea40008000146 */
[----:B--2---:R-:W-:Y:S05]  /*95e0*/  @!P0 BRA `(.L_x_48) ;  /* 0x0000005c00908947 */ /* 0x004fea0003800000 */
.L_x_141:
[----:B------:R-:W-:Y:S01]  /*95f0*/  ULEA UR4, UR37, UR39, 0x1 ;  /* 0x0000002725047291 */ /* 0x000fe2000f8e083f */
[----:B------:R-:W-:Y:S01]  /*9600*/  IMAD.U32 R2, RZ, RZ, UR15 ;  /* 0x0000000fff027e24 */ /* 0x000fe2000f8e00ff */
[----:B--2---:R-:W-:Y:S02]  /*9610*/  MOV R0, RZ ;  /* 0x000000ff00007202 */ /* 0x004fe40000000f00 */
[----:B------:R-:W-:Y:S02]  /*9620*/  ULEA UR4, UR4, UR36, 0x3 ;  /* 0x0000002404047291 */ /* 0x000fe4000f8e183f */
[----:B------:R-:W-:Y:S02]  /*9630*/  SHF.L.U32 R2, R2, 0x1f, RZ ;  /* 0x0000001f02027819 */ /* 0x000fe400000006ff */
[----:B------:R-:W-:-:S05]  /*9640*/  LOP3.LUT P1, RZ, R0, 0x1bf, RZ, 0xc0, !PT ;  /* 0x000001bf00ff7812 */ /* 0x000fca000782c0ff */
[----:B------:R-:W2:Y:S02]  /*9650*/  SYNCS.PHASECHK.TRANS64.TRYWAIT P0, [UR4+0x588a0], R2 ;  /* 0x0588a002ff0075a7 */ /* 0x000ea40008000144 */
[----:B--2---:R-:W-:Y:S06]  /*9660*/  @!P0 BRA `(.L_x_49) ;  /* 0x0000005c00888947 */ /* 0x004fec0003800000 */
.L_x_142:
[----:B------:R-:W-:Y:S05]  /*9670*/  @!P1 BRA `(.L_x_50) ;  /* 0x0000000000409947 */ /* 0x000fea0003800000 */
[----:B------:R-:W-:Y:S01]  /*9680*/  MOV R0, 0x0 ;  /* 0x0000000000007802 */ /* 0x000fe20000000f00 */
[----:B------:R-:W-:Y:S01]  /*9690*/  ULDC.64 UR4, c[0x4][0x70] ;  /* 0x01001c0000047ab9 */ /* 0x000fe20000000a00 */
[----:B------:R-:W-:Y:S01]  /*96a0*/  ULDC.64 UR6, c[0x4][0x8] ;  /* 0x0100020000067ab9 */ /* 0x000fe20000000a00 */
[----:B----4-:R-:W-:Y:S01]  /*96b0*/  IMAD.U32 R4, RZ, RZ, UR4 ;  /* 0x00000004ff047e24 */ /* 0x010fe2000f8e00ff */
[----:B--2---:R2:W4:Y:S01]  /*96c0*/  LDC.64 R2, c[0x4][R0] ;  /* 0x0100000000027b82 */ /* 0x0045220000000a00 */
[----:B------:R-:W-:Y:S01]  /*96d0*/  IMAD.U32 R5, RZ, RZ, UR5 ;  /* 0x00000005ff057e24 */ /* 0x000fe2000f8e00ff */
[----:B------:R-:W-:Y:S01]  /*96e0*/  ULDC.64 UR4, c[0x4][0x78] ;  /* 0x01001e0000047ab9 */ /* 0x000fe20000000a00 */
[----:B------:R-:W-:Y:S02]  /*96f0*/  IMAD.U32 R10, RZ, RZ, UR6 ;  /* 0x00000006ff0a7e24 */ /* 0x000fe4000f8e00ff */
[----:B------:R-:W-:Y:S02]  /*9700*/  IMAD.U32 R6, RZ, RZ, UR4 ;  /* 0x00000004ff067e24 */ /* 0x000fe4000f8e00ff */
[----:B------:R-:W-:-:S02]  /*9710*/  IMAD.U32 R7, RZ, RZ, UR5 ;  /* 0x00000005ff077e24 */ /* 0x000fc4000f8e00ff */
[----:B------:R-:W-:Y:S02]  /*9720*/  IMAD.U32 R11, RZ, RZ, UR7 ;  /* 0x00000007ff0b7e24 */ /* 0x000fe4000f8e00ff */
[----:B------:R-:W-:Y:S02]  /*9730*/  IMAD.MOV.U32 R8, RZ, RZ, 0x70 ;  /* 0x00000070ff087424 */ /* 0x000fe400078e00ff */
[----:B------:R-:W-:Y:S02]  /*9740*/  IMAD.MOV.U32 R12, RZ, RZ, 0x1 ;  /* 0x00000001ff0c7424 */ /* 0x000fe400078e00ff */
[----:B--2---:R-:W-:-:S07]  /*9750*/  IMAD.MOV.U32 R13, RZ, RZ, RZ ;  /* 0x000000ffff0d7224 */ /* 0x004fce00078e00ff */
[----:B------:R-:W-:-:S07]  /*9760*/  LEPC R20, `(.L_x_50) ;  /* 0x000000001014794e */ /* 0x000fce0000000000 */
[----:B-1-345:R-:W-:Y:S05]  /*9770*/  CALL.ABS.NOINC R2 ;  /* 0x0000000002007343 */ /* 0x03afea0003c00000 */
.L_x_50:
[----:B----4-:R-:W-:Y:S02]  /*9780*/  IMAD.U32 R16, RZ, RZ, UR36 ;  /* 0x00000024ff107e24 */ /* 0x010fe4000f8e00ff */
[----:B--2---:R-:W-:-:S04]  /*9790*/  IMAD.U32 R3, RZ, RZ, UR39 ;  /* 0x00000027ff037e24 */ /* 0x004fc8000f8e00ff */
[----:B------:R-:W-:-:S05]  /*97a0*/  IMAD R16, R3, 0x4400, R16 ;  /* 0x0000440003107824 */ /* 0x000fca00078e0210 */
[----:B------:R-:W-:-:S13]  /*97b0*/  LOP3.LUT P0, RZ, R16, 0x1b0, RZ, 0xc0, !PT ;  /* 0x000001b010ff7812 */ /* 0x000fda000780c0ff */
[----:B------:R-:W-:Y:S05]  /*97c0*/  @!P0 BRA `(.L_x_51) ;  /* 0x0000000000408947 */ /* 0x000fea0003800000 */
[----:B------:R-:W-:Y:S01]  /*97d0*/  MOV R0, 0x0 ;  /* 0x0000000000007802 */ /* 0x000fe20000000f00 */
[----:B------:R-:W-:Y:S01]  /*97e0*/  ULDC.64 UR4, c[0x4][0x70] ;  /* 0x01001c0000047ab9 */ /* 0x000fe20000000a00 */
[----:B------:R-:W-:Y:S01]  /*97f0*/  ULDC.64 UR6, c[0x4][0x78] ;  /* 0x01001e0000067ab9 */ /* 0x000fe20000000a00 */
[----:B------:R-:W-:Y:S01]  /*9800*/  IMAD.U32 R4, RZ, RZ, UR4 ;  /* 0x00000004ff047e24 */ /* 0x000fe2000f8e00ff */
[----:B------:R2:W4:Y:S01]  /*9810*/  LDC.64 R2, c[0x4][R0] ;  /* 0x0100000000027b82 */ /* 0x0005220000000a00 */
        /* <DEDUP_REMOVED lines=11> */
.L_x_51:
[----:B-1----:R-:W2:Y:S04]  /*98d0*/  LDL.LU R40, [R1+0x1e4] ;  /* 0x0001e40001287983 */ /* 0x002ea80000300800 */
[----:B------:R-:W2:Y:S04]  /*98e0*/  LDL.LU R17, [R1+0x1e0] ;  /* 0x0001e00001117983 */ /* 0x000ea80000300800 */
[----:B------:R-:W4:Y:S04]  /*98f0*/  LDL.LU R42, [R1+0x1dc] ;  /* 0x0001dc00012a7983 */ /* 0x000f280000300800 */
[----:B------:R-:W4:Y:S04]  /*9900*/  LDL.LU R39, [R1+0x1d8] ;  /* 0x0001d80001277983 */ /* 0x000f280000300800 */
[----:B------:R-:W3:Y:S04]  /*9910*/  LDL.LU R43, [R1+0x1d4] ;  /* 0x0001d400012b7983 */ /* 0x000ee80000300800 */
        /* <DEDUP_REMOVED lines=58> */
[----:B------:R-:W3:Y:S01]  /*9cc0*/  LDL.LU R19, [R1+0x1f8] ;  /* 0x0001f80001137983 */ /* 0x000ee20000300800 */
[----:B------:R-:W1:Y:S02]  /*9cd0*/  S2R R6, SR_TID.X ;  /* 0x0000000000067919 */ /* 0x000e640000002100 */
[----:B-1----:R-:W-:-:S02]  /*9ce0*/  IMAD.SHL.U32 R0, R6, 0x10, RZ ;  /* 0x0000001006007824 */ /* 0x002fc400078e00ff */
[----:B------:R-:W-:-:S03]  /*9cf0*/  IMAD.SHL.U32 R2, R6, 0x20, RZ ;  /* 0x0000002006027824 */ /* 0x000fc600078e00ff */
[----:B------:R-:W-:Y:S02]  /*9d00*/  LOP3.LUT R5, R0, 0x600, RZ, 0xc0, !PT ;  /* 0x0000060000057812 */ /* 0x000fe400078ec0ff */
[----:B------:R-:W-:Y:S02]  /*9d10*/  LOP3.LUT R0, R6, 0x7f, RZ, 0xc0, !PT ;  /* 0x0000007f06007812 */ /* 0x000fe400078ec0ff */
[----:B------:R-:W-:Y:S02]  /*9d20*/  SHF.R.U32.HI R4, RZ, 0x1, R6 ;  /* 0x00000001ff047819 */ /* 0x000fe40000011606 */
[----:B------:R-:W-:Y:S01]  /*9d30*/  LOP3.LUT R3, R2, 0xc0, RZ, 0xc0, !PT ;  /* 0x000000c002037812 */ /* 0x000fe200078ec0ff */
[----:B------:R-:W-:Y:S01]  /*9d40*/  VIADD R18, R0, 0x1f ;  /* 0x0000001f00127836 */ /* 0x000fe20000000000 */
[----:B------:R-:W-:Y:S02]  /*9d50*/  LOP3.LUT R5, R5, 0x20, R2, 0xf8, !PT ;  /* 0x0000002005057812 */ /* 0x000fe400078ef802 */
[----:B------:R-:W-:Y:S01]  /*9d60*/  LOP3.LUT R3, R3, 0x8, R4, 0xf8, !PT ;  /* 0x0000000803037812 */ /* 0x000fe200078ef804 */
[----:B------:R-:W-:Y:S01]  /*9d70*/  IMAD.SHL.U32 R4, R6, 0x4, RZ ;  /* 0x0000000406047824 */ /* 0x000fe200078e00ff */
[----:B------:R-:W-:-:S02]  /*9d80*/  ISETP.GT.U32.AND P1, PT, R18, 0x3e, PT ;  /* 0x0000003e1200780c */ /* 0x000fc40003f24070 */
[----:B------:R-:W-:Y:S02]  /*9d90*/  LOP3.LUT R2, R5, 0x100, R2, 0xf8, !PT ;  /* 0x0000010005027812 */ /* 0x000fe400078ef802 */
[----:B------:R-:W-:Y:S02]  /*9da0*/  LOP3.LUT R3, R3, 0x18, R4, 0x78, !PT ;  /* 0x0000001803037812 */ /* 0x000fe400078e7804 */
[----:B--2---:R-:W-:Y:S01]  /*9db0*/  F2FP.F16.F32.PACK_AB R40, R40, R17 ;  /* 0x000000112828723e */ /* 0x004fe200000000ff */
[----:B------:R-:W-:Y:S01]  /*9dc0*/  IMAD.MOV.U32 R17, RZ, RZ, 0x10 ;  /* 0x00000010ff117424 */ /* 0x000fe200078e00ff */
[----:B------:R-:W-:Y:S02]  /*9dd0*/  LOP3.LUT R3, R2, R3, RZ, 0xfc, !PT ;  /* 0x0000000302037212 */ /* 0x000fe400078efcff */
[----:B------:R-:W-:Y:S02]  /*9de0*/  LOP3.LUT P0, RZ, R6, 0x4, RZ, 0xc0, !PT ;  /* 0x0000000406ff7812 */ /* 0x000fe4000780c0ff */
[----:B----4-:R-:W-:-:S02]  /*9df0*/  F2FP.F16.F32.PACK_AB R39, R42, R39 ;  /* 0x000000272a27723e */ /* 0x010fc400000000ff */
[----:B------:R-:W-:Y:S02]  /*9e00*/  SEL R17, R17, 0xfffffff0, !P0 ;  /* 0xfffffff011117807 */ /* 0x000fe40004000000 */
[----:B---3--:R-:W-:Y:S02]  /*9e10*/  F2FP.F16.F32.PACK_AB R38, R43, R38 ;  /* 0x000000262b26723e */ /* 0x008fe400000000ff */
[----:B------:R-:W-:Y:S01]  /*9e20*/  F2FP.F16.F32.PACK_AB R42, R22, R21 ;  /* 0x00000015162a723e */ /* 0x000fe200000000ff */
[----:B------:R-:W-:Y:S01]  /*9e30*/  IMAD R22, R3, 0x2, R16 ;  /* 0x0000000203167824 */ /* 0x000fe200078e0210 */
        /* <DEDUP_REMOVED lines=27> */
[----:B------:R-:W-:Y:S01]  /*9ff0*/  F2FP.F16.F32.PACK_AB R43, R20, R19 ;  /* 0x00000013142b723e */ /* 0x000fe200000000ff */
[----:B------:R-:W-:Y:S06]  /*a000*/  @P1 BRA `(.L_x_52) ;  /* 0x0000000000041947 */ /* 0x000fec0003800000 */
[----:B------:R-:W-:-:S04]  /*a010*/  DEPBAR.LE SB0, 0x1 ;  /* 0x000080400000791a */ /* 0x000fc80000000000 */
.L_x_52:
[----:B------:R-:W-:Y:S05]  /*a020*/  WARPSYNC.ALL ;  /* 0x0000000000007948 */ /* 0x000fea0003800000 */
[----:B------:R-:W-:Y:S01]  /*a030*/  BAR.SYNC.DEFER_BLOCKING 0x1, 0x80 ;  /* 0x0042000000007b1d */ /* 0x000fe20000010000 */
[----:B------:R-:W-:-:S05]  /*a040*/  IMAD R0, R17, 0x2, R22 ;  /* 0x0000000211007824 */ /* 0x000fca00078e0216 */
[----:B------:R-:W-:Y:S01]  /*a050*/  BSSY B0, `(.L_x_53) ;  /* 0x0000016000007945 */ /* 0x000fe20003800000 */
[----:B------:R1:W-:Y:S04]  /*a060*/  STSM.16.M88.4 [R22], R4 ;  /* 0x0000000416007844 */ /* 0x0003e80000000200 */
[----:B------:R1:W-:Y:S01]  /*a070*/  STSM.16.M88.4 [R0], R8 ;  /* 0x0000000800007844 */ /* 0x0003e20000000200 */
[----:B------:R-:W-:Y:S01]  /*a080*/  @!PT LDS RZ, [RZ] ;  /* 0x00000000fffff984 */ /* 0x000fe20000000800 */
[----:B------:R-:W-:Y:S01]  /*a090*/  @!PT LDS RZ, [RZ] ;  /* 0x00000000fffff984 */ /* 0x000fe20000000800 */
[----:B------:R-:W-:Y:S01]  /*a0a0*/  @!PT LDS RZ, [RZ] ;  /* 0x00000000fffff984 */ /* 0x000fe20000000800 */
[----:B------:R-:W-:Y:S01]  /*a0b0*/  @!PT LDS RZ, [RZ] ;  /* 0x00000000fffff984 */ /* 0x000fe20000000800 */
[----:B------:R2:W-:Y:S06]  /*a0c0*/  MEMBAR.ALL.CTA ;  /* 0x0000000000007992 */ /* 0x0005ec0000008000 */
[----:B--2---:R-:W2:Y:S02]  /*a0d0*/  FENCE.VIEW.ASYNC.S ;  /* 0x00000000000073c6 */ /* 0x004ea40000000000 */
[----:B--2---:R-:W-:Y:S06]  /*a0e0*/  BAR.SYNC.DEFER_BLOCKING 0x1, 0x80 ;  /* 0x0042000000007b1d */ /* 0x004fec0000010000 */
[----:B------:R-:W-:Y:S05]  /*a0f0*/  @P1 BRA `(.L_x_54) ;  /* 0x00000000002c1947 */ /* 0x000fea0003800000 */
[----:B------:R-:W-:Y:S01]  /*a100*/  S2UR UR12, SR_CTAID.Z ;  /* 0x00000000000c79c3 */ /* 0x000fe20000002700 */
[----:B------:R-:W-:Y:S01]  /*a110*/  ULDC.64 UR4, c[0x0][0x198] ;  /* 0x0000660000047ab9 */ /* 0x000fe20000000a00 */
[----:B------:R-:W-:Y:S01]  /*a120*/  R2UR UR8, R16 ;  /* 0x00000000100872ca */ /* 0x000fe200000e0000 */
[----:B------:R-:W-:Y:S02]  /*a130*/  UIADD3 UR4, UP0, UR4, 0x9f0, URZ ;  /* 0x000009f004047890 */ /* 0x000fe4000ff1e03f */
[----:B------:R-:W-:Y:S02]  /*a140*/  USHF.L.U32 UR10, UR38, 0x6, URZ ;  /* 0x00000006260a7899 */ /* 0x000fe4000800063f */
[----:B------:R-:W-:Y:S01]  /*a150*/  UIADD3.X UR5, URZ, UR5, URZ, UP0, !UPT ;  /* 0x000000053f057290 */ /* 0x000fe200087fe43f */
[----:B------:R-:W2:Y:S01]  /*a160*/  S2UR UR11, SR_CTAID.Y ;  /* 0x00000000000b79c3 */ /* 0x000ea20000002600 */
[----:B------:R-:W-:-:S07]  /*a170*/  UMOV UR9, URZ ;  /* 0x0000003f00097c82 */ /* 0x000fce0008000000 */
[----:B--2---:R2:W-:Y:S01]  /*a180*/  UTMASTG.4D [UR8], [UR4] ;  /* 0x00000008040073b5 */ /* 0x0045e20008018000 */
[----:B------:R0:W-:Y:S01]  /*a190*/  UTMACMDFLUSH ;  /* 0x00000000000079b7 */ /* 0x0001e20000000000 */
[----:B--2---:R-:W-:-:S04]  /*a1a0*/  DEPBAR.LE SB0, 0x1 ;  /* 0x000080400000791a */ /* 0x004fc80000000000 */
.L_x_54:
[----:B------:R-:W-:Y:S05]  /*a1b0*/  BSYNC B0 ;  /* 0x0000000000007941 */ /* 0x000fea0003800000 */
.L_x_53:
[----:B------:R-:W-:Y:S01]  /*a1c0*/  BAR.SYNC.DEFER_BLOCKING 0x1, 0x80 ;  /* 0x0042000000007b1d */ /* 0x000fe20000010000 */
[----:B------:R-:W-:-:S05]  /*a1d0*/  VIADD R2, R22, 0x1000 ;  /* 0x0000100016027836 */ /* 0x000fca0000000000 */
[----:B------:R-:W-:Y:S01]  /*a1e0*/  BSSY B0, `(.L_x_55) ;  /* 0x0000017000007945 */ /* 0x000fe20003800000 */
[----:B------:R2:W-:Y:S04]  /*a1f0*/  STSM.16.M88.4 [R22+0x1000], R12 ;  /* 0x0010000c16007844 */ /* 0x0005e80000000200 */
[----:B------:R2:W-:Y:S01]  /*a200*/  STSM.16.M88.4 [R0+0x1000], R24 ;  /* 0x0010001800007844 */ /* 0x0005e20000000200 */
[----:B------:R-:W-:Y:S01]  /*a210*/  @!PT LDS RZ, [RZ] ;  /* 0x00000000fffff984 */ /* 0x000fe20000000800 */
[----:B------:R-:W-:Y:S01]  /*a220*/  @!PT LDS RZ, [RZ] ;  /* 0x00000000fffff984 */ /* 0x000fe20000000800 */
[----:B------:R-:W-:Y:S01]  /*a230*/  @!PT LDS RZ, [RZ] ;  /* 0x00000000fffff984 */ /* 0x000fe20000000800 */
[----:B------:R-:W-:Y:S01]  /*a240*/  @!PT LDS RZ, [RZ] ;  /* 0x00000000fffff984 */ /* 0x000fe20000000800 */
[----:B------:R3:W-:Y:S06]  /*a250*/  MEMBAR.ALL.CTA ;  /* 0x0000000000007992 */ /* 0x0007ec0000008000 */
[----:B---3--:R-:W3:Y:S02]  /*a260*/  FENCE.VIEW.ASYNC.S ;  /* 0x00000000000073c6 */ /* 0x008ee40000000000 */
[----:B---3--:R-:W-:Y:S06]  /*a270*/  BAR.SYNC.DEFER_BLOCKING 0x1, 0x80 ;  /* 0x0042000000007b1d */ /* 0x008fec0000010000 */
[----:B------:R-:W-:Y:S05]  /*a280*/  @P1 BRA `(.L_x_56) ;  /* 0x0000000000301947 */ /* 0x000fea0003800000 */
[----:B------:R-:W-:Y:S01]  /*a290*/  S2UR UR12, SR_CTAID.Z ;  /* 0x00000000000c79c3 */ /* 0x000fe20000002700 */
[----:B------:R-:W-:Y:S01]  /*a2a0*/  R2UR UR8, R16 ;  /* 0x00000000100872ca */ /* 0x000fe200000e0000 */
[----:B------:R-:W-:Y:S01]  /*a2b0*/  ULDC.64 UR4, c[0x0][0x198] ;  /* 0x0000660000047ab9 */ /* 0x000fe20000000a00 */
[----:B------:R-:W-:Y:S02]  /*a2c0*/  USHF.L.U32 UR10, UR38, 0x6, URZ ;  /* 0x00000006260a7899 */ /* 0x000fe4000800063f */
[----:B------:R-:W-:Y:S01]  /*a2d0*/  UIADD3 UR4, UP0, UR4, 0x9f0, URZ ;  /* 0x000009f004047890 */ /* 0x000fe2000ff1e03f */
[----:B------:R-:W-:Y:S02]  /*a2e0*/  UMOV UR9, 0x20 ;  /* 0x0000002000097882 */ /* 0x000fe40000000000 */
[----:B------:R-:W3:Y:S01]  /*a2f0*/  S2UR UR11, SR_CTAID.Y ;  /* 0x00000000000b79c3 */ /* 0x000ee20000002600 */
[----:B------:R-:W-:-:S05]  /*a300*/  UIADD3.X UR5, URZ, UR5, URZ, UP0, !UPT ;  /* 0x000000053f057290 */ /* 0x000fca00087fe43f */
[----:B------:R-:W-:-:S09]  /*a310*/  UIADD3 UR8, UR8, 0x1000, URZ ;  /* 0x0000100008087890 */ /* 0x000fd2000fffe03f */
[----:B---3--:R3:W-:Y:S01]  /*a320*/  UTMASTG.4D [UR8], [UR4] ;  /* 0x00000008040073b5 */ /* 0x0087e20008018000 */
[----:B------:R0:W-:Y:S01]  /*a330*/  UTMACMDFLUSH ;  /* 0x00000000000079b7 */ /* 0x0001e20000000000 */
[----:B---3--:R-:W-:-:S04]  /*a340*/  DEPBAR.LE SB0, 0x1 ;  /* 0x000080400000791a */ /* 0x008fc80000000000 */
.L_x_56:
[----:B------:R-:W-:Y:S05]  /*a350*/  BSYNC B0 ;  /* 0x0000000000007941 */ /* 0x000fea0003800000 */
.L_x_55:
        /* <DEDUP_REMOVED lines=10> */
[----:B----4-:R-:W4:Y:S02]  /*a400*/  FENCE.VIEW.ASYNC.S ;  /* 0x00000000000073c6 */ /* 0x010f240000000000 */
[----:B----4-:R-:W-:Y:S06]  /*a410*/  BAR.SYNC.DEFER_BLOCKING 0x1, 0x80 ;  /* 0x0042000000007b1d */ /* 0x010fec0000010000 */
[----:B------:R-:W-:Y:S05]  /*a420*/  @P1 BRA `(.L_x_58) ;  /* 0x00000000002c1947 */ /* 0x000fea0003800000 */
[----:B------:R-:W-:Y:S01]  /*a430*/  S2UR UR12, SR_CTAID.Z ;  /* 0x00000000000c79c3 */ /* 0x000fe20000002700 */
[----:B------:R-:W-:Y:S01]  /*a440*/  ULDC.64 UR4, c[0x0][0x198] ;  /* 0x0000660000047ab9 */ /* 0x000fe20000000a00 */
[----:B------:R-:W-:Y:S01]  /*a450*/  R2UR UR8, R16 ;  /* 0x00000000100872ca */ /* 0x000fe200000e0000 */
[----:B------:R-:W-:Y:S02]  /*a460*/  UIADD3 UR4, UP0, UR4, 0x9f0, URZ ;  /* 0x000009f004047890 */ /* 0x000fe4000ff1e03f */
[----:B------:R-:W-:Y:S02]  /*a470*/  USHF.L.U32 UR10, UR38, 0x6, URZ ;  /* 0x00000006260a7899 */ /* 0x000fe4000800063f */
[----:B------:R-:W-:Y:S01]  /*a480*/  UIADD3.X UR5, URZ, UR5, URZ, UP0, !UPT ;  /* 0x000000053f057290 */ /* 0x000fe200087fe43f */
[----:B------:R-:W4:Y:S01]  /*a490*/  S2UR UR11, SR_CTAID.Y ;  /* 0x00000000000b79c3 */ /* 0x000f220000002600 */
[----:B------:R-:W-:-:S07]  /*a4a0*/  UMOV UR9, 0x40 ;  /* 0x0000004000097882 */ /* 0x000fce0000000000 */
[----:B----4-:R4:W-:Y:S01]  /*a4b0*/  UTMASTG.4D [UR8], [UR4] ;  /* 0x00000008040073b5 */ /* 0x0109e20008018000 */
[----:B------:R0:W-:Y:S01]  /*a4c0*/  UTMACMDFLUSH ;  /* 0x00000000000079b7 */ /* 0x0001e20000000000 */
[----:B----4-:R-:W-:-:S04]  /*a4d0*/  DEPBAR.LE SB0, 0x1 ;  /* 0x000080400000791a */ /* 0x010fc80000000000 */
.L_x_58:
[----:B------:R-:W-:Y:S05]  /*a4e0*/  BSYNC B0 ;  /* 0x0000000000007941 */ /* 0x000fea0003800000 */
.L_x_57:
[----:B------:R-:W-:Y:S01]  /*a4f0*/  BAR.SYNC.DEFER_BLOCKING 0x1, 0x80 ;  /* 0x0042000000007b1d */ /* 0x000fe20000010000 */
[----:B-123--:R-:W-:-:S04]  /*a500*/  MOV R0, RZ ;  /* 0x000000ff00007202 */ /* 0x00efc80000000f00 */
[----:B------:R-:W-:Y:S01]  /*a510*/  LOP3.LUT P0, RZ, R0, 0x1bf, RZ, 0xc0, !PT ;  /* 0x000001bf00ff7812 */ /* 0x000fe2000780c0ff */
[----:B------:R-:W-:Y:S01]  /*a520*/  BSSY B0, `(.L_x_59) ;  /* 0x0000016000007945 */ /* 0x000fe20003800000 */
[----:B------:R1:W-:Y:S04]  /*a530*/  STSM.16.M88.4 [R22+0x1000], R36 ;  /* 0x0010002416007844 */ /* 0x0003e80000000200 */
        /* <DEDUP_REMOVED lines=10> */
[----:B------:R-:W-:Y:S01]  /*a5e0*/  R2UR UR8, R16 ;  /* 0x00000000100872ca */ /* 0x000fe200000e0000 */
[----:B------:R-:W-:Y:S01]  /*a5f0*/  ULDC.64 UR4, c[0x0][0x198] ;  /* 0x0000660000047ab9 */ /* 0x000fe20000000a00 */
[----:B------:R-:W-:Y:S02]  /*a600*/  USHF.L.U32 UR10, UR38, 0x6, URZ ;  /* 0x00000006260a7899 */ /* 0x000fe4000800063f */
[----:B------:R-:W-:Y:S01]  /*a610*/  UIADD3 UR4, UP0, UR4, 0x9f0, URZ ;  /* 0x000009f004047890 */ /* 0x000fe2000ff1e03f */
[----:B------:R-:W-:Y:S02]  /*a620*/  UMOV UR9, 0x60 ;  /* 0x0000006000097882 */ /* 0x000fe40000000000 */
[----:B------:R-:W2:Y:S01]  /*a630*/  S2UR UR11, SR_CTAID.Y ;  /* 0x00000000000b79c3 */ /* 0x000ea20000002600 */
[----:B------:R-:W-:-:S05]  /*a640*/  UIADD3.X UR5, URZ, UR5, URZ, UP0, !UPT ;  /* 0x000000053f057290 */ /* 0x000fca00087fe43f */
[----:B------:R-:W-:-:S09]  /*a650*/  UIADD3 UR8, UR8, 0x1000, URZ ;  /* 0x0000100008087890 */ /* 0x000fd2000fffe03f */
[----:B--2---:R2:W-:Y:S02]  /*a660*/  UTMASTG.4D [UR8], [UR4] ;  /* 0x00000008040073b5 */ /* 0x0045e40008018000 */
[----:B--2---:R0:W-:Y:S02]  /*a670*/  UTMACMDFLUSH ;  /* 0x00000000000079b7 */ /* 0x0041e40000000000 */
.L_x_60:
[----:B------:R-:W-:Y:S05]  /*a680*/  BSYNC B0 ;  /* 0x0000000000007941 */ /* 0x000fea0003800000 */
.L_x_59:
[----:B------:R-:W-:Y:S05]  /*a690*/  @!P0 BRA `(.L_x_61) ;  /* 0x0000000000408947 */ /* 0x000fea0003800000 */
[----:B------:R-:W-:Y:S01]  /*a6a0*/  MOV R0, 0x0 ;  /* 0x0000000000007802 */ /* 0x000fe20000000f00 */
[----:B------:R-:W-:Y:S01]  /*a6b0*/  ULDC.64 UR4, c[0x4][0x70] ;  /* 0x01001c0000047ab9 */ /* 0x000fe20000000a00 */
[----:B------:R-:W-:Y:S01]  /*a6c0*/  ULDC.64 UR6, c[0x4][0x8] ;  /* 0x0100020000067ab9 */ /* 0x000fe20000000a00 */
[----:B------:R-:W-:Y:S01]  /*a6d0*/  IMAD.U32 R4, RZ, RZ, UR4 ;  /* 0x00000004ff047e24 */ /* 0x000fe2000f8e00ff */
[----:B-1----:R1:W2:Y:S01]  /*a6e0*/  LDC.64 R2, c[0x4][R0] ;  /* 0x0100000000027b82 */ /* 0x0022a20000000a00 */
        /* <DEDUP_REMOVED lines=8> */
[----:B-1----:R-:W-:-:S07]  /*a770*/  IMAD.MOV.U32 R13, RZ, RZ, RZ ;  /* 0x000000ffff0d7224 */ /* 0x002fce00078e00ff */
[----:B------:R-:W-:-:S07]  /*a780*/  LEPC R20, `(.L_x_61) ;  /* 0x000000001014794e */ /* 0x000fce0000000000 */
[----:B--2--5:R-:W-:Y:S05]  /*a790*/  CALL.ABS.NOINC R2 ;  /* 0x0000000002007343 */ /* 0x024fea0003c00000 */
.L_x_61:
[----:B------:R-:W-:-:S05]  /*a7a0*/  VIADD R0, R16, 0x2200 ;  /* 0x0000220010007836 */ /* 0x000fca0000000000 */
[----:B------:R-:W-:-:S13]  /*a7b0*/  LOP3.LUT P0, RZ, R0, 0x1b0, RZ, 0xc0, !PT ;  /* 0x000001b000ff7812 */ /* 0x000fda000780c0ff */
        /* <DEDUP_REMOVED lines=17> */
.L_x_62:
[----:B------:R-:W-:Y:S01]  /*a8d0*/  ISETP.GT.U32.AND P6, PT, R18, 0x3e, PT ;  /* 0x0000003e1200780c */ /* 0x000fe20003fc4070 */
[C---:B------:R-:W-:Y:S01]  /*a8e0*/  VIADD R0, R22.reuse, 0x2200 ;  /* 0x0000220016007836 */ /* 0x040fe20000000000 */
[----:B-----5:R-:W-:Y:S01]  /*a8f0*/  F2FP.F16.F32.PACK_AB R152, R153, R152 ;  /* 0x000000989998723e */ /* 0x020fe200000000ff */
[----:B-1----:R-:W-:Y:S01]  /*a900*/  VIADD R2, R22, 0x3200 ;  /* 0x0000320016027836 */ /* 0x002fe20000000000 */
[----:B------:R-:W-:Y:S01]  /*a910*/  F2FP.F16.F32.PACK_AB R160, R161, R160 ;  /* 0x000000a0a1a0723e */ /* 0x000fe200000000ff */
[----:B------:R-:W-:Y:S01]  /*a920*/  IMAD R0, R17, 0x2, R0 ;  /* 0x0000000211007824 */ /* 0x000fe200078e0200 */
[----:B------:R-:W-:Y:S01]  /*a930*/  F2FP.F16.F32.PACK_AB R168, R169, R168 ;  /* 0x000000a8a9a8723e */ /* 0x000fe200000000ff */
[----:B------:R-:W-:Y:S01]  /*a940*/  IMAD R2, R17, 0x2, R2 ;  /* 0x0000000211027824 */ /* 0x000fe200078e0202 */
[----:B------:R-:W-:Y:S01]  /*a950*/  F2FP.F16.F32.PACK_AB R176, R177, R176 ;  /* 0x000000b0b1b0723e */ /* 0x000fe200000000ff */
[----:B------:R-:W-:Y:S01]  /*a960*/  IMAD R17, R17, 0x2, R22 ;  /* 0x0000000211117824 */ /* 0x000fe200078e0216 */
        /* <DEDUP_REMOVED lines=29> */
[----:B------:R-:W-:-:S04]  /*ab40*/  DEPBAR.LE SB0, 0x1 ;  /* 0x000080400000791a */ /* 0x000fc80000000000 */
.L_x_63:
[----:B------:R-:W-:Y:S05]  /*ab50*/  WARPSYNC.ALL ;  /* 0x0000000000007948 */ /* 0x000fea0003800000 */
[----:B------:R-:W-:Y:S06]  /*ab60*/  BAR.SYNC.DEFER_BLOCKING 0x1, 0x80 ;  /* 0x0042000000007b1d */ /* 0x000fec0000010000 */
        /* <DEDUP_REMOVED lines=16> */
[----:B------:R-:W-:Y:S02]  /*ac70*/  UMOV UR9, URZ ;  /* 0x0000003f00097c82 */ /* 0x000fe40008000000 */
[----:B------:R-:W2:Y:S01]  /*ac80*/  S2UR UR11, SR_CTAID.Y ;  /* 0x00000000000b79c3 */ /* 0x000ea20000002600 */
[----:B------:R-:W-:-:S05]  /*ac90*/  UIADD3.X UR5, URZ, UR5, URZ, UP0, !UPT ;  /* 0x000000053f057290 */ /* 0x000fca00087fe43f */
[----:B------:R-:W-:-:S09]  /*aca0*/  UIADD3 UR8, UR8, 0x2200, URZ ;  /* 0x0000220008087890 */ /* 0x000fd2000fffe03f */
[----:B--2---:R2:W-:Y:S01]  /*acb0*/  UTMASTG.4D [UR8], [UR4] ;  /* 0x00000008040073b5 */ /* 0x0045e20008018000 */
[----:B------:R0:W-:Y:S01]  /*acc0*/  UTMACMDFLUSH ;  /* 0x00000000000079b7 */ /* 0x0001e20000000000 */
[----:B--2---:R-:W-:-:S04]  /*acd0*/  DEPBAR.LE SB0, 0x1 ;  /* 0x000080400000791a */ /* 0x004fc80000000000 */
.L_x_65:
[----:B------:R-:W-:Y:S05]  /*ace0*/  BSYNC B0 ;  /* 0x0000000000007941 */ /* 0x000fea0003800000 */
.L_x_64:
        /* <DEDUP_REMOVED lines=24> */
.L_x_67:
[----:B------:R-:W-:Y:S05]  /*ae70*/  BSYNC B0 ;  /* 0x0000000000007941 */ /* 0x000fea0003800000 */
.L_x_66:
[----:B------:R-:W-:Y:S06]  /*ae80*/  BAR.SYNC.DEFER_BLOCKING 0x1, 0x80 ;  /* 0x0042000000007b1d */ /* 0x000fec0000010000 */
        /* <DEDUP_REMOVED lines=12> */
[----:B------:R-:W-:Y:S01]  /*af50*/  R2UR UR8, R16 ;  /* 0x00000000100872ca */ /* 0x000fe200000e0000 */
[----:B------:R-:W-:Y:S01]  /*af60*/  ULDC.64 UR4, c[0x0][0x198] ;  /* 0x0000660000047ab9 */ /* 0x000fe20000000a00 */
[----:B------:R-:W-:Y:S02]  /*af70*/  USHF.L.U32 UR10, UR38, 0x6, URZ ;  /* 0x00000006260a7899 */ /* 0x000fe4000800063f */
[----:B------:R-:W-:Y:S01]  /*af80*/  UIADD3 UR4, UP0, UR4, 0xcf0, URZ ;  /* 0x00000cf004047890 */ /* 0x000fe2000ff1e03f */
[----:B------:R-:W-:Y:S02]  /*af90*/  UMOV UR9, 0x40 ;  /* 0x0000004000097882 */ /* 0x000fe40000000000 */
[----:B------:R-:W4:Y:S01]  /*afa0*/  S2UR UR11, SR_CTAID.Y ;  /* 0x00000000000b79c3 */ /* 0x000f220000002600 */
[----:B------:R-:W-:-:S05]  /*afb0*/  UIADD3.X UR5, URZ, UR5, URZ, UP0, !UPT ;  /* 0x000000053f057290 */ /* 0x000fca00087fe43f */
[----:B------:R-:W-:-:S09]  /*afc0*/  UIADD3 UR8, UR8, 0x2200, URZ ;  /* 0x0000220008087890 */ /* 0x000fd2000fffe03f */
[----:B----4-:R4:W-:Y:S01]  /*afd0*/  UTMASTG.4D [UR8], [UR4] ;  /* 0x00000008040073b5 */ /* 0x0109e20008018000 */
[----:B------:R0:W-:Y:S01]  /*afe0*/  UTMACMDFLUSH ;  /* 0x00000000000079b7 */ /* 0x0001e20000000000 */
[----:B----4-:R-:W-:-:S04]  /*aff0*/  DEPBAR.LE SB0, 0x1 ;  /* 0x000080400000791a */ /* 0x010fc80000000000 */
.L_x_69:
[----:B------:R-:W-:Y:S05]  /*b000*/  BSYNC B0 ;  /* 0x0000000000007941 */ /* 0x000fea0003800000 */
.L_x_68:
        /* <DEDUP_REMOVED lines=9> */
[----:B-----5:R-:W5:Y:S02]  /*b0a0*/  FENCE.VIEW.ASYNC.S ;  /* 0x00000000000073c6 */ /* 0x020f640000000000 */
[----:B-----5:R-:W-:Y:S06]  /*b0b0*/  BAR.SYNC.DEFER_BLOCKING 0x1, 0x80 ;  /* 0x0042000000007b1d */ /* 0x020fec0000010000 */
[----:B------:R-:W-:Y:S05]  /*b0c0*/  @P6 BRA `(.L_x_71) ;  /* 0x00000000002c6947 */ /* 0x000fea0003800000 */
[----:B------:R-:W-:Y:S01]  /*b0d0*/  S2UR UR12, SR_CTAID.Z ;  /* 0x00000000000c79c3 */ /* 0x000fe20000002700 */
[----:B------:R-:W-:Y:S01]  /*b0e0*/  R2UR UR8, R16 ;  /* 0x00000000100872ca */ /* 0x000fe200000e0000 */
[----:B------:R-:W-:Y:S01]  /*b0f0*/  ULDC.64 UR4, c[0x0][0x198] ;  /* 0x0000660000047ab9 */ /* 0x000fe20000000a00 */
[----:B------:R-:W-:Y:S02]  /*b100*/  USHF.L.U32 UR10, UR38, 0x6, URZ ;  /* 0x00000006260a7899 */ /* 0x000fe4000800063f */
[----:B------:R-:W-:Y:S01]  /*b110*/  UIADD3 UR4, UP0, UR4, 0xcf0, URZ ;  /* 0x00000cf004047890 */ /* 0x000fe2000ff1e03f */
[----:B------:R-:W-:Y:S02]  /*b120*/  UMOV UR9, 0x60 ;  /* 0x0000006000097882 */ /* 0x000fe40000000000 */
[----:B------:R-:W5:Y:S01]  /*b130*/  S2UR UR11, SR_CTAID.Y ;  /* 0x00000000000b79c3 */ /* 0x000f620000002600 */
[----:B------:R-:W-:-:S05]  /*b140*/  UIADD3.X UR5, URZ, UR5, URZ, UP0, !UPT ;  /* 0x000000053f057290 */ /* 0x000fca00087fe43f */
[----:B------:R-:W-:-:S09]  /*b150*/  UIADD3 UR8, UR8, 0x3200, URZ ;  /* 0x0000320008087890 */ /* 0x000fd2000fffe03f */
[----:B-----5:R1:W-:Y:S02]  /*b160*/  UTMASTG.4D [UR8], [UR4] ;  /* 0x00000008040073b5 */ /* 0x0203e40008018000 */
[----:B-1----:R0:W-:Y:S02]  /*b170*/  UTMACMDFLUSH ;  /* 0x00000000000079b7 */ /* 0x0021e40000000000 */
.L_x_71:
[----:B------:R-:W-:Y:S05]  /*b180*/  BSYNC B0 ;  /* 0x0000000000007941 */ /* 0x000fea0003800000 */
.L_x_70:
[----:B------:R-:W-:Y:S01]  /*b190*/  ULOP3.LUT UR39, UR39, 0x1, URZ, 0xc, !UPT ;  /* 0x0000000127277892 */ /* 0x000fe2000f8e0c3f */
[----:B------:R-:W-:-:S04]  /*b1a0*/  DEPBAR.LE SB0, 0x0 ;  /* 0x000080000000791a */ /* 0x000fc80000000000 */
[----:B------:R-:W-:Y:S01]  /*b1b0*/  ULEA UR37, UR37, UR39, 0x1 ;  /* 0x0000002725257291 */ /* 0x000fe2000f8e083f */
[----:B------:R-:W-:-:S04]  /*b1c0*/  DEPBAR.LE SB0, 0x0 ;  /* 0x000080000000791a */ /* 0x000fc80000000000 */
[----:B------:R-:W-:-:S09]  /*b1d0*/  ULEA UR37, UR37, UR36, 0x3 ;  /* 0x0000002425257291 */ /* 0x000fd2000f8e183f */
[----:B------:R-:W-:Y:S01]  /*b1e0*/  SYNCS.ARRIVE.TRANS64.A1T0 RZ, [UR37+0x588a0], RZ ;  /* 0x0588a0ffffff79a7 */ /* 0x000fe20008100025 */
[----:B------:R-:W-:Y:S05]  /*b1f0*/  EXIT ;  /* 0x000000000000794d */ /* 0x000fea0003800000 */
.L_x_6:
[----:B------:R-:W-:-:S08]  /*b200*/  NOP ;  /* 0x0000000000007918 */ /* 0x000fd00000000000 */
[----:B------:R-:W1:-:S00]  /*b210*/  USETMAXREG.DEALLOC.CTAPOOL 0x18 ;  /* 0x00000018000079c8 */ /* 0x000e4000080e0500 */
[----:B------:R-:W-:-:S13]  /*b220*/  PLOP3.LUT P0, PT, PT, PT, UP0, 0x80, 0x0 ;  /* 0x000000000000781c */ /* 0x000fda0003f0f008 */
[----:B-1----:R-:W-:Y:S05]  /*b230*/  @!P0 BRA `(.L_x_72) ;  /* 0x0000002000708947 */ /* 0x002fea0003800000 */
[----:B------:R-:W-:-:S13]  /*b240*/  ISETP.NE.AND P0, PT, RZ, UR5, PT ;  /* 0x00000005ff007c0c */ /* 0x000fda000bf05270 */
[----:B------:R-:W-:Y:S05]  /*b250*/  @P0 EXIT ;  /* 0x000000000000094d */ /* 0x000fea0003800000 */
[----:B------:R-:W1:Y:S01]  /*b260*/  LDC R0, c[0x0][0x288] ;  /* 0x0000a200ff007b82 */ /* 0x000e620000000800 */
[----:B------:R-:W-:Y:S01]  /*b270*/  ELECT P0, URZ, PT ;  /* 0x00000000003f782f */ /* 0x000fe20003800000 */
[----:B------:R-:W-:-:S06]  /*b280*/  UMOV UR13, URZ ;  /* 0x0000003f000d7c82 */ /* 0x000fcc0008000000 */
[----:B------:R-:W2:Y:S01]  /*b290*/  S2UR UR5, SR_CgaCtaId ;  /* 0x00000000000579c3 */ /* 0x000ea20000008800 */
[----:B-1----:R-:W-:-:S13]  /*b2a0*/  ISETP.GE.AND P1, PT, R0, 0x1, PT ;  /* 0x000000010000780c */ /* 0x002fda0003f26270 */
[----:B--2---:R-:W-:Y:S05]  /*b2b0*/  @!P1 BRA `(.L_x_73) ;  /* 0x0000002000109947 */ /* 0x004fea0003800000 */
[----:B------:R-:W-:Y:S01]  /*b2c0*/  VIADD R0, R0, 0x7f ;  /* 0x0000007f00007836 */ /* 0x000fe20000000000 */
[----:B------:R-:W-:Y:S01]  /*b2d0*/  UMOV UR5, URZ ;  /* 0x0000003f00057c82 */ /* 0x000fe20008000000 */
[----:B------:R-:W-:Y:S01]  /*b2e0*/  UMOV UR4, 0x78 ;  /* 0x0000007800047882 */ /* 0x000fe20000000000 */
[----:B------:R-:W-:Y:S01]  /*b2f0*/  IMAD.MOV.U32 R5, RZ, RZ, 0x1 ;  /* 0x00000001ff057424 */ /* 0x000fe200078e00ff */
[----:B------:R-:W-:Y:S01]  /*b300*/  ULOP3.LUT UR7, UR14, 0x1, URZ, 0xfc, !UPT ;  /* 0x000000010e077892 */ /* 0x000fe2000f8efc3f */
[----:B------:R-:W-:Y:S01]  /*b310*/  SHF.R.S32.HI R3, RZ, 0x1f, R0 ;  /* 0x0000001fff037819 */ /* 0x000fe20000011400 */
[----:B------:R-:W-:Y:S01]  /*b320*/  IMAD.U32 R4, RZ, RZ, UR5 ;  /* 0x00000005ff047e24 */ /* 0x000fe2000f8e00ff */
[----:B------:R-:W-:Y:S01]  /*b330*/  ULDC.64 UR22, c[0x0][0x198] ;  /* 0x0000660000167ab9 */ /* 0x000fe20000000a00 */
[----:B------:R-:W-:Y:S01]  /*b340*/  UMOV UR13, URZ ;  /* 0x0000003f000d7c82 */ /* 0x000fe20008000000 */
[----:B------:R-:W-:Y:S01]  /*b350*/  LEA.HI R3, R3, R0, RZ, 0x7 ;  /* 0x0000000003037211 */ /* 0x000fe200078f38ff */
[----:B------:R-:W-:Y:S01]  /*b360*/  IMAD.MOV.U32 R0, RZ, RZ, RZ ;  /* 0x000000ffff007224 */ /* 0x000fe200078e00ff */
[----:B------:R-:W-:-:S02]  /*b370*/  UMOV UR6, URZ ;  /* 0x0000003f00067c82 */ /* 0x000fc40008000000 */
[----:B------:R-:W-:Y:S01]  /*b380*/  LEA.HI.SX32 R2, R3, 0x1, 0x19 ;  /* 0x0000000103027811 */ /* 0x000fe200078fcaff */
[----:B------:R-:W-:-:S07]  /*b390*/  IMAD.U32 R3, RZ, RZ, UR4 ;  /* 0x00000004ff037e24 */ /* 0x000fce000f8e00ff */
.L_x_82:
[----:B------:R-:W-:-:S06]  /*b3a0*/  UISETP.NE.AND UP0, UPT, UR7, 0x3, UPT ;  /* 0x000000030700788c */ /* 0x000fcc000bf05270 */
[----:B------:R-:W-:-:S13]  /*b3b0*/  PLOP3.LUT P3, PT, PT, PT, UP0, 0x80, 0x0 ;  /* 0x000000000000781c */ /* 0x000fda0003f6f008 */
[----:B------:R-:W-:Y:S05]  /*b3c0*/  @!P3 BRA `(.L_x_74) ;  /* 0x000000000004b947 */ /* 0x000fea0003800000 */
[----:B------:R-:W-:Y:S01]  /*b3d0*/  BPT.TRAP 0x1 ;  /* 0x000000040000795c */ /* 0x000fe20000300000 */
.L_x_74:
[----:B------:R-:W1:Y:S01]  /*b3e0*/  S2UR UR5, SR_CgaCtaId ;  /* 0x00000000000579c3 */ /* 0x000e620000008800 */
[----:B------:R-:W-:Y:S01]  /*b3f0*/  UMOV UR4, 0x400 ;  /* 0x0000040000047882 */ /* 0x000fe20000000000 */
[----:B------:R-:W-:Y:S02]  /*b400*/  SHF.L.U32 R6, R0, 0x1f, RZ ;  /* 0x0000001f00067819 */ /* 0x000fe400000006ff */
[----:B------:R-:W-:Y:S01]  /*b410*/  LOP3.LUT P2, RZ, R5, 0xff, RZ, 0xc0, !PT ;  /* 0x000000ff05ff7812 */ /* 0x000fe2000784c0ff */
[----:B-1----:R-:W-:-:S04]  /*b420*/  ULEA UR4, UR5, UR4, 0x18 ;  /* 0x0000000405047291 */ /* 0x002fc8000f8ec03f */
[----:B------:R-:W-:-:S09]  /*b430*/  ULEA UR8, UR6, UR4, 0x3 ;  /* 0x0000000406087291 */ /* 0x000fd2000f8e183f */
[----:B------:R-:W1:Y:S02]  /*b440*/  SYNCS.PHASECHK.TRANS64.TRYWAIT P1, [UR8+0x58880], R6 ;  /* 0x05888006ff0075a7 */ /* 0x000e640008020148 */
[----:B-1----:R-:W-:Y:S05]  /*b450*/  @!P1 BRA `(.L_x_75) ;  /* 0x0000004000249947 */ /* 0x002fea0003800000 */
.L_x_143:
[----:B------:R-:W-:Y:S04]  /*b460*/  BSSY B0, `(.L_x_76) ;  /* 0x0000003000007945 */ /* 0x000fe80003800000 */
[----:B------:R-:W-:Y:S05]  /*b470*/  @!P0 BRA `(.L_x_77) ;  /* 0x0000000000048947 */ /* 0x000fea0003800000 */
[----:B------:R-:W-:-:S04]  /*b480*/  DEPBAR.LE SB0, 0x1 ;  /* 0x000080400000791a */ /* 0x000fc80000000000 */
.L_x_77:
[----:B------:R-:W-:Y:S05]  /*b490*/  BSYNC B0 ;  /* 0x0000000000007941 */ /* 0x000fea0003800000 */
.L_x_76:
[----:B------:R-:W-:Y:S05]  /*b4a0*/  @P2 BRA `(.L_x_78) ;  /* 0x0000000000242947 */ /* 0x000fea0003800000 */
[----:B------:R-:W-:Y:S05]  /*b4b0*/  @!P3 BRA `(.L_x_79) ;  /* 0x000000000004b947 */ /* 0x000fea0003800000 */
[----:B------:R-:W-:Y:S01]  /*b4c0*/  BPT.TRAP 0x1 ;  /* 0x000000040000795c */ /* 0x000fe20000300000 */
.L_x_79:
[----:B------:R-:W-:Y:S02]  /*b4d0*/  ULEA UR8, UR13, UR4, 0x3 ;  /* 0x000000040d087291 */ /* 0x000fe4000f8e183f */
[----:B------:R-:W-:Y:S02]  /*b4e0*/  UIADD3 UR13, UR13, 0x1, URZ ;  /* 0x000000010d0d7890 */ /* 0x000fe4000fffe03f */
[----:B------:R-:W-:Y:S02]  /*b4f0*/  UIADD3 UR8, UR8, 0x58890, URZ ;  /* 0x0005889008087890 */ /* 0x000fe4000fffe03f */
[----:B------:R-:W-:Y:S02]  /*b500*/  UISETP.NE.AND UP0, UPT, UR13, 0x2, UPT ;  /* 0x000000020d00788c */ /* 0x000fe4000bf05270 */
[----:B------:R-:W-:Y:S02]  /*b510*/  UPRMT UR8, UR5, 0x654, UR8 ;  /* 0x0000065405087896 */ /* 0x000fe40008000008 */
[----:B------:R-:W-:-:S07]  /*b520*/  USEL UR13, UR13, URZ, UP0 ;  /* 0x0000003f0d0d7287 */ /* 0x000fce0008000000 */
[----:B------:R-:W-:Y:S05]  /*b530*/  SYNCS.ARRIVE.TRANS64.RED.A1T0 RZ, [UR8], RZ ;  /* 0x000000ffffff79a7 */ /* 0x000fea0008100408 */
.L_x_78:
[----:B------:R-:W-:Y:S04]  /*b540*/  BSSY B0, `(.L_x_80) ;  /* 0x00001cc000007945 */ /* 0x000fe80003800000 */
[----:B------:R-:W-:Y:S05]  /*b550*/  @!P0 BRA `(.L_x_81) ;  /* 0x0000001c00288947 */ /* 0x000fea0003800000 */
[C---:B------:R-:W-:Y:S01]  /*b560*/  R2UR UR11, R4.reuse ;  /* 0x00000000040b72ca */ /* 0x040fe200000e0000 */
[----:B------:R-:W2:Y:S01]  /*b570*/  S2UR UR10, SR_CTAID.Y ;  /* 0x00000000000a79c3 */ /* 0x000ea20000002600 */
[----:B------:R3:W-:Y:S01]  /*b580*/  STL [R1+0x214], R0 ;  /* 0x0002140001007387 */ /* 0x0007e20000100800 */
[----:B------:R-:W-:Y:S01]  /*b590*/  ULEA UR15, UR6, UR4, 0x10 ;  /* 0x00000004060f7291 */ /* 0x000fe2000f8e803f */
[----:B-1----:R-:W-:Y:S01]  /*b5a0*/  MOV R5, UR5 ;  /* 0x0000000500057c02 */ /* 0x002fe20008000f00 */
[----:B------:R-:W-:Y:S01]  /*b5b0*/  UIADD3 UR30, UP0, UR22, 0x6f0, URZ ;  /* 0x000006f0161e7890 */ /* 0x000fe2000ff1e03f */
[----:B------:R-:W-:Y:S01]  /*b5c0*/  R2UR UR9, R3 ;  /* 0x00000000030972ca */ /* 0x000fe200000e0000 */
[----:B------:R-:W-:Y:S01]  /*b5d0*/  UIADD3 UR40, UR15, 0x38000, URZ ;  /* 0x000380000f287890 */ /* 0x000fe2000fffe03f */
[----:B------:R-:W-:Y:S01]  /*b5e0*/  MOV R6, UR7 ;  /* 0x0000000700067c02 */ /* 0x000fe20008000f00 */
[----:B------:R-:W1:Y:S01]  /*b5f0*/  S2UR UR8, SR_CTAID.Z ;  /* 0x00000000000879c3 */ /* 0x000e620000002700 */
[----:B------:R-:W-:Y:S01]  /*b600*/  UIADD3.X UR31, URZ, UR23, URZ, UP0, !UPT ;  /* 0x000000173f1f7290 */ /* 0x000fe200087fe43f */
[----:B------:R-:W-:Y:S01]  /*b610*/  MOV R7, UR13 ;  /* 0x0000000d00077c02 */ /* 0x000fe20008000f00 */
[----:B------:R-:W-:Y:S01]  /*b620*/  UMOV UR41, URZ ;  /* 0x0000003f00297c82 */ /* 0x000fe20008000000 */
[----:B---3--:R-:W-:Y:S01]  /*b630*/  MOV R0, UR14 ;  /* 0x0000000e00007c02 */ /* 0x008fe20008000f00 */
[----:B------:R-:W-:Y:S01]  /*b640*/  UIADD3 UR42, UR11, 0x50, URZ ;  /* 0x000000500b2a7890 */ /* 0x000fe2000fffe03f */
[----:B------:R-:W-:Y:S01]  /*b650*/  STL [R1+0x218], R2 ;  /* 0x0002180201007387 */ /* 0x000fe20000100800 */
[----:B------:R-:W-:Y:S01]  /*b660*/  UIADD3 UR5, UR11, 0x10, URZ ;  /* 0x000000100b057890 */ /* 0x000fe2000fffe03f */
[----:B------:R-:W-:Y:S01]  /*b670*/  S2UR UR21, SR_CTAID.Z ;  /* 0x00000000001579c3 */ /* 0x000fe20000002700 */
[----:B------:R-:W-:Y:S01]  /*b680*/  UIADD3 UR50, UR11, 0x38, URZ ;  /* 0x000000380b327890 */ /* 0x000fe2000fffe03f */
[----:B------:R3:W-:Y:S01]  /*b690*/  STL [R1+0x110], R0 ;  /* 0x0001100001007387 */ /* 0x0007e20000100800 */
[----:B------:R-:W-:Y:S01]  /*b6a0*/  MOV R15, UR42 ;  /* 0x0000002a000f7c02 */ /* 0x000fe20008000f00 */
[----:B------:R-:W-:Y:S01]  /*b6b0*/  UIADD3 UR7, UR11, 0x20, URZ ;  /* 0x000000200b077890 */ /* 0x000fe2000fffe03f */
[----:B------:R-:W-:Y:S01]  /*b6c0*/  R2UR UR42, R4 ;  /* 0x00000000042a72ca */ /* 0x000fe200000e0000 */
[----:B------:R-:W-:Y:S01]  /*b6d0*/  IMAD.U32 R8, RZ, RZ, UR5 ;  /* 0x00000005ff087e24 */ /* 0x000fe2000f8e00ff */
[----:B------:R-:W-:Y:S01]  /*b6e0*/  UIADD3 UR5, UR11, 0x28, URZ ;  /* 0x000000280b057890 */ /* 0x000fe2000fffe03f */
[----:B------:R-:W-:Y:S01]  /*b6f0*/  MOV R17, UR50 ;  /* 0x0000003200117c02 */ /* 0x000fe20008000f00 */
[----:B--2---:R-:W-:Y:S01]  /*b700*/  UMOV UR43, UR10 ;  /* 0x0000000a002b7c82 */ /* 0x004fe20008000000 */
[----:B------:R-:W-:Y:S01]  /*b710*/  IMAD.U32 R9, RZ, RZ, UR7 ;  /* 0x00000007ff097e24 */ /* 0x000fe2000f8e00ff */
[----:B------:R-:W-:Y:S01]  /*b720*/  MOV R14, UR43 ;  /* 0x0000002b000e7c02 */ /* 0x000fe20008000f00 */
[----:B------:R-:W-:Y:S01]  /*b730*/  UIADD3 UR34, UR11, 0x8, URZ ;  /* 0x000000080b227890 */ /* 0x000fe2000fffe03f */
[----:B---3--:R-:W-:Y:S01]  /*b740*/  MOV R0, UR4 ;  /* 0x0000000400007c02 */ /* 0x008fe20008000f00 */
[----:B------:R-:W-:Y:S01]  /*b750*/  UIADD3 UR4, UR11, 0x18, URZ ;  /* 0x000000180b047890 */ /* 0x000fe2000fffe03f */
[----:B------:R-:W2:Y:S01]  /*b760*/  S2UR UR43, SR_CTAID.Y ;  /* 0x00000000002b79c3 */ /* 0x000ea20000002600 */
[----:B-1----:R-:W-:Y:S01]  /*b770*/  UMOV UR44, UR8 ;  /* 0x00000008002c7c82 */ /* 0x002fe20008000000 */
[----:B------:R-:W-:Y:S01]  /*b780*/  IMAD.U32 R10, RZ, RZ, UR5 ;  /* 0x00000005ff0a7e24 */ /* 0x000fe2000f8e00ff */
[----:B------:R-:W-:Y:S01]  /*b790*/  MOV R13, UR44 ;  /* 0x0000002c000d7c02 */ /* 0x000fe20008000f00 */
[----:B------:R-:W-:Y:S01]  /*b7a0*/  UIADD3 UR5, UR11, 0x40, URZ ;  /* 0x000000400b057890 */ /* 0x000fe2000fffe03f */
[----:B------:R-:W-:Y:S01]  /*b7b0*/  IMAD.U32 R20, RZ, RZ, UR4 ;  /* 0x00000004ff147e24 */ /* 0x000fe2000f8e00ff */
[----:B------:R-:W-:Y:S01]  /*b7c0*/  UIADD3 UR4, UR11, 0x30, URZ ;  /* 0x000000300b047890 */ /* 0x000fe2000fffe03f */
[----:B------:R-:W-:Y:S01]  /*b7d0*/  R2UR UR50, R10 ;  /* 0x000000000a3272ca */ /* 0x000fe200000e0000 */
[----:B------:R-:W1:Y:S01]  /*b7e0*/  S2UR UR44, SR_CTAID.Z ;  /* 0x00000000002c79c3 */ /* 0x000e620000002700 */
[----:B------:R-:W-:Y:S01]  /*b7f0*/  UIADD3 UR32, UR15, 0x39000, URZ ;  /* 0x000390000f207890 */ /* 0x000fe2000fffe03f */
[----:B------:R-:W-:Y:S01]  /*b800*/  IMAD.U32 R19, RZ, RZ, UR5 ;  /* 0x00000005ff137e24 */ /* 0x000fe2000f8e00ff */
[----:B------:R-:W-:Y:S01]  /*b810*/  UIADD3 UR48, UR15, 0x3a000, URZ ;  /* 0x0003a0000f307890 */ /* 0x000fe2000fffe03f */
[----:B------:R-:W-:Y:S01]  /*b820*/  IMAD.U32 R16, RZ, RZ, UR4 ;  /* 0x00000004ff107e24 */ /* 0x000fe2000f8e00ff */
[----:B------:R-:W-:Y:S01]  /*b830*/  UIADD3 UR4, UR11, 0x48, URZ ;  /* 0x000000480b047890 */ /* 0x000fe2000fffe03f */
[----:B------:R-:W-:Y:S01]  /*b840*/  STL [R1+0x21c], R7 ;  /* 0x00021c0701007387 */ /* 0x000fe20000100800 */
[----:B------:R-:W-:Y:S01]  /*b850*/  UMOV UR35, UR10 ;  /* 0x0000000a00237c82 */ /* 0x000fe20008000000 */
[----:B------:R-:W3:Y:S01]  /*b860*/  S2UR UR7, SR_CTAID.Y ;  /* 0x00000000000779c3 */ /* 0x000ee20000002600 */
[----:B------:R-:W-:Y:S01]  /*b870*/  UMOV UR51, UR10 ;  /* 0x0000000a00337c82 */ /* 0x000fe20008000000 */
[----:B------:R-:W-:Y:S01]  /*b880*/  UMOV UR52, UR8 ;  /* 0x0000000800347c82 */ /* 0x000fe20008000000 */
[----:B------:R-:W-:Y:S01]  /*b890*/  IMAD.U32 R12, RZ, RZ, UR4 ;  /* 0x00000004ff0c7e24 */ /* 0x000fe2000f8e00ff */
[----:B------:R-:W-:Y:S01]  /*b8a0*/  UIADD3 UR4, UR42, 0x58, URZ ;  /* 0x000000582a047890 */ /* 0x000fe2000fffe03f */
[----:B------:R-:W-:Y:S01]  /*b8b0*/  MOV R21, UR50 ;  /* 0x0000003200157c02 */ /* 0x000fe20008000f00 */
[----:B------:R-:W-:Y:S01]  /*b8c0*/  UMOV UR10, URZ ;  /* 0x0000003f000a7c82 */ /* 0x000fe20008000000 */
[----:B------:R-:W-:Y:S01]  /*b8d0*/  R2UR UR50, R8 ;  /* 0x00000000083272ca */ /* 0x000fe200000e0000 */
[----:B------:R-:W4:Y:S01]  /*b8e0*/  S2UR UR5, SR_CTAID.Z ;  /* 0x00000000000579c3 */ /* 0x000f220000002700 */
[----:B------:R-:W-:Y:S01]  /*b8f0*/  UMOV UR36, UR8 ;  /* 0x0000000800247c82 */ /* 0x000fe20008000000 */
[----:B------:R-:W-:Y:S01]  /*b900*/  IMAD.U32 R10, RZ, RZ, UR4 ;  /* 0x00000004ff0a7e24 */ /* 0x000fe2000f8e00ff */
[----:B------:R-:W-:Y:S01]  /*b910*/  UIADD3 UR4, UR42, 0x60, URZ ;  /* 0x000000602a047890 */ /* 0x000fe2000fffe03f */
[----:B------:R-:W-:Y:S01]  /*b920*/  MOV R2, UR52 ;  /* 0x0000003400027c02 */ /* 0x000fe20008000f00 */
[----:B------:R-:W-:Y:S01]  /*b930*/  UMOV UR33, UR41 ;  /* 0x0000002900217c82 */ /* 0x000fe20008000000 */
[----:B------:R-:W-:Y:S01]  /*b940*/  MOV R18, UR51 ;  /* 0x0000003300127c02 */ /* 0x000fe20008000f00 */
[----:B--2---:R-:W-:Y:S01]  /*b950*/  UMOV UR51, UR43 ;  /* 0x0000002b00337c82 */ /* 0x004fe20008000000 */
[----:B-1----:R1:W-:Y:S01]  /*b960*/  UTMAREDG.4D.ADD [UR40], [UR30] ;  /* 0x000000281e0073b6 */ /* 0x0023e20008018000 */
[----:B------:R-:W-:Y:S01]  /*b970*/  IMAD.U32 R11, RZ, RZ, UR4 ;  /* 0x00000004ff0b7e24 */ /* 0x000fe2000f8e00ff */
[----:B------:R-:W-:Y:S01]  /*b980*/  UIADD3 UR4, UR9, -0x10, URZ ;  /* 0xfffffff009047890 */ /* 0x000fe2000fffe03f */
[----:B------:R-:W2:Y:S01]  /*b990*/  S2UR UR37, SR_CTAID.Y ;  /* 0x00000000002579c3 */ /* 0x000ea20000002600 */
[----:B------:R-:W-:Y:S01]  /*b9a0*/  UMOV UR52, UR44 ;  /* 0x0000002c00347c82 */ /* 0x000fe20008000000 */
[----:B------:R-:W-:Y:S01]  /*b9b0*/  UMOV UR49, UR10 ;  /* 0x0000000a00317c82 */ /* 0x000fe20008000000 */
[----:B------:R-:W-:Y:S01]  /*b9c0*/  UMOV UR14, UR50 ;  /* 0x00000032000e7c82 */ /* 0x000fe20008000000 */
[----:B------:R-:W-:Y:S01]  /*b9d0*/  UIADD3 UR9, UR9, -0x8, URZ ;  /* 0xfffffff809097890 */ /* 0x000fe2000fffe03f */
[----:B------:R-:W-:Y:S01]  /*b9e0*/  IMAD.U32 R8, RZ, RZ, UR4 ;  /* 0x00000004ff087e24 */ /* 0x000fe2000f8e00ff */
[----:B------:R-:W-:Y:S01]  /*b9f0*/  UMOV UR4, UR42 ;  /* 0x0000002a00047c82 */ /* 0x000fe20008000000 */
[----:B------:R-:W-:Y:S01]  /*ba00*/  UTMAREDG.4D.ADD [UR32], [UR30] ;  /* 0x000000201e0073b6 */ /* 0x000fe20008018000 */
[----:B------:R4:W-:Y:S04]  /*ba10*/  STL [R1+0x220], R6 ;  /* 0x0002200601007387 */ /* 0x0009e80000100800 */
[----:B------:R2:W-:Y:S01]  /*ba20*/  STL [R1+0x224], R5 ;  /* 0x0002240501007387 */ /* 0x0005e20000100800 */
[----:B-1----:R-:W-:Y:S01]  /*ba30*/  R2UR UR42, R19 ;  /* 0x00000000132a72ca */ /* 0x002fe200000e0000 */
[----:B------:R-:W-:Y:S01]  /*ba40*/  UIADD3 UR40, UR15, 0x3c000, URZ ;  /* 0x0003c0000f287890 */ /* 0x000fe2000fffe03f */
[----:B------:R1:W-:Y:S01]  /*ba50*/  UTMAREDG.4D.ADD [UR48], [UR30] ;  /* 0x000000301e0073b6 */ /* 0x0003e20008018000 */
[----:B---3--:R-:W-:Y:S01]  /*ba60*/  UMOV UR43, UR7 ;  /* 0x00000007002b7c82 */ /* 0x008fe20008000000 */
[----:B----4-:R-:W-:Y:S01]  /*ba70*/  UMOV UR44, UR5 ;  /* 0x00000005002c7c82 */ /* 0x010fe20008000000 */
[----:B------:R-:W-:Y:S01]  /*ba80*/  MOV R6, UR43 ;  /* 0x0000002b00067c02 */ /* 0x000fe20008000f00 */
[----:B------:R-:W-:Y:S01]  /*ba90*/  UMOV UR41, UR10 ;  /* 0x0000000a00297c82 */ /* 0x000fe20008000000 */
[----:B------:R-:W-:Y:S01]  /*baa0*/  S2UR UR11, SR_CTAID.Y ;  /* 0x00000000000b79c3 */ /* 0x000fe20000002600 */
[----:B--2---:R-:W-:Y:S01]  /*bab0*/  MOV R5, UR44 ;  /* 0x0000002c00057c02 */ /* 0x004fe20008000f00 */
[----:B------:R-:W-:-:S04]  /*bac0*/  UMOV UR8, UR34 ;  /* 0x0000002200087c82 */ /* 0x000fc80008000000 */
[----:B------:R-:W-:Y:S02]  /*bad0*/  MOV R19, UR42 ;  /* 0x0000002a00137c02 */ /* 0x000fe40008000f00 */
[----:B------:R-:W-:Y:S01]  /*bae0*/  R2UR UR42, R9 ;  /* 0x00000000092a72ca */ /* 0x000fe200000e0000 */
[----:B------:R-:W-:Y:S01]  /*baf0*/  IMAD.U32 R9, RZ, RZ, UR9 ;  /* 0x00000009ff097e24 */ /* 0x000fe2000f8e00ff */
[----:B-1----:R-:W-:Y:S01]  /*bb00*/  R2UR UR50, R21 ;  /* 0x00000000153272ca */ /* 0x002fe200000e0000 */
[----:B------:R-:W-:Y:S01]  /*bb10*/  UIADD3 UR48, UR15, 0x3d000, URZ ;  /* 0x0003d0000f307890 */ /* 0x000fe2000fffe03f */
[----:B------:R-:W-:Y:S01]  /*bb20*/  MOV R21, UR40 ;  /* 0x0000002800157c02 */ /* 0x000fe20008000f00 */
[----:B------:R-:W-:-:S08]  /*bb30*/  UIADD3 UR40, UR15, 0x3b000, URZ ;  /* 0x0003b0000f287890 */ /* 0x000fd0000fffe03f */
[----:B------:R-:W-:Y:S01]  /*bb40*/  MOV R7, UR42 ;  /* 0x0000002a00077c02 */ /* 0x000fe20008000f00 */
[----:B------:R-:W-:Y:S01]  /*bb50*/  UMOV UR51, UR7 ;  /* 0x0000000700337c82 */ /* 0x000fe20008000000 */
[----:B------:R-:W-:Y:S01]  /*bb60*/  R2UR UR42, R20 ;  /* 0x00000000142a72ca */ /* 0x000fe200000e0000 */
[----:B------:R-:W1:Y:S01]  /*bb70*/  S2UR UR9, SR_CTAID.Z ;  /* 0x00000000000979c3 */ /* 0x000e620000002700 */
[----:B------:R-:W-:-:S11]  /*bb80*/  UMOV UR52, UR5 ;  /* 0x0000000500347c82 */ /* 0x000fd60008000000 */
[----:B------:R2:W-:Y:S01]  /*bb90*/  UTMAREDG.4D.ADD [UR40], [UR30] ;  /* 0x000000281e0073b6 */ /* 0x0005e20008018000 */
[----:B------:R-:W-:Y:S01]  /*bba0*/  UMOV UR13, UR42 ;  /* 0x0000002a000d7c82 */ /* 0x000fe20008000000 */
[----:B--2---:R-:W-:Y:S02]  /*bbb0*/  R2UR UR44, R5 ;  /* 0x00000000052c72ca */ /* 0x004fe400000e0000 */
[----:B------:R-:W-:Y:S01]  /*bbc0*/  R2UR UR43, R6 ;  /* 0x00000000062b72ca */ /* 0x000fe200000e0000 */
[----:B------:R-:W-:Y:S01]  /*bbd0*/  UMOV UR5, UR50 ;  /* 0x0000003200057c82 */ /* 0x000fe20008000000 */
[----:B------:R-:W-:Y:S01]  /*bbe0*/  R2UR UR42, R7 ;  /* 0x00000000072a72ca */ /* 0x000fe200000e0000 */
[----:B------:R-:W-:Y:S01]  /*bbf0*/  UMOV UR36, UR21 ;  /* 0x0000001500247c82 */ /* 0x000fe20008000000 */
[----:B------:R-:W-:Y:S01]  /*bc00*/  R2UR UR40, R21 ;  /* 0x00000000152872ca */ /* 0x000fe200000e0000 */
[----:B------:R-:W-:Y:S01]  /*bc10*/  UMOV UR35, UR37 ;  /* 0x0000002500237c82 */ /* 0x000fe20008000000 */
[----:B------:R-:W-:Y:S01]  /*bc20*/  R2UR UR34, R12 ;  /* 0x000000000c2272ca */ /* 0x000fe200000e0000 */
[----:B------:R-:W-:Y:S01]  /*bc30*/  UIADD3 UR32, UR15, 0x41000, URZ ;  /* 0x000410000f207890 */ /* 0x000fe2000fffe03f */
[----:B------:R-:W-:Y:S01]  /*bc40*/  R2UR UR18, R10 ;  /* 0x000000000a1272ca */ /* 0x000fe200000e0000 */
[----:B------:R-:W-:Y:S01]  /*bc50*/  UMOV UR59, UR37 ;  /* 0x00000025003b7c82 */ /* 0x000fe20008000000 */
[----:B------:R-:W-:Y:S01]  /*bc60*/  UMOV UR33, 0x20 ;  /* 0x0000002000217882 */ /* 0x000fe20000000000 */
[----:B------:R-:W-:Y:S01]  /*bc70*/  UIADD3 UR16, UR15, 0x43000, URZ ;  /* 0x000430000f107890 */ /* 0x000fe2000fffe03f */
[----:B------:R-:W2:Y:S01]  /*bc80*/  LDL.LU R5, [R1+0x224] ;  /* 0x0002240001057983 */ /* 0x000ea20000300800 */
[----:B------:R-:W-:Y:S01]  /*bc90*/  UMOV UR60, UR21 ;  /* 0x00000015003c7c82 */ /* 0x000fe20008000000 */
[----:B------:R-:W-:Y:S01]  /*bca0*/  UMOV UR17, UR10 ;  /* 0x0000000a00117c82 */ /* 0x000fe20008000000 */
[----:B------:R-:W-:Y:S01]  /*bcb0*/  UIADD3 UR56, UR15, 0x38400, URZ ;  /* 0x000384000f387890 */ /* 0x000fe2000fffe03f */
[----:B------:R-:W3:Y:S01]  /*bcc0*/  LDL.LU R6, [R1+0x220] ;  /* 0x0002200001067983 */ /* 0x000ee20000300800 */
[----:B------:R4:W-:Y:S01]  /*bcd0*/  UTMAREDG.4D.ADD [UR40], [UR30] ;  /* 0x000000281e0073b6 */ /* 0x0009e20008018000 */
[----:B------:R1:W-:Y:S01]  /*bce0*/  UTMAREDG.4D.ADD [UR48], [UR30] ;  /* 0x000000301e0073b6 */ /* 0x0003e20008018000 */
[----:B------:R-:W-:Y:S01]  /*bcf0*/  UMOV UR7, UR42 ;  /* 0x0000002a00077c82 */ /* 0x000fe20008000000 */
[----:B------:R-:W-:Y:S01]  /*bd00*/  UMOV UR57, 0x20 ;  /* 0x0000002000397882 */ /* 0x000fe20000000000 */
[----:B------:R-:W-:Y:S01]  /*bd10*/  UMOV UR58, UR4 ;  /* 0x00000004003a7c82 */ /* 0x000fe20008000000 */
[----:B------:R-:W-:Y:S01]  /*bd20*/  UIADD3 UR24, UR15, 0x3c400, URZ ;  /* 0x0003c4000f187890 */ /* 0x000fe2000fffe03f */
[----:B------:R-:W-:Y:S01]  /*bd30*/  UMOV UR25, 0x20 ;  /* 0x0000002000197882 */ /* 0x000fe20000000000 */
[----:B------:R-:W2:Y:S01]  /*bd40*/  LDL.LU R7, [R1+0x21c] ;  /* 0x00021c0001077983 */ /* 0x000ea20000300800 */
[----:B----4-:R-:W-:-:S02]  /*bd50*/  R2UR UR42, R19 ;  /* 0x00000000132a72ca */ /* 0x010fc400000e0000 */
[----:B-1----:R-:W-:Y:S02]  /*bd60*/  R2UR UR52, R2 ;  /* 0x00000000023472ca */ /* 0x002fe400000e0000 */
[----:B------:R-:W-:Y:S02]  /*bd70*/  R2UR UR50, R17 ;  /* 0x00000000113272ca */ /* 0x000fe400000e0000 */
[----:B------:R-:W-:Y:S01]  /*bd80*/  R2UR UR51, R18 ;  /* 0x00000000123372ca */ /* 0x000fe200000e0000 */
[----:B------:R-:W-:Y:S01]  /*bd90*/  UIADD3 UR48, UR15, 0x3f000, URZ ;  /* 0x0003f0000f307890 */ /* 0x000fe2000fffe03f */
[----:B------:R4:W5:Y:S01]  /*bda0*/  LDL.LU R2, [R1+0x218] ;  /* 0x0002180001027983 */ /* 0x0009620000300800 */
[----:B------:R-:W-:-:S04]  /*bdb0*/  UIADD3 UR40, UR15, 0x40000, URZ ;  /* 0x000400000f287890 */ /* 0x000fc8000fffe03f */
[----:B------:R-:W-:Y:S01]  /*bdc0*/  UMOV UR54, UR42 ;  /* 0x0000002a00367c82 */ /* 0x000fe20008000000 */
[----:B------:R-:W-:Y:S01]  /*bdd0*/  UMOV UR46, UR18 ;  /* 0x00000012002e7c82 */ /* 0x000fe20008000000 */
[----:B------:R-:W-:Y:S01]  /*bde0*/  MOV R20, UR48 ;  /* 0x0000003000147c02 */ /* 0x000fe20008000f00 */
[----:B------:R-:W-:Y:S01]  /*bdf0*/  UIADD3 UR48, UR15, 0x3e000, URZ ;  /* 0x0003e0000f307890 */ /* 0x000fe2000fffe03f */
[----:B------:R-:W-:Y:S01]  /*be00*/  MOV R17, UR52 ;  /* 0x0000003400117c02 */ /* 0x000fe20008000f00 */
[----:B------:R-:W-:Y:S01]  /*be10*/  UMOV UR52, UR9 ;  /* 0x0000000900347c82 */ /* 0x000fe20008000000 */
[----:B------:R-:W1:Y:S01]  /*be20*/  S2UR UR9, SR_CTAID.Z ;  /* 0x00000000000979c3 */ /* 0x000e620000002700 */
[----:B------:R-:W-:Y:S01]  /*be30*/  MOV R19, UR50 ;  /* 0x0000003200137c02 */ /* 0x000fe20008000f00 */
[----:B------:R-:W-:Y:S01]  /*be40*/  UMOV UR53, UR34 ;  /* 0x0000002200357c82 */ /* 0x000fe20008000000 */
[----:B------:R-:W-:Y:S01]  /*be50*/  R2UR UR50, R16 ;  /* 0x00000000103272ca */ /* 0x000fe200000e0000 */
[----:B------:R-:W-:Y:S01]  /*be60*/  UMOV UR26, UR7 ;  /* 0x00000007001a7c82 */ /* 0x000fe20008000000 */
[----:B------:R-:W-:Y:S01]  /*be70*/  MOV R18, UR51 ;  /* 0x0000003300127c02 */ /* 0x000fe20008000f00 */
[----:B------:R-:W-:Y:S01]  /*be80*/  UMOV UR51, UR11 ;  /* 0x0000000b00337c82 */ /* 0x000fe20008000000 */
[----:B------:R-:W-:Y:S01]  /*be90*/  MOV R16, UR37 ;  /* 0x0000002500107c02 */ /* 0x000fe20008000f00 */
[----:B------:R-:W4:Y:S03]  /*bea0*/  S2UR UR11, SR_CTAID.Y ;  /* 0x00000000000b79c3 */ /* 0x000f260000002600 */
[----:B------:R-:W-:-:S05]  /*beb0*/  R2UR UR37, R16 ;  /* 0x00000000102572ca */ /* 0x000fca00000e0000 */
[----:B------:R4:W-:Y:S01]  /*bec0*/  UTMAREDG.4D.ADD [UR48], [UR30] ;  /* 0x000000301e0073b6 */ /* 0x0009e20008018000 */
[----:B------:R-:W-:Y:S01]  /*bed0*/  UMOV UR61, UR50 ;  /* 0x00000032003d7c82 */ /* 0x000fe20008000000 */
[----:B-1----:R-:W-:-:S06]  /*bee0*/  UMOV UR44, UR9 ;  /* 0x00000009002c7c82 */ /* 0x002fcc0008000000 */
[----:B------:R-:W-:Y:S01]  /*bef0*/  UMOV UR27, UR37 ;  /* 0x00000025001b7c82 */ /* 0x000fe20008000000 */
[----:B----4-:R-:W-:Y:S01]  /*bf00*/  UMOV UR43, UR11 ;  /* 0x0000000b002b7c82 */ /* 0x010fe20008000000 */
[----:B------:R-:W-:Y:S02]  /*bf10*/  R2UR UR52, R17 ;  /* 0x00000000113472ca */ /* 0x000fe400000e0000 */
[----:B------:R-:W-:Y:S02]  /*bf20*/  R2UR UR51, R18 ;  /* 0x00000000123372ca */ /* 0x000fe400000e0000 */
[----:B------:R-:W-:Y:S02]  /*bf30*/  R2UR UR50, R19 ;  /* 0x00000000133272ca */ /* 0x000fe400000e0000 */
[----:B------:R-:W-:Y:S02]  /*bf40*/  R2UR UR48, R20 ;  /* 0x00000000143072ca */ /* 0x000fe400000e0000 */
[----:B------:R-:W-:Y:S01]  /*bf50*/  MOV R17, UR36 ;  /* 0x0000002400117c02 */ /* 0x000fe20008000f00 */
[----:B------:R-:W-:Y:S01]  /*bf60*/  UMOV UR36, UR9 ;  /* 0x0000000900247c82 */ /* 0x000fe20008000000 */
[----:B------:R-:W1:Y:S01]  /*bf70*/  S2UR UR9, SR_CTAID.Z ;  /* 0x00000000000979c3 */ /* 0x000e620000002700 */
[----:B------:R-:W-:Y:S01]  /*bf80*/  MOV R18, UR35 ;  /* 0x0000002300127c02 */ /* 0x000fe20008000f00 */
[----:B------:R-:W-:Y:S01]  /*bf90*/  UMOV UR35, UR11 ;  /* 0x0000000b00237c82 */ /* 0x000fe20008000000 */
[----:B------:R-:W-:Y:S01]  /*bfa0*/  MOV R19, UR33 ;  /* 0x0000002100137c02 */ /* 0x000fe20008000f00 */
[----:B------:R-:W-:-:S03]  /*bfb0*/  UMOV UR33, UR10 ;  /* 0x0000000a00217c82 */ /* 0x000fc60008000000 */
[----:B------:R-:W-:Y:S01]  /*bfc0*/  UMOV UR55, UR50 ;  /* 0x0000003200377c82 */ /* 0x000fe20008000000 */
[----:B------:R-:W4:Y:S01]  /*bfd0*/  S2UR UR11, SR_CTAID.Y ;  /* 0x00000000000b79c3 */ /* 0x000f220000002600 */
[----:B------:R1:W-:Y:S01]  /*bfe0*/  UTMAREDG.4D.ADD [UR48], [UR30] ;  /* 0x000000301e0073b6 */ /* 0x0003e20008018000 */
[----:B------:R-:W-:-:S04]  /*bff0*/  MOV R16, UR55 ;  /* 0x0000003700107c02 */ /* 0x000fc80008000f00 */
[----:B------:R-:W-:Y:S01]  /*c000*/  R2UR UR55, R16 ;  /* 0x00000000103772ca */ /* 0x000fe200000e0000 */
[----:B------:R4:W-:Y:S01]  /*c010*/  UTMAREDG.4D.ADD [UR40], [UR30] ;  /* 0x000000281e0073b6 */ /* 0x0009e20008018000 */
[----:B-1----:R-:W-:Y:S01]  /*c020*/  UMOV UR20, UR9 ;  /* 0x0000000900147c82 */ /* 0x002fe20008000000 */
[----:B------:R1:W-:Y:S01]  /*c030*/  UTMAREDG.4D.ADD [UR32], [UR30] ;  /* 0x000000201e0073b6 */ /* 0x0003e20008018000 */
[----:B------:R-:W-:Y:S01]  /*c040*/  R2UR UR50, R3 ;  /* 0x00000000033272ca */ /* 0x000fe200000e0000 */
[----:B------:R-:W-:Y:S01]  /*c050*/  UMOV UR52, UR21 ;  /* 0x0000001500347c82 */ /* 0x000fe20008000000 */
[----:B------:R-:W-:Y:S01]  /*c060*/  UIADD3 UR48, UR15, 0x44000, URZ ;  /* 0x000440000f307890 */ /* 0x000fe2000fffe03f */
[----:B------:R-:W-:Y:S01]  /*c070*/  UMOV UR49, 0x20 ;  /* 0x0000002000317882 */ /* 0x000fe20000000000 */
[----:B------:R-:W-:Y:S01]  /*c080*/  UMOV UR51, UR37 ;  /* 0x0000002500337c82 */ /* 0x000fe20008000000 */
[----:B------:R-:W-:Y:S01]  /*c090*/  MOV R10, UR49 ;  /* 0x00000031000a7c02 */ /* 0x000fe20008000f00 */
[----:B----4-:R-:W-:Y:S01]  /*c0a0*/  UMOV UR19, UR11 ;  /* 0x0000000b00137c82 */ /* 0x010fe20008000000 */
[----:B------:R-:W-:Y:S01]  /*c0b0*/  R2UR UR44, R13 ;  /* 0x000000000d2c72ca */ /* 0x000fe200000e0000 */
[----:B------:R-:W-:Y:S01]  /*c0c0*/  UIADD3 UR40, UR15, 0x42000, URZ ;  /* 0x000420000f287890 */ /* 0x000fe2000fffe03f */
[----:B------:R-:W-:Y:S01]  /*c0d0*/  R2UR UR43, R14 ;  /* 0x000000000e2b72ca */ /* 0x000fe200000e0000 */
[----:B------:R-:W-:Y:S01]  /*c0e0*/  UMOV UR49, UR10 ;  /* 0x0000000a00317c82 */ /* 0x000fe20008000000 */
[----:B------:R-:W-:Y:S01]  /*c0f0*/  R2UR UR42, R15 ;  /* 0x000000000f2a72ca */ /* 0x000fe200000e0000 */
[----:B------:R-:W-:Y:S01]  /*c100*/  UMOV UR10, UR61 ;  /* 0x0000003d000a7c82 */ /* 0x000fe20008000000 */
[----:B------:R-:W-:-:S02]  /*c110*/  MOV R20, UR50 ;  /* 0x0000003200147c02 */ /* 0x000fc40008000f00 */
[----:B------:R-:W-:Y:S01]  /*c120*/  R2UR UR50, R11 ;  /* 0x000000000b3272ca */ /* 0x000fe200000e0000 */
[----:B-1----:R-:W-:Y:S01]  /*c130*/  UIADD3 UR32, UR15, 0x39400, URZ ;  /* 0x000394000f207890 */ /* 0x002fe2000fffe03f */
[----:B------:R-:W-:Y:S01]  /*c140*/  MOV R13, UR52 ;  /* 0x00000034000d7c02 */ /* 0x000fe20008000f00 */
[----:B------:R-:W-:Y:S01]  /*c150*/  UMOV UR52, UR9 ;  /* 0x0000000900347c82 */ /* 0x000fe20008000000 */
[----:B------:R-:W1:Y:S01]  /*c160*/  S2UR UR9, SR_CTAID.Y ;  /* 0x00000000000979c3 */ /* 0x000e620000002600 */
[----:B------:R-:W-:Y:S01]  /*c170*/  R2UR UR36, R17 ;  /* 0x00000000112472ca */ /* 0x000fe200000e0000 */
[----:B------:R-:W-:Y:S01]  /*c180*/  UMOV UR34, UR8 ;  /* 0x0000000800227c82 */ /* 0x000fe20008000000 */
[----:B------:R-:W-:Y:S02]  /*c190*/  MOV R17, UR21 ;  /* 0x0000001500117c02 */ /* 0x000fe40008000f00 */
[----:B------:R4:W-:Y:S01]  /*c1a0*/  UTMAREDG.4D.ADD [UR40], [UR30] ;  /* 0x000000281e0073b6 */ /* 0x0009e20008018000 */
[----:B------:R-:W-:Y:S01]  /*c1b0*/  UMOV UR47, UR42 ;  /* 0x0000002a002f7c82 */ /* 0x000fe20008000000 */
[----:B------:R-:W-:Y:S01]  /*c1c0*/  MOV R12, UR51 ;  /* 0x00000033000c7c02 */ /* 0x000fe20008000f00 */
[----:B------:R-:W-:Y:S01]  /*c1d0*/  UMOV UR51, UR11 ;  /* 0x0000000b00337c82 */ /* 0x000fe20008000000 */
[----:B------:R-:W-:Y:S01]  /*c1e0*/  R2UR UR21, R17 ;  /* 0x00000000111572ca */ /* 0x000fe200000e0000 */
[----:B------:R-:W-:Y:S01]  /*c1f0*/  UMOV UR45, UR50 ;  /* 0x00000032002d7c82 */ /* 0x000fe20008000000 */
[----:B------:R-:W-:Y:S01]  /*c200*/  R2UR UR33, R19 ;  /* 0x00000000132172ca */ /* 0x000fe200000e0000 */
[----:B------:R-:W-:Y:S01]  /*c210*/  UMOV UR11, UR37 ;  /* 0x00000025000b7c82 */ /* 0x000fe20008000000 */
[----:B------:R1:W-:Y:S01]  /*c220*/  UTMAREDG.4D.ADD [UR16], [UR30] ;  /* 0x000000101e0073b6 */ /* 0x0003e20008018000 */
[----:B------:R-:W-:-:S02]  /*c230*/  MOV R19, UR23 ;  /* 0x0000001700137c02 */ /* 0x000fc40008000f00 */
[----:B------:R-:W-:Y:S02]  /*c240*/  R2UR UR35, R18 ;  /* 0x00000000122372ca */ /* 0x000fe400000e0000 */
[----:B------:R-:W-:Y:S02]  /*c250*/  R2UR UR23, R19 ;  /* 0x00000000131772ca */ /* 0x000fe400000e0000 */
[----:B------:R-:W-:Y:S01]  /*c260*/  MOV R18, UR22 ;  /* 0x0000001600127c02 */ /* 0x000fe20008000f00 */
[----:B------:R1:W-:Y:S01]  /*c270*/  UTMAREDG.4D.ADD [UR48], [UR30] ;  /* 0x000000301e0073b6 */ /* 0x0003e20008018000 */
[----:B------:R-:W-:Y:S01]  /*c280*/  MOV R17, UR46 ;  /* 0x0000002e00117c02 */ /* 0x000fe20008000f00 */
[----:B------:R-:W-:Y:S01]  /*c290*/  UMOV UR28, UR21 ;  /* 0x00000015001c7c82 */ /* 0x000fe20008000000 */
[----:B------:R-:W-:Y:S01]  /*c2a0*/  R2UR UR22, R18 ;  /* 0x00000000121672ca */ /* 0x000fe200000e0000 */
[----:B----4-:R-:W-:Y:S01]  /*c2b0*/  UIADD3 UR40, UR15, 0x46000, URZ ;  /* 0x000460000f287890 */ /* 0x010fe2000fffe03f */
[----:B------:R-:W-:Y:S01]  /*c2c0*/  R2UR UR42, R9 ;  /* 0x00000000092a72ca */ /* 0x000fe200000e0000 */
[----:B------:R-:W-:Y:S01]  /*c2d0*/  UMOV UR43, UR37 ;  /* 0x00000025002b7c82 */ /* 0x000fe20008000000 */
[----:B------:R-:W-:Y:S01]  /*c2e0*/  UMOV UR44, UR21 ;  /* 0x00000015002c7c82 */ /* 0x000fe20008000000 */
[----:B------:R-:W-:Y:S01]  /*c2f0*/  MOV R19, UR43 ;  /* 0x0000002b00137c02 */ /* 0x000fe20008000f00 */
[----:B-1----:R-:W-:Y:S01]  /*c300*/  UMOV UR43, UR9 ;  /* 0x00000009002b7c82 */ /* 0x002fe20008000000 */
[----:B------:R-:W-:Y:S01]  /*c310*/  MOV R21, UR40 ;  /* 0x0000002800157c02 */ /* 0x000fe20008000f00 */
[----:B------:R-:W-:Y:S01]  /*c320*/  UIADD3 UR40, UR15, 0x45000, URZ ;  /* 0x000450000f287890 */ /* 0x000fe2000fffe03f */
[----:B------:R-:W-:Y:S01]  /*c330*/  MOV R9, UR44 ;  /* 0x0000002c00097c02 */ /* 0x000fe20008000f00 */
[----:B------:R-:W-:Y:S01]  /*c340*/  UIADD3 UR16, UR15, 0x3d400, URZ ;  /* 0x0003d4000f107890 */ /* 0x000fe2000fffe03f */
[----:B------:R-:W-:Y:S01]  /*c350*/  MOV R18, UR47 ;  /* 0x0000002f00127c02 */ /* 0x000fe20008000f00 */
[----:B------:R-:W-:Y:S01]  /*c360*/  UMOV UR17, 0x20 ;  /* 0x0000002000117882 */ /* 0x000fe20000000000 */
[----:B------:R-:W-:Y:S01]  /*c370*/  MOV R11, UR45 ;  /* 0x0000002d000b7c02 */ /* 0x000fe20008000f00 */
[----:B------:R-:W-:Y:S01]  /*c380*/  UMOV UR19, UR37 ;  /* 0x0000002500137c82 */ /* 0x000fe20008000000 */
[----:B------:R-:W-:Y:S01]  /*c390*/  R2UR UR47, R18 ;  /* 0x00000000122f72ca */ /* 0x000fe200000e0000 */
[----:B------:R-:W-:Y:S01]  /*c3a0*/  UMOV UR20, UR21 ;  /* 0x0000001500147c82 */ /* 0x000fe20008000000 */
[----:B------:R-:W-:Y:S01]  /*c3b0*/  R2UR UR50, R20 ;  /* 0x00000000143272ca */ /* 0x000fe200000e0000 */
[----:B------:R-:W-:Y:S01]  /*c3c0*/  UIADD3 UR48, UR15, 0x47000, URZ ;  /* 0x000470000f307890 */ /* 0x000fe2000fffe03f */
[----:B------:R-:W-:Y:S01]  /*c3d0*/  MOV R20, UR42 ;  /* 0x0000002a00147c02 */ /* 0x000fe20008000f00 */
[----:B------:R-:W-:Y:S01]  /*c3e0*/  UMOV UR51, UR37 ;  /* 0x0000002500337c82 */ /* 0x000fe20008000000 */
[----:B------:R-:W-:Y:S01]  /*c3f0*/  R2UR UR42, R8 ;  /* 0x00000000082a72ca */ /* 0x000fe200000e0000 */
[----:B------:R-:W-:Y:S01]  /*c400*/  UMOV UR52, UR21 ;  /* 0x0000001500347c82 */ /* 0x000fe20008000000 */
[----:B------:R-:W-:Y:S01]  /*c410*/  R2UR UR46, R17 ;  /* 0x00000000112e72ca */ /* 0x000fe200000e0000 */
[----:B------:R-:W-:Y:S01]  /*c420*/  UMOV UR18, UR5 ;  /* 0x0000000500127c82 */ /* 0x000fe20008000000 */
[----:B------:R-:W-:Y:S01]  /*c430*/  R2UR UR45, R11 ;  /* 0x000000000b2d72ca */ /* 0x000fe200000e0000 */
[----:B------:R-:W-:Y:S01]  /*c440*/  UMOV UR9, 0x20 ;  /* 0x0000002000097882 */ /* 0x000fe20000000000 */
[----:B------:R-:W-:Y:S01]  /*c450*/  MOV R15, UR54 ;  /* 0x00000036000f7c02 */ /* 0x000fe20008000f00 */
[----:B------:R-:W-:Y:S01]  /*c460*/  UMOV UR12, UR21 ;  /* 0x00000015000c7c82 */ /* 0x000fe20008000000 */
[----:B------:R-:W-:Y:S01]  /*c470*/  MOV R14, UR53 ;  /* 0x00000035000e7c02 */ /* 0x000fe20008000f00 */
[----:B------:R-:W-:Y:S01]  /*c480*/  UMOV UR38, UR50 ;  /* 0x0000003200267c82 */ /* 0x000fe20008000000 */
[----:B------:R-:W-:-:S02]  /*c490*/  R2UR UR54, R15 ;  /* 0x000000000f3672ca */ /* 0x000fc400000e0000 */
[----:B------:R-:W-:Y:S01]  /*c4a0*/  R2UR UR53, R14 ;  /* 0x000000000e3572ca */ /* 0x000fe200000e0000 */
[----:B------:R1:W-:Y:S01]  /*c4b0*/  UTMAREDG.4D.ADD [UR40], [UR30] ;  /* 0x000000281e0073b6 */ /* 0x0003e20008018000 */
[----:B------:R-:W-:Y:S01]  /*c4c0*/  UMOV UR39, UR42 ;  /* 0x0000002a00277c82 */ /* 0x000fe20008000000 */
[----:B------:R-:W-:-:S04]  /*c4d0*/  MOV R8, UR47 ;  /* 0x0000002f00087c02 */ /* 0x000fc80008000f00 */
[----:B------:R-:W-:Y:S02]  /*c4e0*/  R2UR UR47, R8 ;  /* 0x00000000082f72ca */ /* 0x000fe400000e0000 */
[----:B-1----:R-:W-:Y:S02]  /*c4f0*/  R2UR UR44, R9 ;  /* 0x00000000092c72ca */ /* 0x002fe400000e0000 */
[----:B------:R-:W-:Y:S02]  /*c500*/  R2UR UR43, R19 ;  /* 0x00000000132b72ca */ /* 0x000fe400000e0000 */
[----:B------:R-:W-:Y:S01]  /*c510*/  R2UR UR42, R20 ;  /* 0x00000000142a72ca */ /* 0x000fe200000e0000 */
[----:B------:R-:W4:Y:S01]  /*c520*/  LDL.LU R19, [R1+0x110] ;  /* 0x0001100001137983 */ /* 0x000f220000300800 */
[----:B------:R-:W-:Y:S02]  /*c530*/  R2UR UR40, R21 ;  /* 0x00000000152872ca */ /* 0x000fe400000e0000 */
[----:B------:R-:W-:-:S04]  /*c540*/  MOV R9, UR46 ;  /* 0x0000002e00097c02 */ /* 0x000fc80008000f00 */
[----:B------:R-:W-:-:S05]  /*c550*/  R2UR UR46, R9 ;  /* 0x00000000092e72ca */ /* 0x000fca00000e0000 */
[----:B------:R-:W-:Y:S02]  /*c560*/  UMOV UR29, UR42 ;  /* 0x0000002a001d7c82 */ /* 0x000fe40008000000 */
[----:B------:R1:W-:Y:S01]  /*c570*/  UTMAREDG.4D.ADD [UR40], [UR30] ;  /* 0x000000281e0073b6 */ /* 0x0003e20008018000 */
[----:B------:R1:W-:Y:S01]  /*c580*/  UTMAREDG.4D.ADD [UR48], [UR30] ;  /* 0x000000301e0073b6 */ /* 0x0003e20008018000 */
[----:B------:R1:W-:Y:S02]  /*c590*/  UTMAREDG.4D.ADD [UR56], [UR30] ;  /* 0x000000381e0073b6 */ /* 0x0003e40008018000 */
[----:B-1----:R-:W-:Y:S01]  /*c5a0*/  UIADD3 UR40, UR15, 0x3a400, URZ ;  /* 0x0003a4000f287890 */ /* 0x002fe2000fffe03f */
[----:B------:R-:W-:Y:S01]  /*c5b0*/  UMOV UR41, 0x20 ;  /* 0x0000002000297882 */ /* 0x000fe20000000000 */
[----:B------:R-:W-:Y:S01]  /*c5c0*/  UMOV UR43, UR37 ;  /* 0x00000025002b7c82 */ /* 0x000fe20008000000 */
[----:B------:R-:W-:Y:S01]  /*c5d0*/  UMOV UR44, UR21 ;  /* 0x00000015002c7c82 */ /* 0x000fe20008000000 */
[----:B------:R-:W-:Y:S01]  /*c5e0*/  UMOV UR42, UR14 ;  /* 0x0000000e002a7c82 */ /* 0x000fe20008000000 */
[----:B------:R-:W-:Y:S01]  /*c5f0*/  MOV R11, UR44 ;  /* 0x0000002c000b7c02 */ /* 0x000fe20008000f00 */
[----:B------:R1:W-:Y:S01]  /*c600*/  UTMAREDG.4D.ADD [UR32], [UR30] ;  /* 0x000000201e0073b6 */ /* 0x0003e20008018000 */
[----:B------:R-:W-:Y:S01]  /*c610*/  R2UR UR52, R13 ;  /* 0x000000000d3472ca */ /* 0x000fe200000e0000 */
[----:B------:R-:W-:Y:S01]  /*c620*/  UIADD3 UR48, UR15, 0x3b400, URZ ;  /* 0x0003b4000f307890 */ /* 0x000fe2000fffe03f */
[----:B------:R-:W-:Y:S01]  /*c630*/  R2UR UR51, R12 ;  /* 0x000000000c3372ca */ /* 0x000fe200000e0000 */
[----:B------:R-:W-:Y:S01]  /*c640*/  UMOV UR50, UR13 ;  /* 0x0000000d00327c82 */ /* 0x000fe20008000000 */
[----:B------:R-:W-:-:S02]  /*c650*/  R2UR UR49, R10 ;  /* 0x000000000a3172ca */ /* 0x000fc400000e0000 */
[----:B------:R-:W-:Y:S01]  /*c660*/  MOV R12, UR43 ;  /* 0x0000002b000c7c02 */ /* 0x000fe20008000f00 */
[----:B------:R1:W-:Y:S01]  /*c670*/  UTMAREDG.4D.ADD [UR40], [UR30] ;  /* 0x000000281e0073b6 */ /* 0x0003e20008018000 */
[----:B------:R-:W-:Y:S01]  /*c680*/  MOV R13, UR41 ;  /* 0x00000029000d7c02 */ /* 0x000fe20008000f00 */
[----:B------:R-:W-:Y:S01]  /*c690*/  UIADD3 UR56, UR15, 0x40400, URZ ;  /* 0x000404000f387890 */ /* 0x000fe2000fffe03f */
[----:B------:R-:W-:Y:S01]  /*c6a0*/  MOV R10, UR45 ;  /* 0x0000002d000a7c02 */ /* 0x000fe20008000f00 */
[----:B------:R-:W-:Y:S01]  /*c6b0*/  UMOV UR59, UR37 ;  /* 0x00000025003b7c82 */ /* 0x000fe20008000000 */
[----:B------:R-:W-:Y:S01]  /*c6c0*/  UMOV UR60, UR21 ;  /* 0x00000015003c7c82 */ /* 0x000fe20008000000 */
[----:B------:R-:W-:Y:S01]  /*c6d0*/  UMOV UR58, UR54 ;  /* 0x00000036003a7c82 */ /* 0x000fe20008000000 */
[----:B------:R-:W-:-:S03]  /*c6e0*/  R2UR UR45, R10 ;  /* 0x000000000a2d72ca */ /* 0x000fc600000e0000 */
[----:B------:R1:W-:Y:S02]  /*c6f0*/  UTMAREDG.4D.ADD [UR48], [UR30] ;  /* 0x000000301e0073b6 */ /* 0x0003e40008018000 */
[----:B-1----:R-:W-:Y:S01]  /*c700*/  UMOV UR34, UR8 ;  /* 0x0000000800227c82 */ /* 0x002fe20008000000 */
[----:B------:R-:W-:Y:S02]  /*c710*/  UIADD3 UR8, UR15, 0x3e400, URZ ;  /* 0x0003e4000f087890 */ /* 0x000fe4000fffe03f */
[----:B------:R-:W-:Y:S01]  /*c720*/  UIADD3 UR32, UR15, 0x41400, URZ ;  /* 0x000414000f207890 */ /* 0x000fe2000fffe03f */
[----:B------:R-:W-:Y:S01]  /*c730*/  UMOV UR33, 0x20 ;  /* 0x0000002000217882 */ /* 0x000fe20000000000 */
[----:B------:R1:W-:Y:S01]  /*c740*/  UTMAREDG.4D.ADD [UR24], [UR30] ;  /* 0x000000181e0073b6 */ /* 0x0003e20008018000 */
[----:B------:R-:W-:Y:S01]  /*c750*/  UMOV UR35, UR37 ;  /* 0x0000002500237c82 */ /* 0x000fe20008000000 */
[----:B------:R-:W-:Y:S01]  /*c760*/  R2UR UR44, R11 ;  /* 0x000000000b2c72ca */ /* 0x000fe200000e0000 */
[----:B------:R-:W-:Y:S01]  /*c770*/  UIADD3 UR40, UR15, 0x3f400, URZ ;  /* 0x0003f4000f287890 */ /* 0x000fe2000fffe03f */
[----:B------:R-:W-:Y:S01]  /*c780*/  R2UR UR43, R12 ;  /* 0x000000000c2b72ca */ /* 0x000fe200000e0000 */
[----:B------:R-:W-:Y:S01]  /*c790*/  UMOV UR42, UR55 ;  /* 0x00000037002a7c82 */ /* 0x000fe20008000000 */
[----:B------:R-:W-:Y:S01]  /*c7a0*/  R2UR UR41, R13 ;  /* 0x000000000d2972ca */ /* 0x000fe200000e0000 */
[----:B------:R-:W-:Y:S01]  /*c7b0*/  UMOV UR36, UR21 ;  /* 0x0000001500247c82 */ /* 0x000fe20008000000 */
[----:B------:R1:W-:Y:S01]  /*c7c0*/  UTMAREDG.4D.ADD [UR16], [UR30] ;  /* 0x000000101e0073b6 */ /* 0x0003e20008018000 */
[----:B------:R-:W-:Y:S01]  /*c7d0*/  UIADD3 UR48, UR15, 0x42400, URZ ;  /* 0x000424000f307890 */ /* 0x000fe2000fffe03f */
[----:B------:R-:W-:Y:S01]  /*c7e0*/  UMOV UR49, 0x20 ;  /* 0x0000002000317882 */ /* 0x000fe20000000000 */
[----:B------:R-:W-:Y:S01]  /*c7f0*/  UMOV UR51, UR37 ;  /* 0x0000002500337c82 */ /* 0x000fe20008000000 */
[----:B------:R1:W-:Y:S01]  /*c800*/  UTMAREDG.4D.ADD [UR8], [UR30] ;  /* 0x000000081e0073b6 */ /* 0x0003e20008018000 */
[----:B------:R-:W-:Y:S01]  /*c810*/  UMOV UR52, UR21 ;  /* 0x0000001500347c82 */ /* 0x000fe20008000000 */
[----:B------:R-:W-:Y:S01]  /*c820*/  UMOV UR50, UR47 ;  /* 0x0000002f00327c82 */ /* 0x000fe20008000000 */
[----:B-1----:R-:W-:Y:S01]  /*c830*/  UIADD3 UR24, UR15, 0x43400, URZ ;  /* 0x000434000f187890 */ /* 0x002fe2000fffe03f */
[----:B------:R-:W-:-:S03]  /*c840*/  UMOV UR26, UR46 ;  /* 0x0000002e001a7c82 */ /* 0x000fc60008000000 */
[----:B------:R1:W-:Y:S01]  /*c850*/  UTMAREDG.4D.ADD [UR40], [UR30] ;  /* 0x000000281e0073b6 */ /* 0x0003e20008018000 */
[----:B------:R-:W-:Y:S01]  /*c860*/  UIADD3 UR16, UR15, 0x44400, URZ ;  /* 0x000444000f107890 */ /* 0x000fe2000fffe03f */
[----:B------:R-:W-:Y:S01]  /*c870*/  UMOV UR18, UR45 ;  /* 0x0000002d00127c82 */ /* 0x000fe20008000000 */
[----:B------:R1:W-:Y:S01]  /*c880*/  UTMAREDG.4D.ADD [UR56], [UR30] ;  /* 0x000000381e0073b6 */ /* 0x0003e20008018000 */
[----:B------:R-:W-:Y:S01]  /*c890*/  UIADD3 UR8, UR15, 0x45400, URZ ;  /* 0x000454000f087890 */ /* 0x000fe2000fffe03f */
[----:B------:R-:W-:Y:S01]  /*c8a0*/  UMOV UR10, UR39 ;  /* 0x00000027000a7c82 */ /* 0x000fe20008000000 */
[----:B-1----:R-:W-:Y:S01]  /*c8b0*/  UIADD3 UR40, UR15, 0x46400, URZ ;  /* 0x000464000f287890 */ /* 0x002fe2000fffe03f */
[----:B------:R-:W-:Y:S01]  /*c8c0*/  UMOV UR41, 0x20 ;  /* 0x0000002000297882 */ /* 0x000fe20000000000 */
[----:B------:R-:W-:Y:S01]  /*c8d0*/  UMOV UR43, UR37 ;  /* 0x00000025002b7c82 */ /* 0x000fe20008000000 */
[----:B------:R-:W-:Y:S01]  /*c8e0*/  UMOV UR44, UR21 ;  /* 0x00000015002c7c82 */ /* 0x000fe20008000000 */
[----:B------:R-:W-:Y:S01]  /*c8f0*/  UMOV UR42, UR29 ;  /* 0x0000001d002a7c82 */ /* 0x000fe20008000000 */
[----:B------:R-:W-:Y:S01]  /*c900*/  UMOV UR58, UR34 ;  /* 0x00000022003a7c82 */ /* 0x000fe20008000000 */
[----:B------:R-:W-:Y:S01]  /*c910*/  UMOV UR34, UR53 ;  /* 0x0000003500227c82 */ /* 0x000fe20008000000 */
[----:B------:R-:W-:Y:S01]  /*c920*/  MOV R11, UR52 ;  /* 0x00000034000b7c02 */ /* 0x000fe20008000f00 */
[----:B------:R1:W-:Y:S01]  /*c930*/  UTMAREDG.4D.ADD [UR32], [UR30] ;  /* 0x000000201e0073b6 */ /* 0x0003e20008018000 */
[----:B------:R-:W-:Y:S01]  /*c940*/  MOV R12, UR51 ;  /* 0x00000033000c7c02 */ /* 0x000fe20008000f00 */
[----:B------:R-:W-:Y:S01]  /*c950*/  UIADD3 UR56, UR15, 0x45800, URZ ;  /* 0x000458000f387890 */ /* 0x000fe2000fffe03f */
[----:B------:R-:W-:Y:S01]  /*c960*/  MOV R8, UR55 ;  /* 0x0000003700087c02 */ /* 0x000fe20008000f00 */
[----:B------:R-:W-:Y:S01]  /*c970*/  UMOV UR57, 0x40 ;  /* 0x0000004000397882 */ /* 0x000fe20000000000 */
[----:B------:R1:W-:Y:S01]  /*c980*/  UTMAREDG.4D.ADD [UR48], [UR30] ;  /* 0x000000301e0073b6 */ /* 0x0003e20008018000 */
[----:B------:R1:W-:Y:S02]  /*c990*/  UTMAREDG.4D.ADD [UR24], [UR30] ;  /* 0x000000181e0073b6 */ /* 0x0003e40008018000 */
[----:B-1----:R-:W-:Y:S01]  /*c9a0*/  UIADD3 UR32, UR15, 0x47400, URZ ;  /* 0x000474000f207890 */ /* 0x002fe2000fffe03f */
[----:B------:R-:W-:Y:S01]  /*c9b0*/  UMOV UR34, UR38 ;  /* 0x0000002600227c82 */ /* 0x000fe20008000000 */
[----:B------:R1:W-:Y:S01]  /*c9c0*/  UTMAREDG.4D.ADD [UR16], [UR30] ;  /* 0x000000101e0073b6 */ /* 0x0003e20008018000 */
[----:B------:R-:W-:Y:S01]  /*c9d0*/  UIADD3 UR48, UR15, 0x3f800, URZ ;  /* 0x0003f8000f307890 */ /* 0x000fe2000fffe03f */
[----:B------:R-:W-:Y:S01]  /*c9e0*/  UMOV UR49, 0x40 ;  /* 0x0000004000317882 */ /* 0x000fe20000000000 */
[----:B------:R-:W-:Y:S01]  /*c9f0*/  UMOV UR50, UR55 ;  /* 0x0000003700327c82 */ /* 0x000fe20008000000 */
[----:B------:R1:W-:Y:S01]  /*ca00*/  UTMAREDG.4D.ADD [UR8], [UR30] ;  /* 0x000000081e0073b6 */ /* 0x0003e20008018000 */
[----:B------:R-:W-:Y:S01]  /*ca10*/  UIADD3 UR24, UR15, 0x38800, URZ ;  /* 0x000388000f187890 */ /* 0x000fe2000fffe03f */
[----:B------:R-:W-:Y:S01]  /*ca20*/  UMOV UR25, 0x40 ;  /* 0x0000004000197882 */ /* 0x000fe20000000000 */
[----:B------:R-:W-:Y:S01]  /*ca30*/  UMOV UR26, UR4 ;  /* 0x00000004001a7c82 */ /* 0x000fe20008000000 */
[----:B------:R1:W-:Y:S02]  /*ca40*/  UTMAREDG.4D.ADD [UR40], [UR30] ;  /* 0x000000281e0073b6 */ /* 0x0003e40008018000 */
[----:B-1----:R-:W-:Y:S01]  /*ca50*/  UIADD3 UR16, UR15, 0x39800, URZ ;  /* 0x000398000f107890 */ /* 0x002fe2000fffe03f */
[----:B------:R-:W-:Y:S01]  /*ca60*/  UMOV UR17, 0x40 ;  /* 0x0000004000117882 */ /* 0x000fe20000000000 */
[----:B------:R-:W-:Y:S01]  /*ca70*/  UMOV UR18, UR58 ;  /* 0x0000003a00127c82 */ /* 0x000fe20008000000 */
[----:B------:R1:W-:Y:S01]  /*ca80*/  UTMAREDG.4D.ADD [UR32], [UR30] ;  /* 0x000000201e0073b6 */ /* 0x0003e20008018000 */
[----:B------:R-:W-:Y:S01]  /*ca90*/  UIADD3 UR8, UR15, 0x3a800, URZ ;  /* 0x0003a8000f087890 */ /* 0x000fe2000fffe03f */
[----:B------:R-:W-:Y:S01]  /*caa0*/  UMOV UR9, 0x40 ;  /* 0x0000004000097882 */ /* 0x000fe20000000000 */
[----:B------:R-:W-:Y:S01]  /*cab0*/  UMOV UR10, UR14 ;  /* 0x0000000e000a7c82 */ /* 0x000fe20008000000 */
[----:B------:R1:W-:Y:S01]  /*cac0*/  UTMAREDG.4D.ADD [UR24], [UR30] ;  /* 0x000000181e0073b6 */ /* 0x0003e20008018000 */
[----:B------:R-:W-:Y:S01]  /*cad0*/  MOV R14, UR49 ;  /* 0x00000031000e7c02 */ /* 0x000fe20008000f00 */
[----:B------:R-:W-:Y:S01]  /*cae0*/  UIADD3 UR40, UR15, 0x43800, URZ ;  /* 0x000438000f287890 */ /* 0x000fe2000fffe03f */
[----:B------:R-:W-:Y:S01]  /*caf0*/  UMOV UR41, 0x40 ;  /* 0x0000004000297882 */ /* 0x000fe20000000000 */
[----:B------:R3:W-:Y:S01]  /*cb00*/  UTMAREDG.4D.ADD [UR16], [UR30] ;  /* 0x000000101e0073b6 */ /* 0x0007e20008018000 */
[----:B-1----:R-:W-:Y:S01]  /*cb10*/  UIADD3 UR32, UR15, 0x3b800, URZ ;  /* 0x0003b8000f207890 */ /* 0x002fe2000fffe03f */
[----:B------:R-:W-:Y:S01]  /*cb20*/  UMOV UR33, 0x40 ;  /* 0x0000004000217882 */ /* 0x000fe20000000000 */
[----:B------:R-:W-:Y:S01]  /*cb30*/  UMOV UR34, UR13 ;  /* 0x0000000d00227c82 */ /* 0x000fe20008000000 */
[----:B------:R1:W-:Y:S01]  /*cb40*/  UTMAREDG.4D.ADD [UR8], [UR30] ;  /* 0x000000081e0073b6 */ /* 0x0003e20008018000 */
[----:B------:R-:W-:Y:S01]  /*cb50*/  UIADD3 UR24, UR15, 0x3c800, URZ ;  /* 0x0003c8000f187890 */ /* 0x000fe2000fffe03f */
[----:B------:R-:W-:-:S04]  /*cb60*/  UMOV UR26, UR7 ;  /* 0x00000007001a7c82 */ /* 0x000fc80008000000 */
[----:B------:R2:W-:Y:S01]  /*cb70*/  UTMAREDG.4D.ADD [UR32], [UR30] ;  /* 0x000000201e0073b6 */ /* 0x0005e20008018000 */
[----:B---3--:R-:W-:Y:S01]  /*cb80*/  UIADD3 UR16, UR15, 0x3d800, URZ ;  /* 0x0003d8000f107890 */ /* 0x008fe2000fffe03f */
[----:B------:R-:W-:Y:S02]  /*cb90*/  UMOV UR18, UR5 ;  /* 0x0000000500127c82 */ /* 0x000fe40008000000 */
[----:B------:R3:W-:Y:S01]  /*cba0*/  UTMAREDG.4D.ADD [UR24], [UR30] ;  /* 0x000000181e0073b6 */ /* 0x0007e20008018000 */
[----:B-1----:R-:W-:Y:S01]  /*cbb0*/  UIADD3 UR8, UR15, 0x3e800, URZ ;  /* 0x0003e8000f087890 */ /* 0x002fe2000fffe03f */
[----:B------:R-:W-:-:S04]  /*cbc0*/  UMOV UR10, UR61 ;  /* 0x0000003d000a7c82 */ /* 0x000fc80008000000 */
[----:B------:R1:W-:Y:S01]  /*cbd0*/  UTMAREDG.4D.ADD [UR16], [UR30] ;  /* 0x000000101e0073b6 */ /* 0x0003e20008018000 */
[----:B--2---:R-:W-:Y:S01]  /*cbe0*/  UIADD3 UR32, UR15, 0x40800, URZ ;  /* 0x000408000f207890 */ /* 0x004fe2000fffe03f */
[----:B------:R-:W-:Y:S02]  /*cbf0*/  UMOV UR34, UR54 ;  /* 0x0000003600227c82 */ /* 0x000fe40008000000 */
[----:B------:R2:W-:Y:S01]  /*cc00*/  UTMAREDG.4D.ADD [UR8], [UR30] ;  /* 0x000000081e0073b6 */ /* 0x0005e20008018000 */
[----:B---3--:R-:W-:Y:S01]  /*cc10*/  UIADD3 UR24, UR15, 0x41800, URZ ;  /* 0x000418000f187890 */ /* 0x008fe2000fffe03f */
[----:B------:R3:W-:Y:S04]  /*cc20*/  UTMAREDG.4D.ADD [UR48], [UR30] ;  /* 0x000000301e0073b6 */ /* 0x0007e80008018000 */
[----:B------:R3:W-:Y:S01]  /*cc30*/  UTMAREDG.4D.ADD [UR32], [UR30] ;  /* 0x000000201e0073b6 */ /* 0x0007e20008018000 */
[----:B------:R-:W-:Y:S01]  /*cc40*/  UMOV UR26, UR53 ;  /* 0x00000035001a7c82 */ /* 0x000fe20008000000 */
[----:B-1----:R-:W-:-:S02]  /*cc50*/  UIADD3 UR16, UR15, 0x44800, URZ ;  /* 0x000448000f107890 */ /* 0x002fc4000fffe03f */
[----:B--2---:R-:W-:Y:S01]  /*cc60*/  UIADD3 UR8, UR15, 0x46800, URZ ;  /* 0x000468000f087890 */ /* 0x004fe2000fffe03f */
[----:B------:R1:W-:Y:S01]  /*cc70*/  UTMAREDG.4D.ADD [UR24], [UR30] ;  /* 0x000000181e0073b6 */ /* 0x0003e20008018000 */
[----:B---3--:R-:W-:Y:S01]  /*cc80*/  UIADD3 UR48, UR15, 0x42800, URZ ;  /* 0x000428000f307890 */ /* 0x008fe2000fffe03f */
[----:B------:R-:W-:Y:S01]  /*cc90*/  UMOV UR50, UR38 ;  /* 0x0000002600327c82 */ /* 0x000fe20008000000 */
[----:B------:R-:W-:Y:S01]  /*cca0*/  UMOV UR34, UR4 ;  /* 0x0000000400227c82 */ /* 0x000fe20008000000 */
[----:B------:R-:W-:Y:S01]  /*ccb0*/  R2UR UR4, R0 ;  /* 0x00000000000472ca */ /* 0x000fe200000e0000 */
[----:B------:R-:W-:Y:S01]  /*ccc0*/  UMOV UR42, UR46 ;  /* 0x0000002e002a7c82 */ /* 0x000fe20008000000 */
[----:B------:R2:W5:Y:S01]  /*ccd0*/  LDL.LU R0, [R1+0x214] ;  /* 0x0002140001007983 */ /* 0x0005620000300800 */
[----:B------:R-:W-:Y:S01]  /*cce0*/  MOV R13, UR50 ;  /* 0x00000032000d7c02 */ /* 0x000fe20008000f00 */
[----:B------:R-:W-:Y:S01]  /*ccf0*/  UMOV UR50, UR47 ;  /* 0x0000002f00327c82 */ /* 0x000fe20008000000 */
[----:B------:R-:W-:Y:S01]  /*cd00*/  UMOV UR18, UR45 ;  /* 0x0000002d00127c82 */ /* 0x000fe20008000000 */
[----:B------:R3:W-:Y:S01]  /*cd10*/  UTMAREDG.4D.ADD [UR48], [UR30] ;  /* 0x000000301e0073b6 */ /* 0x0007e20008018000 */
[----:B-1----:R-:W-:Y:S01]  /*cd20*/  UMOV UR26, UR58 ;  /* 0x0000003a001a7c82 */ /* 0x002fe20008000000 */
[----:B------:R-:W-:Y:S01]  /*cd30*/  UIADD3 UR32, UR15, 0x38c00, URZ ;  /* 0x00038c000f207890 */ /* 0x000fe2000fffe03f */
[----:B------:R-:W-:Y:S01]  /*cd40*/  MOV R9, UR54 ;  /* 0x0000003600097c02 */ /* 0x000fe20008000f00 */
[----:B------:R-:W-:Y:S01]  /*cd50*/  UMOV UR58, UR39 ;  /* 0x00000027003a7c82 */ /* 0x000fe20008000000 */
[----:B------:R-:W-:Y:S01]  /*cd60*/  UIADD3 UR24, UR15, 0x39c00, URZ ;  /* 0x00039c000f187890 */ /* 0x000fe2000fffe03f */
[----:B------:R-:W-:Y:S01]  /*cd70*/  MOV R10, UR53 ;  /* 0x00000035000a7c02 */ /* 0x000fe20008000f00 */
[----:B------:R-:W-:Y:S01]  /*cd80*/  UMOV UR10, UR29 ;  /* 0x0000001d000a7c82 */ /* 0x000fe20008000000 */
[----:B------:R1:W-:Y:S01]  /*cd90*/  UTMAREDG.4D.ADD [UR40], [UR30] ;  /* 0x000000281e0073b6 */ /* 0x0003e20008018000 */
[----:B------:R-:W-:Y:S01]  /*cda0*/  R2UR UR55, R8 ;  /* 0x00000000083772ca */ /* 0x000fe200000e0000 */
[----:B------:R-:W-:Y:S01]  /*cdb0*/  UMOV UR33, 0x60 ;  /* 0x0000006000217882 */ /* 0x000fe20000000000 */
[----:B---3--:R-:W-:Y:S01]  /*cdc0*/  R2UR UR52, R11 ;  /* 0x000000000b3472ca */ /* 0x008fe200000e0000 */
[----:B------:R-:W-:Y:S01]  /*cdd0*/  UIADD3 UR48, UR15, 0x47800, URZ ;  /* 0x000478000f307890 */ /* 0x000fe2000fffe03f */
[----:B------:R-:W-:Y:S01]  /*cde0*/  R2UR UR51, R12 ;  /* 0x000000000c3372ca */ /* 0x000fe200000e0000 */
[----:B------:R3:W-:Y:S01]  /*cdf0*/  UTMAREDG.4D.ADD [UR16], [UR30] ;  /* 0x000000101e0073b6 */ /* 0x0007e20008018000 */
[----:B------:R-:W-:-:S02]  /*ce00*/  R2UR UR50, R13 ;  /* 0x000000000d3272ca */ /* 0x000fc400000e0000 */
[----:B------:R-:W-:Y:S01]  /*ce10*/  R2UR UR49, R14 ;  /* 0x000000000e3172ca */ /* 0x000fe200000e0000 */
[----:B-1----:R-:W-:Y:S01]  /*ce20*/  UIADD3 UR40, UR15, 0x3ac00, URZ ;  /* 0x0003ac000f287890 */ /* 0x002fe2000fffe03f */
[----:B------:R1:W-:Y:S01]  /*ce30*/  UTMAREDG.4D.ADD [UR56], [UR30] ;  /* 0x000000381e0073b6 */ /* 0x0003e20008018000 */
[----:B------:R-:W-:Y:S01]  /*ce40*/  R2UR UR54, R9 ;  /* 0x00000000093672ca */ /* 0x000fe200000e0000 */
[----:B------:R-:W-:Y:S01]  /*ce50*/  UMOV UR25, 0x60 ;  /* 0x0000006000197882 */ /* 0x000fe20000000000 */
[----:B------:R-:W-:Y:S01]  /*ce60*/  R2UR UR53, R10 ;  /* 0x000000000a3572ca */ /* 0x000fe200000e0000 */
[----:B------:R2:W-:Y:S01]  /*ce70*/  UTMAREDG.4D.ADD [UR8], [UR30] ;  /* 0x000000081e0073b6 */ /* 0x0005e20008018000 */
[----:B---3--:R-:W-:Y:S01]  /*ce80*/  UIADD3 UR16, UR15, 0x3bc00, URZ ;  /* 0x0003bc000f107890 */ /* 0x008fe2000fffe03f */
[----:B------:R-:W-:Y:S01]  /*ce90*/  UMOV UR41, 0x60 ;  /* 0x0000006000297882 */ /* 0x000fe20000000000 */
[----:B------:R-:W-:-:S04]  /*cea0*/  UMOV UR42, UR14 ;  /* 0x0000000e002a7c82 */ /* 0x000fc80008000000 */
[----:B------:R3:W-:Y:S01]  /*ceb0*/  UTMAREDG.4D.ADD [UR48], [UR30] ;  /* 0x000000301e0073b6 */ /* 0x0007e20008018000 */
[----:B-1----:R-:W-:Y:S01]  /*cec0*/  UIADD3 UR56, UR15, 0x3cc00, URZ ;  /* 0x0003cc000f387890 */ /* 0x002fe2000fffe03f */
[----:B------:R-:W-:Y:S01]  /*ced0*/  UMOV UR17, 0x60 ;  /* 0x0000006000117882 */ /* 0x000fe20000000000 */
[----:B------:R-:W-:Y:S01]  /*cee0*/  UMOV UR18, UR13 ;  /* 0x0000000d00127c82 */ /* 0x000fe20008000000 */
[----:B------:R1:W-:Y:S01]  /*cef0*/  UTMAREDG.4D.ADD [UR32], [UR30] ;  /* 0x000000201e0073b6 */ /* 0x0003e20008018000 */
[----:B--2---:R-:W-:Y:S01]  /*cf00*/  UIADD3 UR8, UR15, 0x3dc00, URZ ;  /* 0x0003dc000f087890 */ /* 0x004fe2000fffe03f */
[----:B------:R-:W-:Y:S01]  /*cf10*/  UMOV UR57, 0x60 ;  /* 0x0000006000397882 */ /* 0x000fe20000000000 */
[----:B------:R-:W-:Y:S01]  /*cf20*/  UMOV UR58, UR7 ;  /* 0x00000007003a7c82 */ /* 0x000fe20008000000 */
[----:B------:R2:W-:Y:S01]  /*cf30*/  UTMAREDG.4D.ADD [UR24], [UR30] ;  /* 0x000000181e0073b6 */ /* 0x0005e20008018000 */
[----:B------:R-:W-:Y:S01]  /*cf40*/  UMOV UR9, 0x60 ;  /* 0x0000006000097882 */ /* 0x000fe20000000000 */
[----:B------:R-:W-:Y:S01]  /*cf50*/  UMOV UR10, UR5 ;  /* 0x00000005000a7c82 */ /* 0x000fe20008000000 */
[----:B---3--:R-:W-:Y:S01]  /*cf60*/  UIADD3 UR48, UR15, 0x3ec00, URZ ;  /* 0x0003ec000f307890 */ /* 0x008fe2000fffe03f */
[----:B------:R3:W-:Y:S01]  /*cf70*/  UTMAREDG.4D.ADD [UR40], [UR30] ;  /* 0x000000281e0073b6 */ /* 0x0007e20008018000 */
[----:B-1----:R-:W-:Y:S01]  /*cf80*/  UIADD3 UR32, UR15, 0x3fc00, URZ ;  /* 0x0003fc000f207890 */ /* 0x002fe2000fffe03f */
[----:B------:R1:W-:Y:S01]  /*cf90*/  UTMAREDG.4D.ADD [UR16], [UR30] ;  /* 0x000000101e0073b6 */ /* 0x0003e20008018000 */
[----:B--2---:R-:W-:Y:S01]  /*cfa0*/  UIADD3 UR24, UR15, 0x40c00, URZ ;  /* 0x00040c000f187890 */ /* 0x004fe2000fffe03f */
[----:B------:R-:W-:Y:S01]  /*cfb0*/  UTMAREDG.4D.ADD [UR56], [UR30] ;  /* 0x000000381e0073b6 */ /* 0x000fe20008018000 */
[----:B------:R-:W-:Y:S01]  /*cfc0*/  UMOV UR49, 0x60 ;  /* 0x0000006000317882 */ /* 0x000fe20000000000 */
[----:B---3--:R-:W-:Y:S01]  /*cfd0*/  UIADD3 UR40, UR15, 0x42c00, URZ ;  /* 0x00042c000f287890 */ /* 0x008fe2000fffe03f */
[----:B------:R2:W-:Y:S01]  /*cfe0*/  UTMAREDG.4D.ADD [UR8], [UR30] ;  /* 0x000000081e0073b6 */ /* 0x0005e20008018000 */
[----:B-1----:R-:W-:Y:S01]  /*cff0*/  UIADD3 UR16, UR15, 0x41c00, URZ ;  /* 0x00041c000f107890 */ /* 0x002fe2000fffe03f */
[----:B------:R-:W-:Y:S01]  /*d000*/  UMOV UR51, UR37 ;  /* 0x0000002500337c82 */ /* 0x000fe20008000000 */
[----:B------:R-:W-:Y:S01]  /*d010*/  UMOV UR52, UR21 ;  /* 0x0000001500347c82 */ /* 0x000fe20008000000 */
[----:B------:R-:W-:Y:S01]  /*d020*/  UMOV UR50, UR61 ;  /* 0x0000003d00327c82 */ /* 0x000fe20008000000 */
[----:B------:R-:W-:Y:S01]  /*d030*/  UMOV UR34, UR55 ;  /* 0x0000003700227c82 */ /* 0x000fe20008000000 */
[----:B------:R-:W-:Y:S01]  /*d040*/  UTMAREDG.4D.ADD [UR48], [UR30] ;  /* 0x000000301e0073b6 */ /* 0x000fe20008018000 */
[----:B------:R-:W-:Y:S01]  /*d050*/  UMOV UR26, UR54 ;  /* 0x00000036001a7c82 */ /* 0x000fe20008000000 */
[----:B------:R-:W-:Y:S01]  /*d060*/  UMOV UR18, UR53 ;  /* 0x0000003500127c82 */ /* 0x000fe20008000000 */
[----:B------:R-:W-:Y:S01]  /*d070*/  UMOV UR42, UR47 ;  /* 0x0000002f002a7c82 */ /* 0x000fe20008000000 */
[----:B------:R1:W-:Y:S01]  /*d080*/  UTMAREDG.4D.ADD [UR32], [UR30] ;  /* 0x000000201e0073b6 */ /* 0x0003e20008018000 */
[----:B--2---:R-:W-:Y:S01]  /*d090*/  UIADD3 UR8, UR15, 0x43c00, URZ ;  /* 0x00043c000f087890 */ /* 0x004fe2000fffe03f */
[----:B------:R-:W-:Y:S01]  /*d0a0*/  UMOV UR10, UR46 ;  /* 0x0000002e000a7c82 */ /* 0x000fe20008000000 */
[----:B------:R2:W-:Y:S01]  /*d0b0*/  UTMAREDG.4D.ADD [UR24], [UR30] ;  /* 0x000000181e0073b6 */ /* 0x0005e20008018000 */
[----:B------:R3:W-:Y:S01]  /*d0c0*/  UTMAREDG.4D.ADD [UR16], [UR30] ;  /* 0x000000101e0073b6 */ /* 0x0007e20008018000 */
[----:B-1----:R-:W-:Y:S01]  /*d0d0*/  UIADD3 UR32, UR15, 0x44c00, URZ ;  /* 0x00044c000f207890 */ /* 0x002fe2000fffe03f */
[----:B------:R-:W-:Y:S01]  /*d0e0*/  UTMAREDG.4D.ADD [UR40], [UR30] ;  /* 0x000000281e0073b6 */ /* 0x000fe20008018000 */
[----:B--2---:R-:W-:-:S03]  /*d0f0*/  UIADD3 UR24, UR15, 0x45c00, URZ ;  /* 0x00045c000f187890 */ /* 0x004fc6000fffe03f */
[----:B------:R1:W-:Y:S01]  /*d100*/  UTMAREDG.4D.ADD [UR8], [UR30] ;  /* 0x000000081e0073b6 */ /* 0x0003e20008018000 */
[----:B---3--:R-:W-:Y:S01]  /*d110*/  UIADD3 UR16, UR15, 0x46c00, URZ ;  /* 0x00046c000f107890 */ /* 0x008fe2000fffe03f */
[----:B------:R-:W-:Y:S01]  /*d120*/  UMOV UR34, UR45 ;  /* 0x0000002d00227c82 */ /* 0x000fe20008000000 */
[----:B------:R-:W-:Y:S01]  /*d130*/  UMOV UR26, UR39 ;  /* 0x00000027001a7c82 */ /* 0x000fe20008000000 */
[----:B------:R2:W-:Y:S01]  /*d140*/  UTMAREDG.4D.ADD [UR32], [UR30] ;  /* 0x000000201e0073b6 */ /* 0x0005e20008018000 */
[----:B------:R-:W-:Y:S01]  /*d150*/  UMOV UR18, UR29 ;  /* 0x0000001d00127c82 */ /* 0x000fe20008000000 */
[----:B------:R2:W-:Y:S01]  /*d160*/  UTMAREDG.4D.ADD [UR24], [UR30] ;  /* 0x000000181e0073b6 */ /* 0x0005e20008018000 */
[----:B-1----:R-:W-:Y:S01]  /*d170*/  UIADD3 UR8, UR15, 0x47c00, URZ ;  /* 0x00047c000f087890 */ /* 0x002fe2000fffe03f */
[----:B------:R-:W-:Y:S02]  /*d180*/  UMOV UR10, UR38 ;  /* 0x00000026000a7c82 */ /* 0x000fe40008000000 */
[----:B------:R2:W-:Y:S06]  /*d190*/  UTMAREDG.4D.ADD [UR16], [UR30] ;  /* 0x000000101e0073b6 */ /* 0x0005ec0008018000 */
[----:B------:R2:W-:Y:S01]  /*d1a0*/  UTMAREDG.4D.ADD [UR8], [UR30] ;  /* 0x000000081e0073b6 */ /* 0x0005e20008018000 */
[----:B------:R0:W-:Y:S01]  /*d1b0*/  UTMACMDFLUSH ;  /* 0x00000000000079b7 */ /* 0x0001e20000000000 */
[----:B----4-:R-:W-:-:S02]  /*d1c0*/  R2UR UR14, R19 ;  /* 0x00000000130e72ca */ /* 0x010fc400000e0000 */
[----:B------:R-:W-:Y:S02]  /*d1d0*/  R2UR UR13, R7 ;  /* 0x00000000070d72ca */ /* 0x000fe400000e0000 */
[----:B------:R-:W-:Y:S02]  /*d1e0*/  R2UR UR7, R6 ;  /* 0x00000000060772ca */ /* 0x000fe400000e0000 */
[----:B--2---:R-:W-:-:S15]  /*d1f0*/  R2UR UR5, R5 ;  /* 0x00000000050572ca */ /* 0x004fde00000e0000 */
.L_x_81:
[----:B------:R-:W-:Y:S05]  /*d200*/  BSYNC B0 ;  /* 0x0000000000007941 */ /* 0x000fea0003800000 */
.L_x_80:
[----:B------:R-:W-:Y:S01]  /*d210*/  R2UR UR4, R4 ;  /* 0x00000000040472ca */ /* 0x000fe200000e0000 */
[----:B-----5:R-:W-:Y:S01]  /*d220*/  VIADD R2, R2, 0xffffffff ;  /* 0xffffffff02027836 */ /* 0x020fe20000000000 */
[----:B------:R-:W-:Y:S01]  /*d230*/  R2UR UR8, R3 ;  /* 0x00000000030872ca */ /* 0x000fe200000e0000 */
[----:B------:R-:W-:Y:S01]  /*d240*/  UIADD3 UR6, UR6, 0x1, URZ ;  /* 0x0000000106067890 */ /* 0x000fe2000fffe03f */
[----:B-1----:R-:W-:Y:S02]  /*d250*/  PRMT R5, RZ, 0x7610, R5 ;  /* 0x00007610ff057816 */ /* 0x002fe40000000005 */
[----:B------:R-:W-:Y:S01]  /*d260*/  ISETP.GT.AND P1, PT, R2, 0x1, PT ;  /* 0x000000010200780c */ /* 0x000fe20003f24270 */
[----:B------:R-:W-:-:S04]  /*d270*/  UISETP.NE.AND UP0, UPT, UR6, 0x2, UPT ;  /* 0x000000020600788c */ /* 0x000fc8000bf05270 */
[----:B------:R-:W-:Y:S02]  /*d280*/  USEL UR6, UR6, URZ, UP0 ;  /* 0x0000003f06067287 */ /* 0x000fe40008000000 */
[----:B------:R-:W-:Y:S02]  /*d290*/  UIADD3 UR4, UR4, 0x80, URZ ;  /* 0x0000008004047890 */ /* 0x000fe4000fffe03f */
[----:B------:R-:W-:-:S04]  /*d2a0*/  UIADD3 UR8, UR8, 0x80, URZ ;  /* 0x0000008008087890 */ /* 0x000fc8000fffe03f */
[----:B------:R-:W-:Y:S01]  /*d2b0*/  IMAD.U32 R4, RZ, RZ, UR4 ;  /* 0x00000004ff047e24 */ /* 0x000fe2000f8e00ff */
[----:B------:R-:W-:Y:S01]  /*d2c0*/  USEL UR4, URZ, 0x1, UP0 ;  /* 0x000000013f047887 */ /* 0x000fe20008000000 */
[----:B------:R-:W-:-:S05]  /*d2d0*/  IMAD.U32 R3, RZ, RZ, UR8 ;  /* 0x00000008ff037e24 */ /* 0x000fca000f8e00ff */
[----:B------:R-:W-:Y:S01]  /*d2e0*/  LOP3.LUT R0, R0, UR4, RZ, 0x3c, !PT ;  /* 0x0000000400007c12 */ /* 0x000fe2000f8e3cff */
[----:B------:R-:W-:Y:S06]  /*d2f0*/  @P1 BRA `(.L_x_82) ;  /* 0xffffffe000281947 */ /* 0x000fec000383ffff */
.L_x_73:
[----:B------:R-:W-:Y:S04]  /*d300*/  BSSY B0, `(.L_x_83) ;  /* 0x0000003000007945 */ /* 0x000fe80003800000 */
[----:B------:R-:W-:Y:S05]  /*d310*/  @!P0 BRA `(.L_x_84) ;  /* 0x0000000000048947 */ /* 0x000fea0003800000 */
[----:B------:R-:W-:-:S04]  /*d320*/  DEPBAR.LE SB0, 0x0 ;  /* 0x000080000000791a */ /* 0x000fc80000000000 */
.L_x_84:
[----:B------:R-:W-:Y:S05]  /*d330*/  BSYNC B0 ;  /* 0x0000000000007941 */ /* 0x000fea0003800000 */
.L_x_83:
[----:B------:R-:W-:-:S04]  /*d340*/  ULOP3.LUT UR14, UR14, 0x1, URZ, 0xfc, !UPT ;  /* 0x000000010e0e7892 */ /* 0x000fc8000f8efc3f */
[----:B------:R-:W-:-:S06]  /*d350*/  UISETP.NE.AND UP0, UPT, UR14, 0x3, UPT ;  /* 0x000000030e00788c */ /* 0x000fcc000bf05270 */
[----:B------:R-:W-:-:S13]  /*d360*/  PLOP3.LUT P0, PT, PT, PT, UP0, 0x80, 0x0 ;  /* 0x000000000000781c */ /* 0x000fda0003f0f008 */
[----:B------:R-:W-:Y:S05]  /*d370*/  @!P0 BRA `(.L_x_85) ;  /* 0x0000000000048947 */ /* 0x000fea0003800000 */
[----:B------:R-:W-:Y:S01]  /*d380*/  BPT.TRAP 0x1 ;  /* 0x000000040000795c */ /* 0x000fe20000300000 */
.L_x_85:
[----:B------:R-:W-:Y:S02]  /*d390*/  UMOV UR4, 0x400 ;  /* 0x0000040000047882 */ /* 0x000fe40000000000 */
[----:B------:R-:W-:-:S04]  /*d3a0*/  ULEA UR4, UR5, UR4, 0x18 ;  /* 0x0000000405047291 */ /* 0x000fc8000f8ec03f */
[----:B------:R-:W-:-:S04]  /*d3b0*/  ULEA UR13, UR13, UR4, 0x3 ;  /* 0x000000040d0d7291 */ /* 0x000fc8000f8e183f */
[----:B------:R-:W-:-:S04]  /*d3c0*/  UIADD3 UR13, UR13, 0x58890, URZ ;  /* 0x000588900d0d7890 */ /* 0x000fc8000fffe03f */
[----:B------:R-:W-:-:S09]  /*d3d0*/  UPRMT UR13, UR5, 0x654, UR13 ;  /* 0x00000654050d7896 */ /* 0x000fd2000800000d */
[----:B------:R-:W-:Y:S01]  /*d3e0*/  SYNCS.ARRIVE.TRANS64.RED.A1T0 RZ, [UR13], RZ ;  /* 0x000000ffffff79a7 */ /* 0x000fe2000810040d */
[----:B------:R-:W-:Y:S05]  /*d3f0*/  EXIT ;  /* 0x000000000000794d */ /* 0x000fea0003800000 */
.L_x_72:
[----:B------:R-:W1:Y:S01]  /*d400*/  S2UR UR11, SR_CTAID.X ;  /* 0x00000000000b79c3 */ /* 0x000e620000002500 */
[----:B------:R-:W-:Y:S01]  /*d410*/  ELECT P3, URZ, PT ;  /* 0x00000000003f782f */ /* 0x000fe20003860000 */
[----:B------:R-:W-:Y:S01]  /*d420*/  BSSY B0, `(.L_x_86) ;  /* 0x000002c000007945 */ /* 0x000fe20003800000 */
[----:B------:R-:W-:Y:S02]  /*d430*/  IMAD.MOV.U32 R2, RZ, RZ, RZ ;  /* 0x000000ffff027224 */ /* 0x000fe400078e00ff */
[----:B------:R-:W-:-:S03]  /*d440*/  IMAD.MOV.U32 R4, RZ, RZ, RZ ;  /* 0x000000ffff047224 */ /* 0x000fc600078e00ff */
[----:B------:R-:W2:Y:S08]  /*d450*/  S2UR UR28, SR_CTAID.Y ;  /* 0x00000000001c79c3 */ /* 0x000eb00000002600 */
[----:B------:R-:W3:Y:S01]  /*d460*/  S2UR UR29, SR_CTAID.Z ;  /* 0x00000000001d79c3 */ /* 0x000ee20000002700 */
[----:B-1----:R-:W-:Y:S01]  /*d470*/  USHF.L.U32 UR11, UR11, 0x7, URZ ;  /* 0x000000070b0b7899 */ /* 0x002fe2000800063f */
[----:B------:R-:W-:Y:S11]  /*d480*/  @!P3 BRA `(.L_x_87) ;  /* 0x000000000094b947 */ /* 0x000ff60003800000 */
[----:B------:R-:W1:Y:S01]  /*d490*/  S2R R4, SR_CgaCtaId ;  /* 0x0000000000047919 */ /* 0x000e620000008800 */
[----:B------:R-:W-:Y:S01]  /*d4a0*/  MOV R3, 0x400 ;  /* 0x0000040000037802 */ /* 0x000fe20000000f00 */
[----:B------:R-:W-:-:S03]  /*d4b0*/  IMAD.MOV.U32 R5, RZ, RZ, 0x1 ;  /* 0x00000001ff057424 */ /* 0x000fc600078e00ff */
[----:B-1----:R-:W-:Y:S02]  /*d4c0*/  LEA R4, R4, R3, 0x18 ;  /* 0x0000000304047211 */ /* 0x002fe400078ec0ff */
[----:B------:R-:W-:-:S04]  /*d4d0*/  SHF.L.U32 R3, R5, 0x1f, RZ ;  /* 0x0000001f05037819 */ /* 0x000fc800000006ff */
[----:B------:R-:W1:Y:S02]  /*d4e0*/  SYNCS.PHASECHK.TRANS64.TRYWAIT P0, [R4+URZ+0x58860], R3 ;  /* 0x05886003040075a7 */ /* 0x000e64000800017f */
[----:B-1----:R-:W-:Y:S05]  /*d4f0*/  @!P0 BRA `(.L_x_88) ;  /* 0x0000002000148947 */ /* 0x002fea0003800000 */
.L_x_144:
[----:B------:R-:W-:Y:S01]  /*d500*/  ULOP3.LUT UR5, UR4, 0x2, URZ, 0xfc, !UPT ;  /* 0x0000000204057892 */ /* 0x000fe2000f8efc3f */
[----:B-1----:R-:W-:-:S03]  /*d510*/  @P2 IMAD.MOV.U32 R3, RZ, RZ, 0x4000 ;  /* 0x00004000ff032424 */ /* 0x002fc600078e00ff */
[----:B------:R-:W-:Y:S01]  /*d520*/  UPRMT UR5, UR5, 0x9910, URZ ;  /* 0x0000991005057896 */ /* 0x000fe2000800003f */
[----:B------:R1:W-:Y:S03]  /*d530*/  @P2 SYNCS.ARRIVE.TRANS64 RZ, [R4+URZ+0x58840], R3 ;  /* 0x0588400304ff29a7 */ /* 0x0003e6000800003f */
[----:B------:R-:W-:-:S06]  /*d540*/  UISETP.NE.AND UP0, UPT, UR5, 0x2, UPT ;  /* 0x000000020500788c */ /* 0x000fcc000bf05270 */
[----:B------:R-:W-:-:S13]  /*d550*/  PLOP3.LUT P0, PT, PT, PT, UP0, 0x80, 0x0 ;  /* 0x000000000000781c */ /* 0x000fda0003f0f008 */
[----:B-1----:R-:W-:Y:S05]  /*d560*/  @P0 BRA `(.L_x_89) ;  /* 0x0000000000040947 */ /* 0x002fea0003800000 */
[----:B--23--:R-:W-:Y:S01]  /*d570*/  BPT.TRAP 0x1 ;  /* 0x000000040000795c */ /* 0x00cfe20000300000 */
.L_x_89:
[----:B------:R-:W-:-:S04]  /*d580*/  LOP3.LUT P0, RZ, R0, 0x1f, RZ, 0xc0, !PT ;  /* 0x0000001f00ff7812 */ /* 0x000fc8000780c0ff */
[----:B------:R-:W-:-:S13]  /*d590*/  PLOP3.LUT P0, PT, P0, P2, PT, 0x2a, 0x0 ;  /* 0x000000000000781c */ /* 0x000fda0000704572 */
[----:B------:R-:W-:Y:S05]  /*d5a0*/  @P0 BRA `(.L_x_90) ;  /* 0x0000000000040947 */ /* 0x000fea0003800000 */
[----:B--23--:R-:W-:Y:S01]  /*d5b0*/  BPT.TRAP 0x1 ;  /* 0x000000040000795c */ /* 0x00cfe20000300000 */
.L_x_90:
[----:B------:R-:W-:Y:S01]  /*d5c0*/  R2UR UR8, R4 ;  /* 0x00000000040872ca */ /* 0x000fe200000e0000 */
[----:B------:R-:W-:Y:S01]  /*d5d0*/  ULDC.64 UR6, c[0x0][0x198] ;  /* 0x0000660000067ab9 */ /* 0x000fe20000000a00 */
[----:B------:R-:W-:Y:S01]  /*d5e0*/  UMOV UR14, 0x0 ;  /* 0x00000000000e7882 */ /* 0x000fe20000000000 */
[----:B------:R-:W-:Y:S01]  /*d5f0*/  UIADD3 UR6, UP0, UR6, 0x1f0, URZ ;  /* 0x000001f006067890 */ /* 0x000fe2000ff1e03f */
[----:B------:R-:W-:Y:S01]  /*d600*/  IMAD.MOV.U32 R4, RZ, RZ, 0x1 ;  /* 0x00000001ff047424 */ /* 0x000fe200078e00ff */
[----:B------:R-:W-:Y:S01]  /*d610*/  UMOV UR15, 0x10000000 ;  /* 0x10000000000f7882 */ /* 0x000fe20000000000 */
[----:B------:R-:W-:Y:S01]  /*d620*/  UMOV UR10, URZ ;  /* 0x0000003f000a7c82 */ /* 0x000fe20008000000 */
[----:B------:R-:W-:Y:S01]  /*d630*/  UIADD3.X UR7, URZ, UR7, URZ, UP0, !UPT ;  /* 0x000000073f077290 */ /* 0x000fe200087fe43f */
[----:B--2---:R-:W-:Y:S01]  /*d640*/  UMOV UR12, UR28 ;  /* 0x0000001c000c7c82 */ /* 0x004fe20008000000 */
[----:B---3--:R-:W-:Y:S01]  /*d650*/  UMOV UR13, UR29 ;  /* 0x0000001d000d7c82 */ /* 0x008fe20008000000 */
[----:B------:R-:W-:Y:S01]  /*d660*/  UMOV UR26, 0x40 ;  /* 0x00000040001a7882 */ /* 0x000fe20000000000 */
[----:B------:R-:W-:-:S02]  /*d670*/  UMOV UR27, UR11 ;  /* 0x0000000b001b7c82 */ /* 0x000fc40008000000 */
[----:B------:R-:W-:Y:S02]  /*d680*/  UIADD3 UR9, UR8, 0x58840, URZ ;  /* 0x0005884008097890 */ /* 0x000fe4000fffe03f */
[----:B------:R-:W-:-:S05]  /*d690*/  UIADD3 UR24, UR8, 0x2000, URZ ;  /* 0x0000200008187890 */ /* 0x000fca000fffe03f */
[----:B------:R-:W-:Y:S02]  /*d6a0*/  UMOV UR25, UR9 ;  /* 0x0000000900197c82 */ /* 0x000fe40008000000 */
[----:B------:R1:W-:Y:S02]  /*d6b0*/  UTMALDG.4D [UR8], [UR6], desc[UR14] ;  /* 0x00000e08060075b4 */ /* 0x0003e40008019000 */
[----:B------:R1:W-:Y:S02]  /*d6c0*/  UTMALDG.4D [UR24], [UR6], desc[UR14] ;  /* 0x00000e18060075b4 */ /* 0x0003e40008019000 */
[----:B-1----:R-:W-:Y:S01]  /*d6d0*/  NOP ;  /* 0x0000000000007918 */ /* 0x002fe20000000000 */
.L_x_87:
[----:B--23--:R-:W-:Y:S05]  /*d6e0*/  BSYNC B0 ;  /* 0x0000000000007941 */ /* 0x00cfea0003800000 */
.L_x_86:
[----:B------:R-:W1:Y:S01]  /*d6f0*/  LDC R3, c[0x0][0x288] ;  /* 0x0000a200ff037b82 */ /* 0x000e620000000800 */
[----:B------:R-:W-:Y:S01]  /*d700*/  BSSY B0, `(.L_x_91) ;  /* 0x0000032000007945 */ /* 0x000fe20003800000 */
[----:B-1----:R-:W-:-:S13]  /*d710*/  ISETP.GT.AND P4, PT, R3, RZ, P3 ;  /* 0x000000ff0300720c */ /* 0x002fda0001f84270 */
[----:B------:R-:W-:Y:S05]  /*d720*/  @!P4 BRA `(.L_x_92) ;  /* 0x0000000000bcc947 */ /* 0x000fea0003800000 */
[----:B------:R-:W1:Y:S01]  /*d730*/  S2R R5, SR_CgaCtaId ;  /* 0x0000000000057919 */ /* 0x000e620000008800 */
[----:B------:R-:W-:-:S04]  /*d740*/  MOV R2, 0x400 ;  /* 0x0000040000027802 */ /* 0x000fc80000000f00 */
[----:B-1----:R-:W-:Y:S01]  /*d750*/  LEA R5, R5, R2, 0x18 ;  /* 0x0000000205057211 */ /* 0x002fe200078ec0ff */
[----:B------:R-:W-:-:S05]  /*d760*/  IMAD.MOV.U32 R2, RZ, RZ, 0x1 ;  /* 0x00000001ff027424 */ /* 0x000fca00078e00ff */
[----:B------:R-:W-:-:S04]  /*d770*/  SHF.L.U32 R2, R2, 0x1f, RZ ;  /* 0x0000001f02027819 */ /* 0x000fc800000006ff */
[----:B------:R-:W1:Y:S02]  /*d780*/  SYNCS.PHASECHK.TRANS64.TRYWAIT P0, [R5+URZ+0x58820], R2 ;  /* 0x05882002050075a7 */ /* 0x000e64000800017f */
[----:B-1----:R-:W-:Y:S05]  /*d790*/  @!P0 BRA `(.L_x_93) ;  /* 0x0000001c00808947 */ /* 0x002fea0003800000 */
.L_x_145:
[----:B------:R-:W-:Y:S01]  /*d7a0*/  ULOP3.LUT UR5, UR4, 0x2, URZ, 0xfc, !UPT ;  /* 0x0000000204057892 */ /* 0x000fe2000f8efc3f */
[----:B-1----:R-:W-:-:S03]  /*d7b0*/  @P2 IMAD.MOV.U32 R2, RZ, RZ, 0x8200 ;  /* 0x00008200ff022424 */ /* 0x002fc600078e00ff */
[----:B------:R-:W-:Y:S01]  /*d7c0*/  UPRMT UR5, UR5, 0x9910, URZ ;  /* 0x0000991005057896 */ /* 0x000fe2000800003f */
[----:B------:R1:W-:Y:S03]  /*d7d0*/  @P2 SYNCS.ARRIVE.TRANS64 RZ, [R5+URZ+0x58800], R2 ;  /* 0x0588000205ff29a7 */ /* 0x0003e6000800003f */
[----:B------:R-:W-:-:S06]  /*d7e0*/  UISETP.NE.AND UP0, UPT, UR5, 0x2, UPT ;  /* 0x000000020500788c */ /* 0x000fcc000bf05270 */
[----:B------:R-:W-:-:S13]  /*d7f0*/  PLOP3.LUT P0, PT, PT, PT, UP0, 0x80, 0x0 ;  /* 0x000000000000781c */ /* 0x000fda0003f0f008 */
[----:B-1----:R-:W-:Y:S05]  /*d800*/  @P0 BRA `(.L_x_94) ;  /* 0x0000000000040947 */ /* 0x002fea0003800000 */
[----:B------:R-:W-:Y:S01]  /*d810*/  BPT.TRAP 0x1 ;  /* 0x000000040000795c */ /* 0x000fe20000300000 */
.L_x_94:
[----:B------:R-:W-:-:S04]  /*d820*/  LOP3.LUT P0, RZ, R0, 0x1f, RZ, 0xc0, !PT ;  /* 0x0000001f00ff7812 */ /* 0x000fc8000780c0ff */
[----:B------:R-:W-:-:S13]  /*d830*/  PLOP3.LUT P0, PT, P0, P2, PT, 0x2a, 0x0 ;  /* 0x000000000000781c */ /* 0x000fda0000704572 */
[----:B------:R-:W-:Y:S05]  /*d840*/  @P0 BRA `(.L_x_95) ;  /* 0x0000000000040947 */ /* 0x000fea0003800000 */
[----:B------:R-:W-:Y:S01]  /*d850*/  BPT.TRAP 0x1 ;  /* 0x000000040000795c */ /* 0x000fe20000300000 */
.L_x_95:
[----:B------:R-:W-:Y:S01]  /*d860*/  R2UR UR32, R5 ;  /* 0x00000000052072ca */ /* 0x000fe200000e0000 */
[----:B------:R-:W-:Y:S01]  /*d870*/  ULDC.64 UR12, c[0x0][0x198] ;  /* 0x00006600000c7ab9 */ /* 0x000fe20000000a00 */
[----:B------:R-:W-:Y:S01]  /*d880*/  UMOV UR27, URZ ;  /* 0x0000003f001b7c82 */ /* 0x000fe20008000000 */
[----:B------:R-:W-:Y:S01]  /*d890*/  UIADD3 UR6, UP0, UR12, 0xf0, URZ ;  /* 0x000000f00c067890 */ /* 0x000fe2000ff1e03f */
[----:B------:R-:W-:Y:S01]  /*d8a0*/  IMAD.MOV.U32 R2, RZ, RZ, 0x1 ;  /* 0x00000001ff027424 */ /* 0x000fe200078e00ff */
[----:B------:R-:W-:Y:S02]  /*d8b0*/  UIADD3 UR12, UP1, UR12, 0x4f0, URZ ;  /* 0x000004f00c0c7890 */ /* 0x000fe4000ff3e03f */
[----:B------:R-:W-:Y:S02]  /*d8c0*/  UIADD3.X UR7, URZ, UR13, URZ, UP0, !UPT ;  /* 0x0000000d3f077290 */ /* 0x000fe400087fe43f */
[----:B------:R-:W-:Y:S01]  /*d8d0*/  UIADD3.X UR13, URZ, UR13, URZ, UP1, !UPT ;  /* 0x0000000d3f0d7290 */ /* 0x000fe20008ffe43f */
[----:B------:R-:W-:Y:S01]  /*d8e0*/  UMOV UR8, 0x0 ;  /* 0x0000000000087882 */ /* 0x000fe20000000000 */
[----:B------:R-:W-:-:S02]  /*d8f0*/  UMOV UR9, 0x10000000 ;  /* 0x1000000000097882 */ /* 0x000fc40000000000 */
[----:B------:R-:W-:Y:S02]  /*d900*/  UIADD3 UR24, UR32, 0x18000, URZ ;  /* 0x0001800020187890 */ /* 0x000fe4000fffe03f */
[----:B------:R-:W-:Y:S02]  /*d910*/  UIADD3 UR25, UR32, 0x58800, URZ ;  /* 0x0005880020197890 */ /* 0x000fe4000fffe03f */
[----:B------:R-:W-:Y:S02]  /*d920*/  UIADD3 UR16, UR32, 0x1c000, URZ ;  /* 0x0001c00020107890 */ /* 0x000fe4000fffe03f */
[----:B------:R-:W-:Y:S01]  /*d930*/  UIADD3 UR32, UR32, 0x58000, URZ ;  /* 0x0005800020207890 */ /* 0x000fe2000fffe03f */
[----:B------:R-:W-:Y:S01]  /*d940*/  UMOV UR26, URZ ;  /* 0x0000003f001a7c82 */ /* 0x000fe20008000000 */
[----:B------:R-:W-:Y:S01]  /*d950*/  UMOV UR18, 0x40 ;  /* 0x0000004000127882 */ /* 0x000fe20000000000 */
[----:B------:R-:W-:Y:S01]  /*d960*/  UMOV UR20, UR28 ;  /* 0x0000001c00147c82 */ /* 0x000fe20008000000 */
[----:B------:R-:W-:Y:S01]  /*d970*/  UMOV UR21, UR29 ;  /* 0x0000001d00157c82 */ /* 0x000fe20008000000 */
[----:B------:R-:W-:Y:S01]  /*d980*/  UMOV UR19, UR27 ;  /* 0x0000001b00137c82 */ /* 0x000fe20008000000 */
[----:B------:R-:W-:Y:S01]  /*d990*/  UMOV UR17, UR25 ;  /* 0x0000001900117c82 */ /* 0x000fe20008000000 */
[----:B------:R1:W-:Y:S01]  /*d9a0*/  UTMALDG.4D [UR24], [UR6], desc[UR8] ;  /* 0x00000818060075b4 */ /* 0x0003e20008019000 */
[----:B------:R-:W-:Y:S01]  /*d9b0*/  UMOV UR34, URZ ;  /* 0x0000003f00227c82 */ /* 0x000fe20008000000 */
[----:B------:R-:W-:Y:S01]  /*d9c0*/  UMOV UR35, UR28 ;  /* 0x0000001c00237c82 */ /* 0x000fe20008000000 */
[----:B------:R-:W-:Y:S01]  /*d9d0*/  UMOV UR36, UR29 ;  /* 0x0000001d00247c82 */ /* 0x000fe20008000000 */
[----:B------:R-:W-:Y:S01]  /*d9e0*/  UMOV UR33, UR25 ;  /* 0x0000001900217c82 */ /* 0x000fe20008000000 */
[----:B------:R1:W-:Y:S01]  /*d9f0*/  UTMALDG.4D [UR16], [UR6], desc[UR8] ;  /* 0x00000810060075b4 */ /* 0x0003e20008019000 */
[----:B------:R1:W-:Y:S02]  /*da00*/  UTMALDG.3D [UR32], [UR12], desc[UR8] ;  /* 0x000008200c0075b4 */ /* 0x0003e40008011000 */
[----:B-1----:R-:W-:Y:S01]  /*da10*/  NOP ;  /* 0x0000000000007918 */ /* 0x002fe20000000000 */
.L_x_92:
[----:B------:R-:W-:Y:S05]  /*da20*/  BSYNC B0 ;  /* 0x0000000000007941 */ /* 0x000fea0003800000 */
.L_x_91:
[----:B------:R-:W-:Y:S01]  /*da30*/  BSSY B0, `(.L_x_96) ;  /* 0x000002d000007945 */ /* 0x000fe20003800000 */
[----:B------:R-:W-:-:S03]  /*da40*/  IMAD.MOV.U32 R8, RZ, RZ, RZ ;  /* 0x000000ffff087224 */ /* 0x000fc600078e00ff */
[----:B------:R-:W-:Y:S05]  /*da50*/  @!P3 BRA `(.L_x_97) ;  /* 0x0000000000a8b947 */ /* 0x000fea0003800000 */
[----:B------:R-:W1:Y:S01]  /*da60*/  S2R R6, SR_CgaCtaId ;  /* 0x0000000000067919 */ /* 0x000e620000008800 */
[----:B------:R-:W-:-:S04]  /*da70*/  MOV R5, 0x400 ;  /* 0x0000040000057802 */ /* 0x000fc80000000f00 */
[----:B-1----:R-:W-:Y:S01]  /*da80*/  LEA R7, R6, R5, 0x18 ;  /* 0x0000000506077211 */ /* 0x002fe200078ec0ff */
[----:B------:R-:W-:-:S04]  /*da90*/  IMAD.MOV.U32 R6, RZ, RZ, 0x1 ;  /* 0x00000001ff067424 */ /* 0x000fc800078e00ff */
[----:B------:R-:W-:Y:S01]  /*daa0*/  IMAD R5, R4, 0x8, R7 ;  /* 0x0000000804057824 */ /* 0x000fe200078e0207 */
[----:B------:R-:W-:-:S04]  /*dab0*/  SHF.L.U32 R6, R6, 0x1f, RZ ;  /* 0x0000001f06067819 */ /* 0x000fc800000006ff */
[----:B------:R-:W1:Y:S02]  /*dac0*/  SYNCS.PHASECHK.TRANS64.TRYWAIT P0, [R5+URZ+0x58860], R6 ;  /* 0x05886006050075a7 */ /* 0x000e64000800017f */
[----:B-1----:R-:W-:Y:S05]  /*dad0*/  @!P0 BRA `(.L_x_98) ;  /* 0x0000001800c48947 */ /* 0x002fea0003800000 */
.L_x_146:
        /* <DEDUP_REMOVED lines=8> */
.L_x_99:
[----:B------:R-:W-:-:S04]  /*db60*/  LOP3.LUT P0, RZ, R0, 0x1f, RZ, 0xc0, !PT ;  /* 0x0000001f00ff7812 */ /* 0x000fc8000780c0ff */
[----:B------:R-:W-:-:S13]  /*db70*/  PLOP3.LUT P0, PT, P0, P2, PT, 0x2a, 0x0 ;  /* 0x000000000000781c */ /* 0x000fda0000704572 */
[----:B------:R-:W-:Y:S05]  /*db80*/  @P0 BRA `(.L_x_100) ;  /* 0x0000000000040947 */ /* 0x000fea0003800000 */
[----:B------:R-:W-:Y:S01]  /*db90*/  BPT.TRAP 0x1 ;  /* 0x000000040000795c */ /* 0x000fe20000300000 */
.L_x_100:
[----:B------:R-:W-:Y:S01]  /*dba0*/  R2UR UR5, R7 ;  /* 0x00000000070572ca */ /* 0x000fe200000e0000 */
[----:B------:R-:W-:Y:S01]  /*dbb0*/  ULDC.64 UR6, c[0x0][0x198] ;  /* 0x0000660000067ab9 */ /* 0x000fe20000000a00 */
[C---:B------:R-:W-:Y:S01]  /*dbc0*/  R2UR UR8, R4.reuse ;  /* 0x00000000040872ca */ /* 0x040fe200000e0000 */
[----:B------:R-:W-:Y:S01]  /*dbd0*/  UIADD3 UR6, UP0, UR6, 0x2f0, URZ ;  /* 0x000002f006067890 */ /* 0x000fe2000ff1e03f */
[----:B------:R-:W-:Y:S01]  /*dbe0*/  R2UR UR9, R5 ;  /* 0x00000000050972ca */ /* 0x000fe200000e0000 */
[----:B------:R-:W-:Y:S01]  /*dbf0*/  UMOV UR14, 0x0 ;  /* 0x00000000000e7882 */ /* 0x000fe20000000000 */
[----:B------:R-:W-:Y:S01]  /*dc00*/  UMOV UR15, 0x10000000 ;  /* 0x10000000000f7882 */ /* 0x000fe20000000000 */
[----:B------:R-:W-:Y:S01]  /*dc10*/  UIADD3.X UR7, URZ, UR7, URZ, UP0, !UPT ;  /* 0x000000073f077290 */ /* 0x000fe200087fe43f */
[----:B------:R-:W-:Y:S01]  /*dc20*/  VIADD R4, R4, 0x1 ;  /* 0x0000000104047836 */ /* 0x000fe20000000000 */
[----:B------:R-:W-:Y:S01]  /*dc30*/  UMOV UR10, URZ ;  /* 0x0000003f000a7c82 */ /* 0x000fe20008000000 */
[----:B------:R-:W-:Y:S01]  /*dc40*/  UMOV UR12, UR28 ;  /* 0x0000001c000c7c82 */ /* 0x000fe20008000000 */
[----:B------:R-:W-:Y:S01]  /*dc50*/  UMOV UR13, UR29 ;  /* 0x0000001d000d7c82 */ /* 0x000fe20008000000 */
[----:B------:R-:W-:Y:S01]  /*dc60*/  UMOV UR26, 0x40 ;  /* 0x00000040001a7882 */ /* 0x000fe20000000000 */
[----:B------:R-:W-:Y:S01]  /*dc70*/  UMOV UR27, UR11 ;  /* 0x0000000b001b7c82 */ /* 0x000fe20008000000 */
[----:B------:R-:W-:Y:S01]  /*dc80*/  IMAD.MOV.U32 R8, RZ, RZ, 0x40 ;  /* 0x00000040ff087424 */ /* 0x000fe200078e00ff */
[----:B------:R-:W-:-:S02]  /*dc90*/  ULEA UR8, UR8, UR5, 0xe ;  /* 0x0000000508087291 */ /* 0x000fc4000f8e703f */
[----:B------:R-:W-:Y:S02]  /*dca0*/  UIADD3 UR9, UR9, 0x58840, URZ ;  /* 0x0005884009097890 */ /* 0x000fe4000fffe03f */
[----:B------:R-:W-:-:S05]  /*dcb0*/  UIADD3 UR24, UR8, 0x2000, URZ ;  /* 0x0000200008187890 */ /* 0x000fca000fffe03f */
[----:B------:R-:W-:Y:S02]  /*dcc0*/  UMOV UR25, UR9 ;  /* 0x0000000900197c82 */ /* 0x000fe40008000000 */
[----:B------:R1:W-:Y:S02]  /*dcd0*/  UTMALDG.4D [UR8], [UR6], desc[UR14] ;  /* 0x00000e08060075b4 */ /* 0x0003e40008019000 */
[----:B------:R1:W-:Y:S02]  /*dce0*/  UTMALDG.4D [UR24], [UR6], desc[UR14] ;  /* 0x00000e18060075b4 */ /* 0x0003e40008019000 */
[----:B-1----:R-:W-:Y:S01]  /*dcf0*/  NOP ;  /* 0x0000000000007918 */ /* 0x002fe20000000000 */
.L_x_97:
[----:B------:R-:W-:Y:S05]  /*dd00*/  BSYNC B0 ;  /* 0x0000000000007941 */ /* 0x000fea0003800000 */
.L_x_96:
[----:B------:R-:W-:Y:S01]  /*dd10*/  BSSY B0, `(.L_x_101) ;  /* 0x0000032000007945 */ /* 0x000fe20003800000 */
[----:B------:R-:W-:-:S03]  /*dd20*/  IMAD.MOV.U32 R5, RZ, RZ, 0x1 ;  /* 0x00000001ff057424 */ /* 0x000fc600078e00ff */
[----:B------:R-:W-:Y:S05]  /*dd30*/  @!P3 BRA `(.L_x_102) ;  /* 0x0000000000bcb947 */ /* 0x000fea0003800000 */
[----:B------:R-:W1:Y:S01]  /*dd40*/  S2R R6, SR_CgaCtaId ;  /* 0x0000000000067919 */ /* 0x000e620000008800 */
[----:B------:R-:W-:Y:S01]  /*dd50*/  MOV R5, 0x400 ;  /* 0x0000040000057802 */ /* 0x000fe20000000f00 */
[----:B------:R-:W-:-:S05]  /*dd60*/  IMAD.MOV.U32 R7, RZ, RZ, 0x1 ;  /* 0x00000001ff077424 */ /* 0x000fca00078e00ff */
[----:B------:R-:W-:Y:S02]  /*dd70*/  SHF.L.U32 R7, R7, 0x1f, RZ ;  /* 0x0000001f07077819 */ /* 0x000fe400000006ff */
[----:B-1----:R-:W-:-:S05]  /*dd80*/  LEA R5, R6, R5, 0x18 ;  /* 0x0000000506057211 */ /* 0x002fca00078ec0ff */
[----:B------:R-:W-:-:S04]  /*dd90*/  IMAD R6, R4, 0x8, R5 ;  /* 0x0000000804067824 */ /* 0x000fc800078e0205 */
[----:B------:R-:W1:Y:S02]  /*dda0*/  SYNCS.PHASECHK.TRANS64.TRYWAIT P0, [R6+URZ+0x58860], R7 ;  /* 0x05886007060075a7 */ /* 0x000e64000800017f */
[----:B-1----:R-:W-:Y:S05]  /*ddb0*/  @!P0 BRA `(.L_x_103) ;  /* 0x0000001800208947 */ /* 0x002fea0003800000 */
.L_x_147:
        /* <DEDUP_REMOVED lines=8> */
.L_x_104:
[----:B------:R-:W-:-:S04]  /*de40*/  LOP3.LUT P0, RZ, R0, 0x1f, RZ, 0xc0, !PT ;  /* 0x0000001f00ff7812 */ /* 0x000fc8000780c0ff */
[----:B------:R-:W-:-:S13]  /*de50*/  PLOP3.LUT P0, PT, P0, P2, PT, 0x2a, 0x0 ;  /* 0x000000000000781c */ /* 0x000fda0000704572 */
[----:B------:R-:W-:Y:S05]  /*de60*/  @P0 BRA `(.L_x_105) ;  /* 0x0000000000040947 */ /* 0x000fea0003800000 */
[----:B------:R-:W-:Y:S01]  /*de70*/  BPT.TRAP 0x1 ;  /* 0x000000040000795c */ /* 0x000fe20000300000 */
.L_x_105:
[----:B------:R-:W-:Y:S01]  /*de80*/  R2UR UR5, R5 ;  /* 0x00000000050572ca */ /* 0x000fe200000e0000 */
[----:B------:R-:W-:Y:S01]  /*de90*/  ULDC.64 UR6, c[0x0][0x198] ;  /* 0x0000660000067ab9 */ /* 0x000fe20000000a00 */
[----:B------:R-:W-:Y:S01]  /*dea0*/  R2UR UR16, R4 ;  /* 0x00000000041072ca */ /* 0x000fe200000e0000 */
[----:B------:R-:W-:Y:S01]  /*deb0*/  UIADD3 UR6, UP0, UR6, 0x1f0, URZ ;  /* 0x000001f006067890 */ /* 0x000fe2000ff1e03f */
[----:B------:R-:W-:Y:S01]  /*dec0*/  R2UR UR17, R6 ;  /* 0x00000000061172ca */ /* 0x000fe200000e0000 */
[----:B------:R-:W-:Y:S01]  /*ded0*/  UMOV UR8, 0x0 ;  /* 0x0000000000087882 */ /* 0x000fe20000000000 */
[----:B------:R-:W-:Y:S01]  /*dee0*/  R2UR UR19, R8 ;  /* 0x00000000081372ca */ /* 0x000fe200000e0000 */
[----:B------:R-:W-:Y:S01]  /*def0*/  UIADD3.X UR7, URZ, UR7, URZ, UP0, !UPT ;  /* 0x000000073f077290 */ /* 0x000fe200087fe43f */
[----:B------:R-:W-:Y:S01]  /*df00*/  VIADD R4, R4, 0x1 ;  /* 0x0000000104047836 */ /* 0x000fe20000000000 */
[----:B------:R-:W-:Y:S01]  /*df10*/  UMOV UR9, 0x10000000 ;  /* 0x1000000000097882 */ /* 0x000fe20000000000 */
[----:B------:R-:W-:Y:S01]  /*df20*/  UMOV UR18, URZ ;  /* 0x0000003f00127c82 */ /* 0x000fe20008000000 */
[----:B------:R-:W-:Y:S01]  /*df30*/  UMOV UR20, UR28 ;  /* 0x0000001c00147c82 */ /* 0x000fe20008000000 */
[----:B------:R-:W-:Y:S01]  /*df40*/  UMOV UR21, UR29 ;  /* 0x0000001d00157c82 */ /* 0x000fe20008000000 */
[----:B------:R-:W-:Y:S01]  /*df50*/  UMOV UR26, 0x40 ;  /* 0x00000040001a7882 */ /* 0x000fe20000000000 */
[C---:B------:R-:W-:Y:S01]  /*df60*/  ISETP.NE.AND P5, PT, R4.reuse, 0x4, PT ;  /* 0x000000040400780c */ /* 0x040fe20003fa5270 */
[----:B------:R-:W-:Y:S01]  /*df70*/  ULEA UR16, UR16, UR5, 0xe ;  /* 0x0000000510107291 */ /* 0x000fe2000f8e703f */
[C---:B------:R-:W-:Y:S01]  /*df80*/  ISETP.NE.AND P0, PT, R4.reuse, 0x4, PT ;  /* 0x000000040400780c */ /* 0x040fe20003f05270 */
[----:B------:R-:W-:Y:S01]  /*df90*/  UIADD3 UR17, UR17, 0x58840, URZ ;  /* 0x0005884011117890 */ /* 0x000fe2000fffe03f */
[----:B------:R-:W-:Y:S01]  /*dfa0*/  SEL R4, R4, RZ, P5 ;  /* 0x000000ff04047207 */ /* 0x000fe20002800000 */
[----:B------:R-:W-:Y:S01]  /*dfb0*/  UIADD3 UR19, UR11, UR19, URZ ;  /* 0x000000130b137290 */ /* 0x000fe2000fffe03f */
[----:B------:R-:W-:Y:S01]  /*dfc0*/  SEL R5, RZ, 0x1, !P0 ;  /* 0x00000001ff057807 */ /* 0x000fe20004000000 */
[----:B------:R-:W-:-:S03]  /*dfd0*/  UIADD3 UR24, UR16, 0x2000, URZ ;  /* 0x0000200010187890 */ /* 0x000fc6000fffe03f */
[----:B------:R-:W-:Y:S02]  /*dfe0*/  UMOV UR25, UR17 ;  /* 0x0000001100197c82 */ /* 0x000fe40008000000 */
[----:B------:R-:W-:Y:S02]  /*dff0*/  UMOV UR27, UR19 ;  /* 0x00000013001b7c82 */ /* 0x000fe40008000000 */
[----:B------:R1:W-:Y:S02]  /*e000*/  UTMALDG.4D [UR16], [UR6], desc[UR8] ;  /* 0x00000810060075b4 */ /* 0x0003e40008019000 */
[----:B------:R1:W-:Y:S02]  /*e010*/  UTMALDG.4D [UR24], [UR6], desc[UR8] ;  /* 0x00000818060075b4 */ /* 0x0003e40008019000 */
[----:B-1----:R-:W-:Y:S01]  /*e020*/  NOP ;  /* 0x0000000000007918 */ /* 0x002fe20000000000 */
.L_x_102:
[----:B------:R-:W-:Y:S05]  /*e030*/  BSYNC B0 ;  /* 0x0000000000007941 */ /* 0x000fea0003800000 */
.L_x_101:
[----:B------:R-:W-:Y:S01]  /*e040*/  BSSY B0, `(.L_x_106) ;  /* 0x0000038000007945 */ /* 0x000fe20003800000 */
[----:B------:R-:W-:-:S03]  /*e050*/  IMAD.MOV.U32 R9, RZ, RZ, RZ ;  /* 0x000000ffff097224 */ /* 0x000fc600078e00ff */
        /* <DEDUP_REMOVED lines=9> */
.L_x_148:
        /* <DEDUP_REMOVED lines=8> */
.L_x_109:
[----:B------:R-:W-:-:S04]  /*e170*/  LOP3.LUT P0, RZ, R0, 0x1f, RZ, 0xc0, !PT ;  /* 0x0000001f00ff7812 */ /* 0x000fc8000780c0ff */
[----:B------:R-:W-:-:S13]  /*e180*/  PLOP3.LUT P0, PT, P0, P2, PT, 0x2a, 0x0 ;  /* 0x000000000000781c */ /* 0x000fda0000704572 */
[----:B------:R-:W-:Y:S05]  /*e190*/  @P0 BRA `(.L_x_110) ;  /* 0x0000000000040947 */ /* 0x000fea0003800000 */
[----:B------:R-:W-:Y:S01]  /*e1a0*/  BPT.TRAP 0x1 ;  /* 0x000000040000795c */ /* 0x000fe20000300000 */
.L_x_110:
[----:B------:R-:W-:Y:S01]  /*e1b0*/  R2UR UR17, R6 ;  /* 0x00000000061172ca */ /* 0x000fe200000e0000 */
[C-C-:B------:R-:W-:Y:S01]  /*e1c0*/  IMAD R6, R2.reuse, 0x8000, R7.reuse ;  /* 0x0000800002067824 */ /* 0x140fe200078e0207 */
[----:B------:R-:W-:Y:S01]  /*e1d0*/  ULDC.64 UR12, c[0x0][0x198] ;  /* 0x00006600000c7ab9 */ /* 0x000fe20000000a00 */
[C---:B------:R-:W-:Y:S01]  /*e1e0*/  IMAD R7, R2.reuse, 0x200, R7 ;  /* 0x0000020002077824 */ /* 0x040fe200078e0207 */
[----:B------:R-:W-:Y:S01]  /*e1f0*/  UIADD3 UR6, UP0, UR12, 0x3f0, URZ ;  /* 0x000003f00c067890 */ /* 0x000fe2000ff1e03f */
[----:B------:R-:W-:Y:S01]  /*e200*/  VIADD R2, R2, 0x1 ;  /* 0x0000000102027836 */ /* 0x000fe20000000000 */
[----:B------:R-:W-:Y:S01]  /*e210*/  R2UR UR24, R6 ;  /* 0x00000000061872ca */ /* 0x000fe200000e0000 */
[----:B------:R-:W-:Y:S01]  /*e220*/  UIADD3 UR12, UP1, UR12, 0x5f0, URZ ;  /* 0x000005f00c0c7890 */ /* 0x000fe2000ff3e03f */
[----:B------:R-:W-:Y:S01]  /*e230*/  R2UR UR32, R7 ;  /* 0x00000000072072ca */ /* 0x000fe200000e0000 */
[----:B------:R-:W-:Y:S01]  /*e240*/  UIADD3.X UR7, URZ, UR13, URZ, UP0, !UPT ;  /* 0x0000000d3f077290 */ /* 0x000fe200087fe43f */
[----:B------:R-:W-:Y:S01]  /*e250*/  IMAD.MOV.U32 R9, RZ, RZ, 0x1 ;  /* 0x00000001ff097424 */ /* 0x000fe200078e00ff */
[----:B------:R-:W-:-:S02]  /*e260*/  UIADD3.X UR13, URZ, UR13, URZ, UP1, !UPT ;  /* 0x0000000d3f0d7290 */ /* 0x000fc40008ffe43f */
[----:B------:R-:W-:Y:S01]  /*e270*/  UIADD3 UR17, UR17, 0x58800, URZ ;  /* 0x0005880011117890 */ /* 0x000fe2000fffe03f */
[----:B------:R-:W-:Y:S01]  /*e280*/  UMOV UR19, URZ ;  /* 0x0000003f00137c82 */ /* 0x000fe20008000000 */
[----:B------:R-:W-:Y:S01]  /*e290*/  UMOV UR8, 0x0 ;  /* 0x0000000000087882 */ /* 0x000fe20000000000 */
[----:B------:R-:W-:Y:S01]  /*e2a0*/  UMOV UR9, 0x10000000 ;  /* 0x1000000000097882 */ /* 0x000fe20000000000 */
[----:B------:R-:W-:Y:S02]  /*e2b0*/  UMOV UR18, URZ ;  /* 0x0000003f00127c82 */ /* 0x000fe40008000000 */
[----:B------:R-:W-:Y:S02]  /*e2c0*/  UIADD3 UR16, UR24, 0x18000, URZ ;  /* 0x0001800018107890 */ /* 0x000fe4000fffe03f */
[----:B------:R-:W-:Y:S02]  /*e2d0*/  UIADD3 UR24, UR24, 0x1c000, URZ ;  /* 0x0001c00018187890 */ /* 0x000fe4000fffe03f */
[----:B------:R-:W-:Y:S01]  /*e2e0*/  UIADD3 UR32, UR32, 0x58000, URZ ;  /* 0x0005800020207890 */ /* 0x000fe2000fffe03f */
[----:B------:R-:W-:Y:S01]  /*e2f0*/  UMOV UR20, UR28 ;  /* 0x0000001c00147c82 */ /* 0x000fe20008000000 */
[----:B------:R-:W-:Y:S01]  /*e300*/  UMOV UR21, UR29 ;  /* 0x0000001d00157c82 */ /* 0x000fe20008000000 */
[----:B------:R-:W-:Y:S01]  /*e310*/  UMOV UR26, 0x40 ;  /* 0x00000040001a7882 */ /* 0x000fe20000000000 */
        /* <DEDUP_REMOVED lines=10> */
.L_x_107:
[----:B------:R-:W-:Y:S05]  /*e3c0*/  BSYNC B0 ;  /* 0x0000000000007941 */ /* 0x000fea0003800000 */
.L_x_106:
[----:B------:R-:W-:Y:S04]  /*e3d0*/  BSSY B0, `(.L_x_111) ;  /* 0x000002b000007945 */ /* 0x000fe80003800000 */
[----:B------:R-:W-:Y:S05]  /*e3e0*/  @!P3 BRA `(.L_x_112) ;  /* 0x0000000000a4b947 */ /* 0x000fea0003800000 */
[----:B------:R-:W1:Y:S01]  /*e3f0*/  S2R R7, SR_CgaCtaId ;  /* 0x0000000000077919 */ /* 0x000e620000008800 */
[----:B------:R-:W-:Y:S02]  /*e400*/  MOV R6, 0x400 ;  /* 0x0000040000067802 */ /* 0x000fe40000000f00 */
[----:B------:R-:W-:Y:S02]  /*e410*/  SHF.L.U32 R5, R5, 0x1f, RZ ;  /* 0x0000001f05057819 */ /* 0x000fe400000006ff */
[----:B-1----:R-:W-:-:S05]  /*e420*/  LEA R7, R7, R6, 0x18 ;  /* 0x0000000607077211 */ /* 0x002fca00078ec0ff */
[----:B------:R-:W-:-:S04]  /*e430*/  IMAD R6, R4, 0x8, R7 ;  /* 0x0000000804067824 */ /* 0x000fc800078e0207 */
[----:B------:R-:W1:Y:S02]  /*e440*/  SYNCS.PHASECHK.TRANS64.TRYWAIT P0, [R6+URZ+0x58860], R5 ;  /* 0x05886005060075a7 */ /* 0x000e64000800017f */
[----:B-1----:R-:W-:Y:S05]  /*e450*/  @!P0 BRA `(.L_x_113) ;  /* 0x0000001000a08947 */ /* 0x002fea0003800000 */
.L_x_149:
        /* <DEDUP_REMOVED lines=8> */
.L_x_114:
[----:B------:R-:W-:-:S04]  /*e4e0*/  LOP3.LUT P0, RZ, R0, 0x1f, RZ, 0xc0, !PT ;  /* 0x0000001f00ff7812 */ /* 0x000fc8000780c0ff */
[----:B------:R-:W-:-:S13]  /*e4f0*/  PLOP3.LUT P0, PT, P0, P2, PT, 0x2a, 0x0 ;  /* 0x000000000000781c */ /* 0x000fda0000704572 */
[----:B------:R-:W-:Y:S05]  /*e500*/  @P0 BRA `(.L_x_115) ;  /* 0x0000000000040947 */ /* 0x000fea0003800000 */
[----:B------:R-:W-:Y:S01]  /*e510*/  BPT.TRAP 0x1 ;  /* 0x000000040000795c */ /* 0x000fe20000300000 */
.L_x_115:
        /* <DEDUP_REMOVED lines=8> */
[----:B------:R-:W-:Y:S01]  /*e5a0*/  UMOV UR9, 0x10000000 ;  /* 0x1000000000097882 */ /* 0x000fe20000000000 */
[----:B------:R-:W-:Y:S01]  /*e5b0*/  UMOV UR18, URZ ;  /* 0x0000003f00127c82 */ /* 0x000fe20008000000 */
[----:B------:R-:W-:Y:S01]  /*e5c0*/  UMOV UR20, UR28 ;  /* 0x0000001c00147c82 */ /* 0x000fe20008000000 */
[----:B------:R-:W-:Y:S01]  /*e5d0*/  UMOV UR21, UR29 ;  /* 0x0000001d00157c82 */ /* 0x000fe20008000000 */
[----:B------:R-:W-:-:S03]  /*e5e0*/  UMOV UR26, 0x40 ;  /* 0x00000040001a7882 */ /* 0x000fc60000000000 */
[----:B------:R-:W-:Y:S02]  /*e5f0*/  ULEA UR16, UR16, UR5, 0xe ;  /* 0x0000000510107291 */ /* 0x000fe4000f8e703f */
[----:B------:R-:W-:Y:S02]  /*e600*/  UIADD3 UR19, UR11, UR19, URZ ;  /* 0x000000130b137290 */ /* 0x000fe4000fffe03f */
[----:B------:R-:W-:Y:S02]  /*e610*/  UIADD3 UR17, UR17, 0x58840, URZ ;  /* 0x0005884011117890 */ /* 0x000fe4000fffe03f */
[----:B------:R-:W-:-:S03]  /*e620*/  UIADD3 UR24, UR16, 0x2000, URZ ;  /* 0x0000200010187890 */ /* 0x000fc6000fffe03f */
[----:B------:R-:W-:Y:S02]  /*e630*/  UMOV UR27, UR19 ;  /* 0x00000013001b7c82 */ /* 0x000fe40008000000 */
[----:B------:R-:W-:Y:S02]  /*e640*/  UMOV UR25, UR17 ;  /* 0x0000001100197c82 */ /* 0x000fe40008000000 */
[----:B------:R1:W-:Y:S02]  /*e650*/  UTMALDG.4D [UR16], [UR6], desc[UR8] ;  /* 0x00000810060075b4 */ /* 0x0003e40008019000 */
[----:B------:R1:W-:Y:S02]  /*e660*/  UTMALDG.4D [UR24], [UR6], desc[UR8] ;  /* 0x00000818060075b4 */ /* 0x0003e40008019000 */
[----:B-1----:R-:W-:Y:S01]  /*e670*/  NOP ;  /* 0x0000000000007918 */ /* 0x002fe20000000000 */
.L_x_112:
[----:B------:R-:W-:Y:S05]  /*e680*/  BSYNC B0 ;  /* 0x0000000000007941 */ /* 0x000fea0003800000 */
.L_x_111:
[----:B------:R-:W-:-:S13]  /*e690*/  ISETP.GE.AND P0, PT, R3, 0x81, PT ;  /* 0x000000810300780c */ /* 0x000fda0003f06270 */
[----:B------:R-:W-:Y:S05]  /*e6a0*/  @!P0 EXIT ;  /* 0x000000000000894d */ /* 0x000fea0003800000 */
[----:B------:R-:W-:Y:S01]  /*e6b0*/  VIADD R3, R3, 0x7f ;  /* 0x0000007f03037836 */ /* 0x000fe20000000000 */
[----:B------:R-:W-:Y:S01]  /*e6c0*/  LOP3.LUT P0, RZ, R0, 0x1f, RZ, 0xc0, !PT ;  /* 0x0000001f00ff7812 */ /* 0x000fe2000780c0ff */
[----:B------:R-:W-:Y:S03]  /*e6d0*/  BSSY B0, `(.L_x_116) ;  /* 0x0000098000007945 */ /* 0x000fe60003800000 */
[----:B------:R-:W-:Y:S02]  /*e6e0*/  SHF.R.S32.HI R0, RZ, 0x1f, R3 ;  /* 0x0000001fff007819 */ /* 0x000fe40000011403 */
[----:B------:R-:W-:Y:S02]  /*e6f0*/  PLOP3.LUT P0, PT, P0, P2, PT, 0x2a, 0x0 ;  /* 0x000000000000781c */ /* 0x000fe40000704572 */
[----:B------:R-:W-:Y:S01]  /*e700*/  LEA.HI R0, R0, R3, RZ, 0x7 ;  /* 0x0000000300007211 */ /* 0x000fe200078f38ff */
[----:B------:R-:W-:-:S03]  /*e710*/  IMAD.U32 R3, RZ, RZ, UR4 ;  /* 0x00000004ff037e24 */ /* 0x000fc6000f8e00ff */
[----:B------:R-:W-:Y:S02]  /*e720*/  SHF.R.S32.HI R4, RZ, 0x7, R0 ;  /* 0x00000007ff047819 */ /* 0x000fe40000011400 */
[----:B------:R-:W-:Y:S01]  /*e730*/  LOP3.LUT R0, R3, 0x2, RZ, 0xfc, !PT ;  /* 0x0000000203007812 */ /* 0x000fe200078efcff */
[----:B------:R-:W-:Y:S02]  /*e740*/  IMAD.MOV.U32 R3, RZ, RZ, 0x1 ;  /* 0x00000001ff037424 */ /* 0x000fe400078e00ff */
[----:B------:R-:W-:-:S07]  /*e750*/  IMAD.SHL.U32 R4, R4, 0x4, RZ ;  /* 0x0000000404047824 */ /* 0x000fce00078e00ff */
.L_x_131:
[----:B------:R-:W-:Y:S04]  /*e760*/  BSSY B1, `(.L_x_117) ;  /* 0x0000027000017945 */ /* 0x000fe80003800000 */
[----:B------:R-:W-:Y:S05]  /*e770*/  @!P3 BRA `(.L_x_118) ;  /* 0x000000000094b947 */ /* 0x000fea0003800000 */
[----:B------:R-:W1:Y:S01]  /*e780*/  S2R R6, SR_CgaCtaId ;  /* 0x0000000000067919 */ /* 0x000e620000008800 */
[----:B------:R-:W-:-:S04]  /*e790*/  MOV R5, 0x400 ;  /* 0x0000040000057802 */ /* 0x000fc80000000f00 */
[----:B-1----:R-:W-:Y:S02]  /*e7a0*/  LEA R7, R6, R5, 0x18 ;  /* 0x0000000506077211 */ /* 0x002fe400078ec0ff */
[----:B------:R-:W-:-:S03]  /*e7b0*/  SHF.L.U32 R5, R3, 0x1f, RZ ;  /* 0x0000001f03057819 */ /* 0x000fc600000006ff */
[----:B------:R-:W-:-:S04]  /*e7c0*/  IMAD R6, R2, 0x8, R7 ;  /* 0x0000000802067824 */ /* 0x000fc800078e0207 */
[----:B------:R-:W1:Y:S02]  /*e7d0*/  SYNCS.PHASECHK.TRANS64.TRYWAIT P4, [R6+URZ+0x58820], R5 ;  /* 0x05882005060075a7 */ /* 0x000e64000808017f */
[----:B-1----:R-:W-:Y:S05]  /*e7e0*/  @!P4 BRA `(.L_x_119) ;  /* 0x0000000c00d0c947 */ /* 0x002fea0003800000 */
.L_x_150:
[----:B-1----:R-:W-:-:S04]  /*e7f0*/  @P2 IMAD.MOV.U32 R5, RZ, RZ, 0x8200 ;  /* 0x00008200ff052424 */ /* 0x002fc800078e00ff */
[----:B------:R1:W-:Y:S02]  /*e800*/  @P2 SYNCS.ARRIVE.TRANS64 RZ, [R6+URZ+0x58800], R5 ;  /* 0x0588000506ff29a7 */ /* 0x0003e4000800003f */
[----:B-1----:R-:W-:-:S04]  /*e810*/  PRMT R5, R0, 0x9910, RZ ;  /* 0x0000991000057816 */ /* 0x002fc800000000ff */
[----:B------:R-:W-:-:S13]  /*e820*/  ISETP.NE.AND P4, PT, R5, 0x2, PT ;  /* 0x000000020500780c */ /* 0x000fda0003f85270 */
[----:B------:R-:W-:Y:S05]  /*e830*/  @P4 BRA `(.L_x_120) ;  /* 0x0000000000044947 */ /* 0x000fea0003800000 */
[----:B------:R-:W-:Y:S01]  /*e840*/  BPT.TRAP 0x1 ;  /* 0x000000040000795c */ /* 0x000fe20000300000 */
.L_x_120:
[----:B------:R-:W-:Y:S05]  /*e850*/  @P0 BRA `(.L_x_121) ;  /* 0x0000000000040947 */ /* 0x000fea0003800000 */
[----:B------:R-:W-:Y:S01]  /*e860*/  BPT.TRAP 0x1 ;  /* 0x000000040000795c */ /* 0x000fe20000300000 */
.L_x_121:
[----:B------:R-:W-:Y:S01]  /*e870*/  IMAD R7, R2, 0x8000, R7 ;  /* 0x0000800002077824 */ /* 0x000fe200078e0207 */
[----:B------:R-:W-:Y:S01]  /*e880*/  R2UR UR25, R6 ;  /* 0x00000000061972ca */ /* 0x000fe200000e0000 */
[----:B------:R-:W-:Y:S01]  /*e890*/  ULDC.64 UR6, c[0x0][0x198] ;  /* 0x0000660000067ab9 */ /* 0x000fe20000000a00 */
[----:B------:R-:W-:Y:S01]  /*e8a0*/  R2UR UR27, R9 ;  /* 0x00000000091b72ca */ /* 0x000fe200000e0000 */
[----:B------:R-:W-:Y:S01]  /*e8b0*/  UIADD3 UR6, UP0, UR6, 0xf0, URZ ;  /* 0x000000f006067890 */ /* 0x000fe2000ff1e03f */
[----:B------:R-:W-:Y:S01]  /*e8c0*/  R2UR UR16, R7 ;  /* 0x00000000071072ca */ /* 0x000fe200000e0000 */
[----:B------:R-:W-:Y:S01]  /*e8d0*/  UMOV UR8, 0x0 ;  /* 0x0000000000087882 */ /* 0x000fe20000000000 */
[----:B------:R-:W-:Y:S01]  /*e8e0*/  UMOV UR9, 0x10000000 ;  /* 0x1000000000097882 */ /* 0x000fe20000000000 */
[----:B------:R-:W-:Y:S01]  /*e8f0*/  UIADD3.X UR7, URZ, UR7, URZ, UP0, !UPT ;  /* 0x000000073f077290 */ /* 0x000fe200087fe43f */
[----:B------:R-:W-:Y:S01]  /*e900*/  UMOV UR26, URZ ;  /* 0x0000003f001a7c82 */ /* 0x000fe20008000000 */
[----:B------:R-:W-:Y:S01]  /*e910*/  UMOV UR18, 0x40 ;  /* 0x0000004000127882 */ /* 0x000fe20000000000 */
[----:B------:R-:W-:Y:S01]  /*e920*/  UMOV UR20, UR28 ;  /* 0x0000001c00147c82 */ /* 0x000fe20008000000 */
[----:B------:R-:W-:-:S02]  /*e930*/  UMOV UR21, UR29 ;  /* 0x0000001d00157c82 */ /* 0x000fc40008000000 */
[----:B------:R-:W-:Y:S02]  /*e940*/  UIADD3 UR25, UR25, 0x58800, URZ ;  /* 0x0005880019197890 */ /* 0x000fe4000fffe03f */
[----:B------:R-:W-:Y:S02]  /*e950*/  USHF.L.U32 UR27, UR27, 0x7, URZ ;  /* 0x000000071b1b7899 */ /* 0x000fe4000800063f */
[----:B------:R-:W-:Y:S02]  /*e960*/  UIADD3 UR24, UR16, 0x18000, URZ ;  /* 0x0001800010187890 */ /* 0x000fe4000fffe03f */
[----:B------:R-:W-:Y:S01]  /*e970*/  UIADD3 UR16, UR16, 0x1c000, URZ ;  /* 0x0001c00010107890 */ /* 0x000fe2000fffe03f */
[----:B------:R-:W-:Y:S02]  /*e980*/  UMOV UR17, UR25 ;  /* 0x0000001900117c82 */ /* 0x000fe40008000000 */
[----:B------:R-:W-:-:S04]  /*e990*/  UMOV UR19, UR27 ;  /* 0x0000001b00137c82 */ /* 0x000fc80008000000 */
[----:B------:R1:W-:Y:S02]  /*e9a0*/  UTMALDG.4D [UR24], [UR6], desc[UR8] ;  /* 0x00000818060075b4 */ /* 0x0003e40008019000 */
[----:B------:R1:W-:Y:S02]  /*e9b0*/  UTMALDG.4D [UR16], [UR6], desc[UR8] ;  /* 0x00000810060075b4 */ /* 0x0003e40008019000 */
[----:B-1----:R-:W-:Y:S01]  /*e9c0*/  NOP ;  /* 0x0000000000007918 */ /* 0x002fe20000000000 */
.L_x_118:
[----:B------:R-:W-:Y:S05]  /*e9d0*/  BSYNC B1 ;  /* 0x0000000000017941 */ /* 0x000fea0003800000 */
.L_x_117:
[C---:B------:R-:W-:Y:S01]  /*e9e0*/  ISETP.LT.OR P4, PT, R4.reuse, 0x6, !P3 ;  /* 0x000000060400780c */ /* 0x040fe20005f81670 */
[----:B------:R-:W-:Y:S01]  /*e9f0*/  BSSY B1, `(.L_x_122) ;  /* 0x000001c000017945 */ /* 0x000fe20003800000 */
[----:B------:R-:W-:-:S11]  /*ea00*/  ISETP.LT.OR P5, PT, R4, 0x7, !P3 ;  /* 0x000000070400780c */ /* 0x000fd60005fa1670 */
[----:B------:R-:W-:Y:S05]  /*ea10*/  @P4 BRA `(.L_x_123) ;  /* 0x0000000000644947 */ /* 0x000fea0003800000 */
[----:B------:R-:W1:Y:S01]  /*ea20*/  S2R R6, SR_CgaCtaId ;  /* 0x0000000000067919 */ /* 0x000e620000008800 */
[----:B------:R-:W-:Y:S01]  /*ea30*/  MOV R5, 0x400 ;  /* 0x0000040000057802 */ /* 0x000fe20000000f00 */
[----:B------:R-:W-:Y:S01]  /*ea40*/  ULDC.64 UR6, c[0x0][0x198] ;  /* 0x0000660000067ab9 */ /* 0x000fe20000000a00 */
[----:B------:R-:W-:Y:S01]  /*ea50*/  R2UR UR18, R9 ;  /* 0x00000000091272ca */ /* 0x000fe200000e0000 */
[----:B------:R-:W-:Y:S01]  /*ea60*/  UIADD3 UR6, UP0, UR6, 0x4f0, URZ ;  /* 0x000004f006067890 */ /* 0x000fe2000ff1e03f */
[----:B------:R-:W-:Y:S01]  /*ea70*/  UMOV UR8, 0x0 ;  /* 0x0000000000087882 */ /* 0x000fe20000000000 */
[----:B------:R-:W-:Y:S02]  /*ea80*/  UMOV UR9, 0x10000000 ;  /* 0x1000000000097882 */ /* 0x000fe40000000000 */
[----:B------:R-:W-:Y:S01]  /*ea90*/  UIADD3.X UR7, URZ, UR7, URZ, UP0, !UPT ;  /* 0x000000073f077290 */ /* 0x000fe200087fe43f */
[----:B------:R-:W-:Y:S01]  /*eaa0*/  UMOV UR19, UR28 ;  /* 0x0000001c00137c82 */ /* 0x000fe20008000000 */
[----:B------:R-:W-:-:S06]  /*eab0*/  UMOV UR20, UR29 ;  /* 0x0000001d00147c82 */ /* 0x000fcc0008000000 */
[----:B------:R-:W-:Y:S01]  /*eac0*/  USHF.L.U32 UR18, UR18, 0x7, URZ ;  /* 0x0000000712127899 */ /* 0x000fe2000800063f */
[----:B-1----:R-:W-:-:S05]  /*ead0*/  LEA R5, R6, R5, 0x18 ;  /* 0x0000000506057211 */ /* 0x002fca00078ec0ff */
[C-C-:B------:R-:W-:Y:S02]  /*eae0*/  IMAD R6, R2.reuse, 0x8, R5.reuse ;  /* 0x0000000802067824 */ /* 0x140fe400078e0205 */
[----:B------:R-:W-:-:S03]  /*eaf0*/  IMAD R5, R2, 0x200, R5 ;  /* 0x0000020002057824 */ /* 0x000fc600078e0205 */
[----:B------:R-:W-:Y:S02]  /*eb00*/  R2UR UR17, R6 ;  /* 0x00000000061172ca */ /* 0x000fe400000e0000 */
[----:B------:R-:W-:Y:S01]  /*eb10*/  R2UR UR16, R5 ;  /* 0x00000000051072ca */ /* 0x000fe200000e0000 */
[----:B------:R-:W-:-:S05]  /*eb20*/  VIADD R5, R2, 0x1 ;  /* 0x0000000102057836 */ /* 0x000fca0000000000 */
[----:B------:R-:W-:-:S04]  /*eb30*/  ISETP.NE.AND P4, PT, R5, 0x4, PT ;  /* 0x000000040500780c */ /* 0x000fc80003f85270 */
[----:B------:R-:W-:Y:S01]  /*eb40*/  SEL R2, RZ, 0x1, P4 ;  /* 0x00000001ff027807 */ /* 0x000fe20002000000 */
[----:B------:R-:W-:Y:S02]  /*eb50*/  UIADD3 UR17, UR17, 0x58800, URZ ;  /* 0x0005880011117890 */ /* 0x000fe4000fffe03f */
[----:B------:R-:W-:Y:S01]  /*eb60*/  UIADD3 UR16, UR16, 0x58000, URZ ;  /* 0x0005800010107890 */ /* 0x000fe2000fffe03f */
[----:B------:R-:W-:Y:S02]  /*eb70*/  LOP3.LUT R3, R3, R2, RZ, 0x3c, !PT ;  /* 0x0000000203037212 */ /* 0x000fe400078e3cff */
[----:B------:R-:W-:-:S06]  /*eb80*/  SEL R2, R5, RZ, P4 ;  /* 0x000000ff05027207 */ /* 0x000fcc0002000000 */
[----:B------:R1:W-:Y:S02]  /*eb90*/  UTMALDG.3D [UR16], [UR6], desc[UR8] ;  /* 0x00000810060075b4 */ /* 0x0003e40008011000 */
[----:B-1----:R-:W-:Y:S01]  /*eba0*/  NOP ;  /* 0x0000000000007918 */ /* 0x002fe20000000000 */
.L_x_123:
[----:B------:R-:W-:Y:S05]  /*ebb0*/  BSYNC B1 ;  /* 0x0000000000017941 */ /* 0x000fea0003800000 */
.L_x_122:
[----:B------:R-:W-:Y:S04]  /*ebc0*/  BSSY B1, `(.L_x_124) ;  /* 0x0000027000017945 */ /* 0x000fe80003800000 */
[----:B------:R-:W-:Y:S05]  /*ebd0*/  @P5 BRA `(.L_x_125) ;  /* 0x0000000000945947 */ /* 0x000fea0003800000 */
[----:B------:R-:W1:Y:S01]  /*ebe0*/  S2R R6, SR_CgaCtaId ;  /* 0x0000000000067919 */ /* 0x000e620000008800 */
[----:B------:R-:W-:Y:S02]  /*ebf0*/  MOV R5, 0x400 ;  /* 0x0000040000057802 */ /* 0x000fe40000000f00 */
[----:B------:R-:W-:Y:S02]  /*ec00*/  SHF.L.U32 R7, R3, 0x1f, RZ ;  /* 0x0000001f03077819 */ /* 0x000fe400000006ff */
[----:B-1----:R-:W-:-:S05]  /*ec10*/  LEA R5, R6, R5, 0x18 ;  /* 0x0000000506057211 */ /* 0x002fca00078ec0ff */
[----:B------:R-:W-:-:S04]  /*ec20*/  IMAD R6, R2, 0x8, R5 ;  /* 0x0000000802067824 */ /* 0x000fc800078e0205 */
[----:B------:R-:W1:Y:S02]  /*ec30*/  SYNCS.PHASECHK.TRANS64.TRYWAIT P4, [R6+URZ+0x58820], R7 ;  /* 0x05882007060075a7 */ /* 0x000e64000808017f */
[----:B-1----:R-:W-:Y:S05]  /*ec40*/  @!P4 BRA `(.L_x_126) ;  /* 0x0000000800ccc947 */ /* 0x002fea0003800000 */
.L_x_151:
[----:B-1----:R-:W-:-:S04]  /*ec50*/  @P1 IMAD.MOV.U32 R7, RZ, RZ, 0x8200 ;  /* 0x00008200ff071424 */ /* 0x002fc800078e00ff */
[----:B------:R1:W-:Y:S02]  /*ec60*/  @P1 SYNCS.ARRIVE.TRANS64 RZ, [R6+URZ+0x58800], R7 ;  /* 0x0588000706ff19a7 */ /* 0x0003e4000800003f */
[----:B-1----:R-:W-:-:S04]  /*ec70*/  PRMT R7, R0, 0x9910, RZ ;  /* 0x0000991000077816 */ /* 0x002fc800000000ff */
[----:B------:R-:W-:-:S13]  /*ec80*/  ISETP.NE.AND P4, PT, R7, 0x2, PT ;  /* 0x000000020700780c */ /* 0x000fda0003f85270 */
[----:B------:R-:W-:Y:S05]  /*ec90*/  @P4 BRA `(.L_x_127) ;  /* 0x0000000000044947 */ /* 0x000fea0003800000 */
[----:B------:R-:W-:Y:S01]  /*eca0*/  BPT.TRAP 0x1 ;  /* 0x000000040000795c */ /* 0x000fe20000300000 */
.L_x_127:
[----:B------:R-:W-:Y:S05]  /*ecb0*/  @P0 BRA `(.L_x_128) ;  /* 0x0000000000040947 */ /* 0x000fea0003800000 */
[----:B------:R-:W-:Y:S01]  /*ecc0*/  BPT.TRAP 0x1 ;  /* 0x000000040000795c */ /* 0x000fe20000300000 */
.L_x_128:
        /* <DEDUP_REMOVED lines=22> */
.L_x_125:
[----:B------:R-:W-:Y:S05]  /*ee30*/  BSYNC B1 ;  /* 0x0000000000017941 */ /* 0x000fea0003800000 */
.L_x_124:
[----:B------:R-:W-:Y:S01]  /*ee40*/  ISETP.LT.OR P4, PT, R4, 0x8, !P3 ;  /* 0x000000080400780c */ /* 0x000fe20005f81670 */
[----:B------:R-:W-:-:S12]  /*ee50*/  BSSY B1, `(.L_x_129) ;  /* 0x000001c000017945 */ /* 0x000fd80003800000 */
[----:B------:R-:W-:Y:S05]  /*ee60*/  @P4 BRA `(.L_x_130) ;  /* 0x0000000000684947 */ /* 0x000fea0003800000 */
[----:B------:R-:W1:Y:S01]  /*ee70*/  S2R R6, SR_CgaCtaId ;  /* 0x0000000000067919 */ /* 0x000e620000008800 */
[----:B------:R-:W-:Y:S01]  /*ee80*/  MOV R5, 0x400 ;  /* 0x0000040000057802 */ /* 0x000fe20000000f00 */
[----:B------:R-:W-:Y:S01]  /*ee90*/  ULDC.64 UR6, c[0x0][0x198] ;  /* 0x0000660000067ab9 */ /* 0x000fe20000000a00 */
[C---:B------:R-:W-:Y:S01]  /*eea0*/  R2UR UR18, R9.reuse ;  /* 0x00000000091272ca */ /* 0x040fe200000e0000 */
[----:B------:R-:W-:Y:S01]  /*eeb0*/  UIADD3 UR6, UP0, UR6, 0x5f0, URZ ;  /* 0x000005f006067890 */ /* 0x000fe2000ff1e03f */
[----:B------:R-:W-:Y:S01]  /*eec0*/  VIADD R9, R9, 0x1 ;  /* 0x0000000109097836 */ /* 0x000fe20000000000 */
[----:B------:R-:W-:Y:S01]  /*eed0*/  UMOV UR8, 0x0 ;  /* 0x0000000000087882 */ /* 0x000fe20000000000 */
[----:B------:R-:W-:Y:S01]  /*eee0*/  UMOV UR9, 0x10000000 ;  /* 0x1000000000097882 */ /* 0x000fe20000000000 */
[----:B------:R-:W-:Y:S01]  /*eef0*/  UIADD3.X UR7, URZ, UR7, URZ, UP0, !UPT ;  /* 0x000000073f077290 */ /* 0x000fe200087fe43f */
[----:B------:R-:W-:Y:S01]  /*ef00*/  UMOV UR19, UR28 ;  /* 0x0000001c00137c82 */ /* 0x000fe20008000000 */
[----:B------:R-:W-:-:S06]  /*ef10*/  UMOV UR20, UR29 ;  /* 0x0000001d00147c82 */ /* 0x000fcc0008000000 */
[----:B------:R-:W-:Y:S01]  /*ef20*/  USHF.L.U32 UR18, UR18, 0x7, URZ ;  /* 0x0000000712127899 */ /* 0x000fe2000800063f */
[----:B-1----:R-:W-:-:S05]  /*ef30*/  LEA R5, R6, R5, 0x18 ;  /* 0x0000000506057211 */ /* 0x002fca00078ec0ff */
[C-C-:B------:R-:W-:Y:S02]  /*ef40*/  IMAD R6, R2.reuse, 0x8, R5.reuse ;  /* 0x0000000802067824 */ /* 0x140fe400078e0205 */
[C---:B------:R-:W-:Y:S02]  /*ef50*/  IMAD R5, R2.reuse, 0x200, R5 ;  /* 0x0000020002057824 */ /* 0x040fe400078e0205 */
[----:B------:R-:W-:Y:S01]  /*ef60*/  VIADD R2, R2, 0x1 ;  /* 0x0000000102027836 */ /* 0x000fe20000000000 */
[----:B------:R-:W-:Y:S02]  /*ef70*/  R2UR UR17, R6 ;  /* 0x00000000061172ca */ /* 0x000fe400000e0000 */
[----:B------:R-:W-:Y:S02]  /*ef80*/  R2UR UR16, R5 ;  /* 0x00000000051072ca */ /* 0x000fe400000e0000 */
[----:B------:R-:W-:-:S04]  /*ef90*/  ISETP.NE.AND P4, PT, R2, 0x4, PT ;  /* 0x000000040200780c */ /* 0x000fc80003f85270 */
[----:B------:R-:W-:Y:S02]  /*efa0*/  SEL R6, RZ, 0x1, P4 ;  /* 0x00000001ff067807 */ /* 0x000fe40002000000 */
[----:B------:R-:W-:Y:S02]  /*efb0*/  SEL R2, R2, RZ, P4 ;  /* 0x000000ff02027207 */ /* 0x000fe40002000000 */
[----:B------:R-:W-:Y:S01]  /*efc0*/  LOP3.LUT R3, R3, R6, RZ, 0x3c, !PT ;  /* 0x0000000603037212 */ /* 0x000fe200078e3cff */
[----:B------:R-:W-:Y:S02]  /*efd0*/  UIADD3 UR17, UR17, 0x58800, URZ ;  /* 0x0005880011117890 */ /* 0x000fe4000fffe03f */
[----:B------:R-:W-:-:S09]  /*efe0*/  UIADD3 UR16, UR16, 0x58000, URZ ;  /* 0x0005800010107890 */ /* 0x000fd2000fffe03f */
[----:B------:R1:W-:Y:S02]  /*eff0*/  UTMALDG.3D [UR16], [UR6], desc[UR8] ;  /* 0x00000810060075b4 */ /* 0x0003e40008011000 */
[----:B-1----:R-:W-:Y:S01]  /*f000*/  NOP ;  /* 0x0000000000007918 */ /* 0x002fe20000000000 */
.L_x_130:
[----:B------:R-:W-:Y:S05]  /*f010*/  BSYNC B1 ;  /* 0x0000000000017941 */ /* 0x000fea0003800000 */
.L_x_129:
[C---:B------:R-:W-:Y:S01]  /*f020*/  ISETP.GT.AND P4, PT, R4.reuse, 0x8, PT ;  /* 0x000000080400780c */ /* 0x040fe20003f84270 */
[----:B------:R-:W-:-:S12]  /*f030*/  VIADD R4, R4, 0xfffffffc ;  /* 0xfffffffc04047836 */ /* 0x000fd80000000000 */
[----:B------:R-:W-:Y:S05]  /*f040*/  @P4 BRA `(.L_x_131) ;  /* 0xfffffff400c44947 */ /* 0x000fea000383ffff */
[----:B------:R-:W-:Y:S05]  /*f050*/  BSYNC B0 ;  /* 0x0000000000007941 */ /* 0x000fea0003800000 */
.L_x_116:
[----:B------:R-:W-:Y:S05]  /*f060*/  EXIT ;  /* 0x000000000000794d */ /* 0x000fea0003800000 */
.L_x_15:
[----:B--2---:R-:W-:-:S04]  /*f070*/  IMAD.U32 R3, RZ, RZ, UR6 ;  /* 0x00000006ff037e24 */ /* 0x004fc8000f8e00ff */
[----:B------:R2:W3:Y:S03]  /*f080*/  SYNCS.PHASECHK.TRANS64.TRYWAIT P1, [R3+URZ+0x58840], R2 ;  /* 0x05884002030075a7 */ /* 0x0004e6000802017f */
[----:B---3--:R-:W-:Y:S05]  /*f090*/  @!P1 NANOSLEEP.SYNCS 0x989680 ;  /* 0x009896800000995d */ /* 0x008fea0003900000 */
[----:B------:R-:W3:Y:S02]  /*f0a0*/  @!P1 SYNCS.PHASECHK.TRANS64 P1, [R3+URZ+0x58840], R2 ;  /* 0x05884002030095a7 */ /* 0x000ee4000802007f */
[----:B---3--:R-:W-:Y:S05]  /*f0b0*/  @!P1 BRA `(.L_x_15) ;  /* 0xfffffffc00ec9947 */ /* 0x008fea000383ffff */
[----:B------:R-:W-:Y:S05]  /*f0c0*/  BRA `(.L_x_132) ;  /* 0xffffff1c00687947 */ /* 0x000fea000383ffff */
.L_x_17:
[----:B--2---:R-:W-:-:S04]  /*f0d0*/  IMAD.U32 R5, RZ, RZ, UR6 ;  /* 0x00000006ff057e24 */ /* 0x004fc8000f8e00ff */
[----:B------:R2:W3:Y:S03]  /*f0e0*/  SYNCS.PHASECHK.TRANS64.TRYWAIT P1, [R5+URZ+0x58848], R2 ;  /* 0x05884802050075a7 */ /* 0x0004e6000802017f */
[----:B---3--:R-:W-:Y:S05]  /*f0f0*/  @!P1 NANOSLEEP.SYNCS 0x989680 ;  /* 0x009896800000995d */ /* 0x008fea0003900000 */
[----:B------:R-:W3:Y:S02]  /*f100*/  @!P1 SYNCS.PHASECHK.TRANS64 P1, [R5+URZ+0x58848], R2 ;  /* 0x05884802050095a7 */ /* 0x000ee4000802007f */
[----:B---3--:R-:W-:Y:S05]  /*f110*/  @!P1 BRA `(.L_x_17) ;  /* 0xfffffffc00ec9947 */ /* 0x008fea000383ffff */
[----:B------:R-:W-:Y:S05]  /*f120*/  BRA `(.L_x_133) ;  /* 0xffffff1c00747947 */ /* 0x000fea000383ffff */
.L_x_20:
[----:B-1----:R-:W-:-:S04]  /*f130*/  IMAD.U32 R5, RZ, RZ, UR16 ;  /* 0x00000010ff057e24 */ /* 0x002fc8000f8e00ff */
[----:B------:R1:W2:Y:S03]  /*f140*/  SYNCS.PHASECHK.TRANS64.TRYWAIT P1, [R5+URZ+0x58800], R0 ;  /* 0x05880000050075a7 */ /* 0x0002a6000802017f */
[----:B--2---:R-:W-:Y:S05]  /*f150*/  @!P1 NANOSLEEP.SYNCS 0x989680 ;  /* 0x009896800000995d */ /* 0x004fea0003900000 */
[----:B------:R-:W2:Y:S02]  /*f160*/  @!P1 SYNCS.PHASECHK.TRANS64 P1, [R5+URZ+0x58800], R0 ;  /* 0x05880000050095a7 */ /* 0x000ea4000802007f */
[----:B--2---:R-:W-:Y:S05]  /*f170*/  @!P1 BRA `(.L_x_20) ;  /* 0xfffffffc00ec9947 */ /* 0x004fea000383ffff */
[----:B------:R-:W-:Y:S05]  /*f180*/  BRA `(.L_x_134) ;  /* 0xffffff2400b07947 */ /* 0x000fea000383ffff */
.L_x_22:
[----:B-1----:R-:W-:-:S04]  /*f190*/  IMAD.U32 R5, RZ, RZ, UR16 ;  /* 0x00000010ff057e24 */ /* 0x002fc8000f8e00ff */
[----:B------:R1:W2:Y:S03]  /*f1a0*/  SYNCS.PHASECHK.TRANS64.TRYWAIT P1, [R5+URZ+0x58800], R0 ;  /* 0x05880000050075a7 */ /* 0x0002a6000802017f */
[----:B--2---:R-:W-:Y:S05]  /*f1b0*/  @!P1 NANOSLEEP.SYNCS 0x989680 ;  /* 0x009896800000995d */ /* 0x004fea0003900000 */
[----:B------:R-:W2:Y:S02]  /*f1c0*/  @!P1 SYNCS.PHASECHK.TRANS64 P1, [R5+URZ+0x58800], R0 ;  /* 0x05880000050095a7 */ /* 0x000ea4000802007f */
[----:B--2---:R-:W-:Y:S05]  /*f1d0*/  @!P1 BRA `(.L_x_22) ;  /* 0xfffffffc00ec9947 */ /* 0x004fea000383ffff */
[----:B------:R-:W-:Y:S05]  /*f1e0*/  BRA `(.L_x_135) ;  /* 0xffffff2800cc7947 */ /* 0x000fea000383ffff */
.L_x_23:
[----:B-1----:R-:W-:-:S04]  /*f1f0*/  IMAD.U32 R5, RZ, RZ, UR24 ;  /* 0x00000018ff057e24 */ /* 0x002fc8000f8e00ff */
[----:B------:R1:W2:Y:S03]  /*f200*/  SYNCS.PHASECHK.TRANS64.TRYWAIT P1, [R5+URZ], R0 ;  /* 0x00000000050075a7 */ /* 0x0002a6000802017f */
[----:B--2---:R-:W-:Y:S05]  /*f210*/  @!P1 NANOSLEEP.SYNCS 0x989680 ;  /* 0x009896800000995d */ /* 0x004fea0003900000 */
[----:B------:R-:W2:Y:S02]  /*f220*/  @!P1 SYNCS.PHASECHK.TRANS64 P1, [R5+URZ], R0 ;  /* 0x00000000050095a7 */ /* 0x000ea4000802007f */
[----:B--2---:R-:W-:Y:S05]  /*f230*/  @!P1 BRA `(.L_x_23) ;  /* 0xfffffffc00ec9947 */ /* 0x004fea000383ffff */
[----:B------:R-:W-:Y:S05]  /*f240*/  BRA `(.L_x_136) ;  /* 0xffffff38006c7947 */ /* 0x000fea000383ffff */
.L_x_25:
[----:B-1----:R-:W-:-:S04]  /*f250*/  IMAD.U32 R44, RZ, RZ, UR16 ;  /* 0x00000010ff2c7e24 */ /* 0x002fc8000f8e00ff */
[----:B------:R1:W2:Y:S03]  /*f260*/  SYNCS.PHASECHK.TRANS64.TRYWAIT P1, [R44+URZ+0x588a0], R5 ;  /* 0x0588a0052c0075a7 */ /* 0x0002a6000802017f */
[----:B--2---:R-:W-:Y:S05]  /*f270*/  @!P1 NANOSLEEP.SYNCS 0x989680 ;  /* 0x009896800000995d */ /* 0x004fea0003900000 */
[----:B------:R-:W2:Y:S02]  /*f280*/  @!P1 SYNCS.PHASECHK.TRANS64 P1, [R44+URZ+0x588a0], R5 ;  /* 0x0588a0052c0095a7 */ /* 0x000ea4000802007f */
[----:B--2---:R-:W-:Y:S05]  /*f290*/  @!P1 BRA `(.L_x_25) ;  /* 0xfffffffc00ec9947 */ /* 0x004fea000383ffff */
[----:B------:R-:W-:Y:S05]  /*f2a0*/  BRA `(.L_x_24) ;  /* 0xffffff6400ec7947 */ /* 0x000fea000383ffff */
.L_x_29:
[----:B--2---:R-:W-:-:S04]  /*f2b0*/  IMAD.U32 R5, RZ, RZ, UR16 ;  /* 0x00000010ff057e24 */ /* 0x004fc8000f8e00ff */
[----:B------:R2:W3:Y:S03]  /*f2c0*/  SYNCS.PHASECHK.TRANS64.TRYWAIT P1, [R5+URZ+0x58890], R0 ;  /* 0x05889000050075a7 */ /* 0x0004e6000802017f */
[----:B---3--:R-:W-:Y:S05]  /*f2d0*/  @!P1 NANOSLEEP.SYNCS 0x989680 ;  /* 0x009896800000995d */ /* 0x008fea0003900000 */
[----:B------:R-:W3:Y:S02]  /*f2e0*/  @!P1 SYNCS.PHASECHK.TRANS64 P1, [R5+URZ+0x58890], R0 ;  /* 0x05889000050095a7 */ /* 0x000ee4000802007f */
[----:B---3--:R-:W-:Y:S05]  /*f2f0*/  @!P1 BRA `(.L_x_29) ;  /* 0xfffffffc00ec9947 */ /* 0x008fea000383ffff */
[----:B------:R-:W-:Y:S05]  /*f300*/  BRA `(.L_x_137) ;  /* 0xffffff7000407947 */ /* 0x000fea000383ffff */
.L_x_32:
[----:B-1----:R-:W-:-:S04]  /*f310*/  IMAD.U32 R5, RZ, RZ, UR16 ;  /* 0x00000010ff057e24 */ /* 0x002fc8000f8e00ff */
[----:B------:R1:W2:Y:S03]  /*f320*/  SYNCS.PHASECHK.TRANS64.TRYWAIT P1, [R5+URZ], R0 ;  /* 0x00000000050075a7 */ /* 0x0002a6000802017f */
[----:B--2---:R-:W-:Y:S05]  /*f330*/  @!P1 NANOSLEEP.SYNCS 0x989680 ;  /* 0x009896800000995d */ /* 0x004fea0003900000 */
[----:B------:R-:W2:Y:S02]  /*f340*/  @!P1 SYNCS.PHASECHK.TRANS64 P1, [R5+URZ], R0 ;  /* 0x00000000050095a7 */ /* 0x000ea4000802007f */
[----:B--2---:R-:W-:Y:S05]  /*f350*/  @!P1 BRA `(.L_x_32) ;  /* 0xfffffffc00ec9947 */ /* 0x004fea000383ffff */
[----:B------:R-:W-:Y:S05]  /*f360*/  BRA `(.L_x_138) ;  /* 0xffffff7000547947 */ /* 0x000fea000383ffff */
.L_x_34:
[----:B-1----:R-:W-:-:S04]  /*f370*/  IMAD.U32 R2, RZ, RZ, UR22 ;  /* 0x00000016ff027e24 */ /* 0x002fc8000f8e00ff */
[----:B------:R1:W3:Y:S03]  /*f380*/  SYNCS.PHASECHK.TRANS64.TRYWAIT P2, [R2+URZ+0x58890], R0 ;  /* 0x05889000020075a7 */ /* 0x0002e6000804017f */
[----:B---3--:R-:W-:Y:S05]  /*f390*/  @!P2 NANOSLEEP.SYNCS 0x989680 ;  /* 0x009896800000a95d */ /* 0x008fea0003900000 */
[----:B------:R-:W3:Y:S02]  /*f3a0*/  @!P2 SYNCS.PHASECHK.TRANS64 P2, [R2+URZ+0x58890], R0 ;  /* 0x058890000200a5a7 */ /* 0x000ee4000804007f */
[----:B---3--:R-:W-:Y:S05]  /*f3b0*/  @!P2 BRA `(.L_x_34) ;  /* 0xfffffffc00eca947 */ /* 0x008fea000383ffff */
[----:B------:R-:W-:Y:S05]  /*f3c0*/  BRA `(.L_x_139) ;  /* 0xffffff7c00f07947 */ /* 0x000fea000383ffff */
.L_x_46:
[----:B--2---:R-:W-:-:S04]  /*f3d0*/  IMAD.U32 R3, RZ, RZ, UR4 ;  /* 0x00000004ff037e24 */ /* 0x004fc8000f8e00ff */
[----:B------:R2:W1:Y:S03]  /*f3e0*/  SYNCS.PHASECHK.TRANS64.TRYWAIT P0, [R3+URZ+0x58890], R0 ;  /* 0x05889000030075a7 */ /* 0x000466000800017f */
[----:B-1----:R-:W-:Y:S05]  /*f3f0*/  @!P0 NANOSLEEP.SYNCS 0x989680 ;  /* 0x009896800000895d */ /* 0x002fea0003900000 */
[----:B------:R-:W1:Y:S02]  /*f400*/  @!P0 SYNCS.PHASECHK.TRANS64 P0, [R3+URZ+0x58890], R0 ;  /* 0x05889000030085a7 */ /* 0x000e64000800007f */
[----:B-1----:R-:W-:Y:S05]  /*f410*/  @!P0 BRA `(.L_x_46) ;  /* 0xfffffffc00ec8947 */ /* 0x002fea000383ffff */
[----:B------:R-:W-:Y:S05]  /*f420*/  BRA `(.L_x_140) ;  /* 0xffffffa000407947 */ /* 0x000fea000383ffff */
.L_x_48:
[----:B--2---:R-:W-:-:S04]  /*f430*/  IMAD.U32 R3, RZ, RZ, UR6 ;  /* 0x00000006ff037e24 */ /* 0x004fc8000f8e00ff */
[----:B------:R2:W1:Y:S03]  /*f440*/  SYNCS.PHASECHK.TRANS64.TRYWAIT P0, [R3+URZ+0x58890], R0 ;  /* 0x05889000030075a7 */ /* 0x000466000800017f */
[----:B-1----:R-:W-:Y:S05]  /*f450*/  @!P0 NANOSLEEP.SYNCS 0x989680 ;  /* 0x009896800000895d */ /* 0x002fea0003900000 */
[----:B------:R-:W1:Y:S02]  /*f460*/  @!P0 SYNCS.PHASECHK.TRANS64 P0, [R3+URZ+0x58890], R0 ;  /* 0x05889000030085a7 */ /* 0x000e64000800007f */
[----:B-1----:R-:W-:Y:S05]  /*f470*/  @!P0 BRA `(.L_x_48) ;  /* 0xfffffffc00ec8947 */ /* 0x002fea000383ffff */
[----:B------:R-:W-:Y:S05]  /*f480*/  BRA `(.L_x_141) ;  /* 0xffffffa000587947 */ /* 0x000fea000383ffff */
.L_x_49:
[----:B--2---:R-:W-:-:S04]  /*f490*/  IMAD.U32 R3, RZ, RZ, UR4 ;  /* 0x00000004ff037e24 */ /* 0x004fc8000f8e00ff */
[----:B------:R2:W1:Y:S03]  /*f4a0*/  SYNCS.PHASECHK.TRANS64.TRYWAIT P0, [R3+URZ+0x588a0], R2 ;  /* 0x0588a002030075a7 */ /* 0x000466000800017f */
[----:B-1----:R-:W-:Y:S05]  /*f4b0*/  @!P0 NANOSLEEP.SYNCS 0x989680 ;  /* 0x009896800000895d */ /* 0x002fea0003900000 */
[----:B------:R-:W1:Y:S02]  /*f4c0*/  @!P0 SYNCS.PHASECHK.TRANS64 P0, [R3+URZ+0x588a0], R2 ;  /* 0x0588a002030085a7 */ /* 0x000e64000800007f */
[----:B-1----:R-:W-:Y:S05]  /*f4d0*/  @!P0 BRA `(.L_x_49) ;  /* 0xfffffffc00ec8947 */ /* 0x002fea000383ffff */
[----:B------:R-:W-:Y:S05]  /*f4e0*/  BRA `(.L_x_142) ;  /* 0xffffffa000607947 */ /* 0x000fea000383ffff */
.L_x_75:
[----:B-1----:R-:W-:-:S04]  /*f4f0*/  IMAD.U32 R5, RZ, RZ, UR8 ;  /* 0x00000008ff057e24 */ /* 0x002fc8000f8e00ff */
[----:B------:R1:W2:Y:S03]  /*f500*/  SYNCS.PHASECHK.TRANS64.TRYWAIT P1, [R5+URZ+0x58880], R6 ;  /* 0x05888006050075a7 */ /* 0x0002a6000802017f */
[----:B--2---:R-:W-:Y:S05]  /*f510*/  @!P1 NANOSLEEP.SYNCS 0x989680 ;  /* 0x009896800000995d */ /* 0x004fea0003900000 */
[----:B------:R-:W2:Y:S02]  /*f520*/  @!P1 SYNCS.PHASECHK.TRANS64 P1, [R5+URZ+0x58880], R6 ;  /* 0x05888006050095a7 */ /* 0x000ea4000802007f */
[----:B--2---:R-:W-:Y:S05]  /*f530*/  @!P1 BRA `(.L_x_75) ;  /* 0xfffffffc00ec9947 */ /* 0x004fea000383ffff */
[----:B------:R-:W-:Y:S05]  /*f540*/  BRA `(.L_x_143) ;  /* 0xffffffbc00c47947 */ /* 0x000fea000383ffff */
.L_x_88:
[----:B-1----:R1:W4:Y:S02]  /*f550*/  SYNCS.PHASECHK.TRANS64.TRYWAIT P0, [R4+URZ+0x58860], R3 ;  /* 0x05886003040075a7 */ /* 0x002324000800017f */
[----:B----4-:R-:W-:Y:S05]  /*f560*/  @!P0 NANOSLEEP.SYNCS 0x989680 ;  /* 0x009896800000895d */ /* 0x010fea0003900000 */
[----:B------:R-:W4:Y:S02]  /*f570*/  @!P0 SYNCS.PHASECHK.TRANS64 P0, [R4+URZ+0x58860], R3 ;  /* 0x05886003040085a7 */ /* 0x000f24000800007f */
[----:B----4-:R-:W-:Y:S05]  /*f580*/  @!P0 BRA `(.L_x_88) ;  /* 0xfffffffc00f08947 */ /* 0x010fea000383ffff */
[----:B------:R-:W-:Y:S05]  /*f590*/  BRA `(.L_x_144) ;  /* 0xffffffdc00d87947 */ /* 0x000fea000383ffff */
.L_x_93:
[----:B-1----:R1:W2:Y:S02]  /*f5a0*/  SYNCS.PHASECHK.TRANS64.TRYWAIT P0, [R5+URZ+0x58820], R2 ;  /* 0x05882002050075a7 */ /* 0x0022a4000800017f */
[----:B--2---:R-:W-:Y:S05]  /*f5b0*/  @!P0 NANOSLEEP.SYNCS 0x989680 ;  /* 0x009896800000895d */ /* 0x004fea0003900000 */
[----:B------:R-:W2:Y:S02]  /*f5c0*/  @!P0 SYNCS.PHASECHK.TRANS64 P0, [R5+URZ+0x58820], R2 ;  /* 0x05882002050085a7 */ /* 0x000ea4000800007f */
[----:B--2---:R-:W-:Y:S05]  /*f5d0*/  @!P0 BRA `(.L_x_93) ;  /* 0xfffffffc00f08947 */ /* 0x004fea000383ffff */
[----:B------:R-:W-:Y:S05]  /*f5e0*/  BRA `(.L_x_145) ;  /* 0xffffffe0006c7947 */ /* 0x000fea000383ffff */
.L_x_98:
[----:B-1----:R1:W2:Y:S02]  /*f5f0*/  SYNCS.PHASECHK.TRANS64.TRYWAIT P0, [R5+URZ+0x58860], R6 ;  /* 0x05886006050075a7 */ /* 0x0022a4000800017f */
[----:B--2---:R-:W-:Y:S05]  /*f600*/  @!P0 NANOSLEEP.SYNCS 0x989680 ;  /* 0x009896800000895d */ /* 0x004fea0003900000 */
[----:B------:R-:W2:Y:S02]  /*f610*/  @!P0 SYNCS.PHASECHK.TRANS64 P0, [R5+URZ+0x58860], R6 ;  /* 0x05886006050085a7 */ /* 0x000ea4000800007f */
[----:B--2---:R-:W-:Y:S05]  /*f620*/  @!P0 BRA `(.L_x_98) ;  /* 0xfffffffc00f08947 */ /* 0x004fea000383ffff */
[----:B------:R-:W-:Y:S05]  /*f630*/  BRA `(.L_x_146) ;  /* 0xffffffe400287947 */ /* 0x000fea000383ffff */
.L_x_103:
[----:B-1----:R1:W2:Y:S02]  /*f640*/  SYNCS.PHASECHK.TRANS64.TRYWAIT P0, [R6+URZ+0x58860], R7 ;  /* 0x05886007060075a7 */ /* 0x0022a4000800017f */
[----:B--2---:R-:W-:Y:S05]  /*f650*/  @!P0 NANOSLEEP.SYNCS 0x989680 ;  /* 0x009896800000895d */ /* 0x004fea0003900000 */
[----:B------:R-:W2:Y:S02]  /*f660*/  @!P0 SYNCS.PHASECHK.TRANS64 P0, [R6+URZ+0x58860], R7 ;  /* 0x05886007060085a7 */ /* 0x000ea4000800007f */
[----:B--2---:R-:W-:Y:S05]  /*f670*/  @!P0 BRA `(.L_x_103) ;  /* 0xfffffffc00f08947 */ /* 0x004fea000383ffff */
[----:B------:R-:W-:Y:S05]  /*f680*/  BRA `(.L_x_147) ;  /* 0xffffffe400cc7947 */ /* 0x000fea000383ffff */
.L_x_108:
[----:B-1----:R1:W2:Y:S02]  /*f690*/  SYNCS.PHASECHK.TRANS64.TRYWAIT P0, [R6+URZ+0x58820], R9 ;  /* 0x05882009060075a7 */ /* 0x0022a4000800017f */
[----:B--2---:R-:W-:Y:S05]  /*f6a0*/  @!P0 NANOSLEEP.SYNCS 0x989680 ;  /* 0x009896800000895d */ /* 0x004fea0003900000 */
[----:B------:R-:W2:Y:S02]  /*f6b0*/  @!P0 SYNCS.PHASECHK.TRANS64 P0, [R6+URZ+0x58820], R9 ;  /* 0x05882009060085a7 */ /* 0x000ea4000800007f */
[----:B--2---:R-:W-:Y:S05]  /*f6c0*/  @!P0 BRA `(.L_x_108) ;  /* 0xfffffffc00f08947 */ /* 0x004fea000383ffff */
[----:B------:R-:W-:Y:S05]  /*f6d0*/  BRA `(.L_x_148) ;  /* 0xffffffe800847947 */ /* 0x000fea000383ffff */
.L_x_113:
[----:B-1----:R1:W2:Y:S02]  /*f6e0*/  SYNCS.PHASECHK.TRANS64.TRYWAIT P0, [R6+URZ+0x58860], R5 ;  /* 0x05886005060075a7 */ /* 0x0022a4000800017f */
[----:B--2---:R-:W-:Y:S05]  /*f6f0*/  @!P0 NANOSLEEP.SYNCS 0x989680 ;  /* 0x009896800000895d */ /* 0x004fea0003900000 */
[----:B------:R-:W2:Y:S02]  /*f700*/  @!P0 SYNCS.PHASECHK.TRANS64 P0, [R6+URZ+0x58860], R5 ;  /* 0x05886005060085a7 */ /* 0x000ea4000800007f */
[----:B--2---:R-:W-:Y:S05]  /*f710*/  @!P0 BRA `(.L_x_113) ;  /* 0xfffffffc00f08947 */ /* 0x004fea000383ffff */
[----:B------:R-:W-:Y:S05]  /*f720*/  BRA `(.L_x_149) ;  /* 0xffffffec004c7947 */ /* 0x000fea000383ffff */
.L_x_119:
[----:B-1----:R1:W2:Y:S02]  /*f730*/  SYNCS.PHASECHK.TRANS64.TRYWAIT P4, [R6+URZ+0x58820], R5 ;  /* 0x05882005060075a7 */ /* 0x0022a4000808017f */
[----:B--2---:R-:W-:Y:S05]  /*f740*/  @!P4 NANOSLEEP.SYNCS 0x989680 ;  /* 0x009896800000c95d */ /* 0x004fea0003900000 */
[----:B------:R-:W2:Y:S02]  /*f750*/  @!P4 SYNCS.PHASECHK.TRANS64 P4, [R6+URZ+0x58820], R5 ;  /* 0x058820050600c5a7 */ /* 0x000ea4000808007f */
[----:B--2---:R-:W-:Y:S05]  /*f760*/  @!P4 BRA `(.L_x_119) ;  /* 0xfffffffc00f0c947 */ /* 0x004fea000383ffff */
[----:B------:R-:W-:Y:S05]  /*f770*/  BRA `(.L_x_150) ;  /* 0xfffffff0001c7947 */ /* 0x000fea000383ffff */
.L_x_126:
[----:B-1----:R1:W2:Y:S02]  /*f780*/  SYNCS.PHASECHK.TRANS64.TRYWAIT P4, [R6+URZ+0x58820], R7 ;  /* 0x05882007060075a7 */ /* 0x0022a4000808017f */
[----:B--2---:R-:W-:Y:S05]  /*f790*/  @!P4 NANOSLEEP.SYNCS 0x989680 ;  /* 0x009896800000c95d */ /* 0x004fea0003900000 */
[----:B------:R-:W2:Y:S02]  /*f7a0*/  @!P4 SYNCS.PHASECHK.TRANS64 P4, [R6+URZ+0x58820], R7 ;  /* 0x058820070600c5a7 */ /* 0x000ea4000808007f */
[----:B--2---:R-:W-:Y:S05]  /*f7b0*/  @!P4 BRA `(.L_x_126) ;  /* 0xfffffffc00f0c947 */ /* 0x004fea000383ffff */
[----:B------:R-:W-:Y:S05]  /*f7c0*/  BRA `(.L_x_151) ;  /* 0xfffffff400207947 */ /* 0x000fea000383ffff */
.L_x_152:
[----:B------:R-:W-:-:S00]  /*f7d0*/  BRA `(.L_x_152) ;  /* 0xfffffffc00fc7947 */ /* 0x000fc0000383ffff */
[----:B------:R-:W-:-:S00]  /*f7e0*/  NOP ;  /* 0x0000000000007918 */ /* 0x000fc00000000000 */
        /* <DEDUP_REMOVED lines=9> */
.L_x_153:


//--------------------- .nv.global.init           --------------------------
	.section	.nv.global.init,"aw",@progbits
.nv.global.init:
	.type		$str$24,@object
	.size		$str$24,($str$25 - $str$24)
$str$24:
        /*0000*/ 	.byte	0x28, 0x61, 0x64, 0x64, 0x72, 0x65, 0x73, 0x73, 0x20, 0x26, 0x20, 0x6d, 0x61, 0x73, 0x6b, 0x29
        /*0010*/ 	.byte	0x20, 0x3d, 0x3d, 0x20, 0x30, 0x00
	.type		$str$25,@object
	.size		$str$25,(__unnamed_1 - $str$25)
$str$25:
        /*0016*/ 	.byte	0x2f, 0x74, 0x6d, 0x70, 0x2f, 0x63, 0x75, 0x74, 0x6c, 0x61, 0x73, 0x73, 0x5f, 0x73, 0x77, 0x65
        /*0026*/ 	.byte	0x65, 0x70, 0x5f, 0x73, 0x72, 0x63, 0x2f, 0x69, 0x6e, 0x63, 0x6c, 0x75, 0x64, 0x65, 0x2f, 0x63
        /*0036*/ 	.byte	0x75, 0x74, 0x65, 0x2f, 0x70, 0x6f, 0x69, 0x6e, 0x74, 0x65, 0x72, 0x5f, 0x66, 0x6c, 0x61, 0x67
        /*0046*/ 	.byte	0x67, 0x65, 0x64, 0x2e, 0x68, 0x70, 0x70, 0x00
	.type		__unnamed_1,@object
	.size		__unnamed_1,(__unnamed_2 - __unnamed_1)
__unnamed_1:
        /* <DEDUP_REMOVED lines=28> */
        /*020e*/ 	.byte	0x3e, 0x3e, 0x3e, 0x3e, 0x3e, 0x5d, 0x00
	.type		__unnamed_2,@object
	.size		__unnamed_2,(.L_1 - __unnamed_2)
__unnamed_2:
        /* <DEDUP_REMOVED lines=29> */
.L_1:


//--------------------- .nv.shared._ZN7cutlass13device_kernelINS_4fmha6kernel28FmhaKernelTmaWarpSpecializedINS1_10collective33FmhaBwdMainloopTmaWarpSpecializedINS_6half_tEfN4cute5tupleIJNS7_1CILi128EEESA_SA_EEENS4_16FusionBwdAdapterINS4_14ResidualFusionEEEJEEENS4_17FmhaBwdEpilogueKVIS6_fNS8_IJNS9_ILi64EEESA_SA_EEEEENS2_23TileSchedulerBwdAdapterINS2_23IndividualTileSchedulerEEEJEEEEEvNT_6ParamsE --------------------------
	.section	.nv.shared._ZN7cutlass13device_kernelINS_4fmha6kernel28FmhaKernelTmaWarpSpecializedINS1_10collective33FmhaBwdMainloopTmaWarpSpecializedINS_6half_tEfN4cute5tupleIJNS7_1CILi128EEESA_SA_EEENS4_16FusionBwdAdapterINS4_14ResidualFusionEEEJEEENS4_17FmhaBwdEpilogueKVIS6_fNS8_IJNS9_ILi64EEESA_SA_EEEEENS2_23TileSchedulerBwdAdapterINS2_23IndividualTileSchedulerEEEJEEEEEvNT_6ParamsE,"aw",@nobits
	.sectionflags	@""
	.align	16
	.zero		1024


//--------------------- .nv.shared.reserved.0     --------------------------
	.section	.nv.shared.reserved.0,"aw",@nobits
	.weak		__nv_reservedSMEM_offset_0_alias
	.size		__nv_reservedSMEM_offset_0_alias, 0, 0
	.other		__nv_reservedSMEM_offset_0_alias,@"STO_CUDA_RESERVED_SHARED STV_DEFAULT"
__nv_reservedSMEM_offset_0_alias:
	.zero		0


//--------------------- .nv.global                --------------------------
	.section	.nv.global,"aw",@nobits
.nv.global:
	.type		_ZN39_INTERNAL_ecd4ddaa_4_k_cu_44ca6e7f_40514cute1_E,@object
	.size		_ZN39_INTERNAL_ecd4ddaa_4_k_cu_44ca6e7f_40514cute1_E,(_ZN39_INTERNAL_ecd4ddaa_4_k_cu_44ca6e7f_40514cuda3std3__45__cpo6cbeginE - _ZN39_INTERNAL_ecd4ddaa_4_k_cu_44ca6e7f_40514cute1_E)
_ZN39_INTERNAL_ecd4ddaa_4_k_cu_44ca6e7f_40514cute1_E:
	.zero		1
	.type		_ZN39_INTERNAL_ecd4ddaa_4_k_cu_44ca6e7f_40514cuda3std3__45__cpo6cbeginE,@object
	.size		_ZN39_INTERNAL_ecd4ddaa_4_k_cu_44ca6e7f_40514cuda3std3__45__cpo6cbeginE,(_ZN39_INTERNAL_ecd4ddaa_4_k_cu_44ca6e7f_40514cuda3std3__48in_placeE - _ZN39_INTERNAL_ecd4ddaa_4_k_cu_44ca6e7f_40514cuda3std3__45__cpo6cbeginE)
_ZN39_INTERNAL_ecd4ddaa_4_k_cu_44ca6e7f_40514cuda3std3__45__cpo6cbeginE:
	.zero		1
	.type		_ZN39_INTERNAL_ecd4ddaa_4_k_cu_44ca6e7f_40514cuda3std3__48in_placeE,@object
	.size		_ZN39_INTERNAL_ecd4ddaa_4_k_cu_44ca6e7f_40514cuda3std3__48in_placeE,(_ZN39_INTERNAL_ecd4ddaa_4_k_cu_44ca6e7f_40514cuda3std6ranges3__45__cpo9iter_moveE - _ZN39_INTERNAL_ecd4ddaa_4_k_cu_44ca6e7f_40514cuda3std3__48in_placeE)
_ZN39_INTERNAL_ecd4ddaa_4_k_cu_44ca6e7f_40514cuda3std3__48in_placeE:
	.zero		1
	.type		_ZN39_INTERNAL_ecd4ddaa_4_k_cu_44ca6e7f_40514cuda3std6ranges3__45__cpo9iter_moveE,@object
	.size		_ZN39_INTERNAL_ecd4ddaa_4_k_cu_44ca6e7f_40514cuda3std6ranges3__45__cpo9iter_moveE,(_ZN39_INTERNAL_ecd4ddaa_4_k_cu_44ca6e7f_40514cuda3std3__45__cpo5beginE - _ZN39_INTERNAL_ecd4ddaa_4_k_cu_44ca6e7f_40514cuda3std6ranges3__45__cpo9iter_moveE)
_ZN39_INTERNAL_ecd4ddaa_4_k_cu_44ca6e7f_40514cuda3std6ranges3__45__cpo9iter_moveE:
	.zero		1
	.type		_ZN39_INTERNAL_ecd4ddaa_4_k_cu_44ca6e7f_40514cuda3std3__45__cpo5beginE,@object
	.size		_ZN39_INTERNAL_ecd4ddaa_4_k_cu_44ca6e7f_40514cuda3std3__45__cpo5beginE,(_ZN39_INTERNAL_ecd4ddaa_4_k_cu_44ca6e7f_40514cuda3std3__441_GLOBAL__N__ecd4ddaa_4_k_cu_44ca6e7f_40516ignoreE - _ZN39_INTERNAL_ecd4ddaa_4_k_cu_44ca6e7f_40514cuda3std3__45__cpo5beginE)
_ZN39_INTERNAL_ecd4ddaa_4_k_cu_44ca6e7f_40514cuda3std3__45__cpo5beginE:
	.zero		1
	.type		_ZN39_INTERNAL_ecd4ddaa_4_k_cu_44ca6e7f_40514cuda3std3__441_GLOBAL__N__ecd4ddaa_4_k_cu_44ca6e7f_40516ignoreE,@object
	.size		_ZN39_INTERNAL_ecd4ddaa_4_k_cu_44ca6e7f_40514cuda3std3__441_GLOBAL__N__ecd4ddaa_4_k_cu_44ca6e7f_40516ignoreE,(_ZN39_INTERNAL_ecd4ddaa_4_k_cu_44ca6e7f_40514cute7productE - _ZN39_INTERNAL_ecd4ddaa_4_k_cu_44ca6e7f_40514cuda3std3__441_GLOBAL__N__ecd4ddaa_4_k_cu_44ca6e7f_40516ignoreE)
_ZN39_INTERNAL_ecd4ddaa_4_k_cu_44ca6e7f_40514cuda3std3__441_GLOBAL__N__ecd4ddaa_4_k_cu_44ca6e7f_40516ignoreE:
	.zero		1
	.type		_ZN39_INTERNAL_ecd4ddaa_4_k_cu_44ca6e7f_40514cute7productE,@object
	.size		_ZN39_INTERNAL_ecd4ddaa_4_k_cu_44ca6e7f_40514cute7productE,(_ZN39_INTERNAL_ecd4ddaa_4_k_cu_44ca6e7f_40514cuda3std3__45__cpo3endE - _ZN39_INTERNAL_ecd4ddaa_4_k_cu_44ca6e7f_40514cute7productE)
_ZN39_INTERNAL_ecd4ddaa_4_k_cu_44ca6e7f_40514cute7productE:
	.zero		1
	.type		_ZN39_INTERNAL_ecd4ddaa_4_k_cu_44ca6e7f_40514cuda3std3__45__cpo3endE,@object
	.size		_ZN39_INTERNAL_ecd4ddaa_4_k_cu_44ca6e7f_40514cuda3std3__45__cpo3endE,(_ZN39_INTERNAL_ecd4ddaa_4_k_cu_44ca6e7f_40514cuda3std3__419piecewise_constructE - _ZN39_INTERNAL_ecd4ddaa_4_k_cu_44ca6e7f_40514cuda3std3__45__cpo3endE)
_ZN39_INTERNAL_ecd4ddaa_4_k_cu_44ca6e7f_40514cuda3std3__45__cpo3endE:
	.zero		1
	.type		_ZN39_INTERNAL_ecd4ddaa_4_k_cu_44ca6e7f_40514cuda3std3__419piecewise_constructE,@object
	.size		_ZN39_INTERNAL_ecd4ddaa_4_k_cu_44ca6e7f_40514cuda3std3__419piecewise_constructE,(_ZN39_INTERNAL_ecd4ddaa_4_k_cu_44ca6e7f_40514cuda3std3__45__cpo4cendE - _ZN39_INTERNAL_ecd4ddaa_4_k_cu_44ca6e7f_40514cuda3std3__419piecewise_constructE)
_ZN39_INTERNAL_ecd4ddaa_4_k_cu_44ca6e7f_40514cuda3std3__419piecewise_constructE:
	.zero		1
	.type		_ZN39_INTERNAL_ecd4ddaa_4_k_cu_44ca6e7f_40514cuda3std3__45__cpo4cendE,@object
	.size		_ZN39_INTERNAL_ecd4ddaa_4_k_cu_44ca6e7f_40514cuda3std3__45__cpo4cendE,(_ZN39_INTERNAL_ecd4ddaa_4_k_cu_44ca6e7f_40514cuda3std6ranges3__45__cpo4swapE - _ZN39_INTERNAL_ecd4ddaa_4_k_cu_44ca6e7f_40514cuda3std3__45__cpo4cendE)
_ZN39_INTERNAL_ecd4ddaa_4_k_cu_44ca6e7f_40514cuda3std3__45__cpo4cendE:
	.zero		1
	.type		_ZN39_INTERNAL_ecd4ddaa_4_k_cu_44ca6e7f_40514cuda3std6ranges3__45__cpo4swapE,@object
	.size		_ZN39_INTERNAL_ecd4ddaa_4_k_cu_44ca6e7f_40514cuda3std6ranges3__45__cpo4swapE,(.L_9 - _ZN39_INTERNAL_ecd4ddaa_4_k_cu_44ca6e7f_40514cuda3std6ranges3__45__cpo4swapE)
_ZN39_INTERNAL_ecd4ddaa_4_k_cu_44ca6e7f_40514cuda3std6ranges3__45__cpo4swapE:
	.zero		1
.L_9:


//--------------------- .nv.constant0._ZN7cutlass13device_kernelINS_4fmha6kernel28FmhaKernelTmaWarpSpecializedINS1_10collective33FmhaBwdMainloopTmaWarpSpecializedINS_6half_tEfN4cute5tupleIJNS7_1CILi128EEESA_SA_EEENS4_16FusionBwdAdapterINS4_14ResidualFusionEEEJEEENS4_17FmhaBwdEpilogueKVIS6_fNS8_IJNS9_ILi64EEESA_SA_EEEEENS2_23TileSchedulerBwdAdapterINS2_23IndividualTileSchedulerEEEJEEEEEvNT_6ParamsE --------------------------
	.section	.nv.constant0._ZN7cutlass13device_kernelINS_4fmha6kernel28FmhaKernelTmaWarpSpecializedINS1_10collective33FmhaBwdMainloopTmaWarpSpecializedINS_6half_tEfN4cute5tupleIJNS7_1CILi128EEESA_SA_EEENS4_16FusionBwdAdapterINS4_14ResidualFusionEEEJEEENS4_17FmhaBwdEpilogueKVIS6_fNS8_IJNS9_ILi64EEESA_SA_EEEEENS2_23TileSchedulerBwdAdapterINS2_23IndividualTileSchedulerEEEJEEEEEvNT_6ParamsE,"a",@progbits
	.sectionflags	@""
	.align	4
.nv.constant0._ZN7cutlass13device_kernelINS_4fmha6kernel28FmhaKernelTmaWarpSpecializedINS1_10collective33FmhaBwdMainloopTmaWarpSpecializedINS_6half_tEfN4cute5tupleIJNS7_1CILi128EEESA_SA_EEENS4_16FusionBwdAdapterINS4_14ResidualFusionEEEJEEENS4_17FmhaBwdEpilogueKVIS6_fNS8_IJNS9_ILi64EEESA_SA_EEEEENS2_23TileSchedulerBwdAdapterINS2_23IndividualTileSchedulerEEEJEEEEEvNT_6ParamsE:
	.zero		4352


//--------------------- SYMBOLS --------------------------

	.type		.nv.reservedSmem.offset0,@object
	.size		.nv.reservedSmem.offset0,0x4
	.type		__assertfail,@function
